//
// Generated by NVIDIA NVVM Compiler
//
// Compiler Build ID: CL-36424714
// Cuda compilation tools, release 13.0, V13.0.88
// Based on NVVM 20.0.0
//

.version 9.0
.target sm_100
.address_size 64

	// .globl	_Z17bitonic_Sort_StepPiiii
// _ZZN3cub18CUB_300001_SM_10006detail10radix_sort31DeviceRadixSortSingleTileKernelINS1_5radix10policy_hubIiNS0_8NullTypeEyE10Policy1000ELNS0_9SortOrderE0EiS6_yNS1_21identity_decomposer_tEEEvPKT1_PSB_PKT2_PSF_T3_iiT4_E12temp_storage has been demoted
// _ZZN3cub18CUB_300001_SM_10006detail10radix_sort30DeviceRadixSortHistogramKernelINS1_5radix10policy_hubIiNS0_8NullTypeEyE10Policy1000ELNS0_9SortOrderE0EiyNS1_21identity_decomposer_tEEEvPT2_PKT1_SB_iiT3_E12temp_storage has been demoted
// _ZZN3cub18CUB_300001_SM_10006detail10radix_sort33DeviceRadixSortExclusiveSumKernelINS1_5radix10policy_hubIiNS0_8NullTypeEyE10Policy1000EyEEvPT0_E12temp_storage has been demoted
// _ZZN3cub18CUB_300001_SM_10006detail10radix_sort29DeviceRadixSortOnesweepKernelINS1_5radix10policy_hubIiNS0_8NullTypeEyE10Policy1000ELNS0_9SortOrderE0EiS6_yiiNS1_21identity_decomposer_tEEEvPT5_SC_PT3_PKSD_PT1_PKSH_PT2_PKSL_T4_iiT6_E1s has been demoted
.global .align 1 .b8 _ZN34_INTERNAL_320b496b_4_k_cu_ffdd143c4cuda3std3__45__cpo5beginE[1];
.global .align 1 .b8 _ZN34_INTERNAL_320b496b_4_k_cu_ffdd143c4cuda3std3__45__cpo3endE[1];
.global .align 1 .b8 _ZN34_INTERNAL_320b496b_4_k_cu_ffdd143c4cuda3std3__45__cpo6cbeginE[1];
.global .align 1 .b8 _ZN34_INTERNAL_320b496b_4_k_cu_ffdd143c4cuda3std3__45__cpo4cendE[1];
.global .align 1 .b8 _ZN34_INTERNAL_320b496b_4_k_cu_ffdd143c4cuda3std3__45__cpo6rbeginE[1];
.global .align 1 .b8 _ZN34_INTERNAL_320b496b_4_k_cu_ffdd143c4cuda3std3__45__cpo4rendE[1];
.global .align 1 .b8 _ZN34_INTERNAL_320b496b_4_k_cu_ffdd143c4cuda3std3__45__cpo7crbeginE[1];
.global .align 1 .b8 _ZN34_INTERNAL_320b496b_4_k_cu_ffdd143c4cuda3std3__45__cpo5crendE[1];
.global .align 1 .b8 _ZN34_INTERNAL_320b496b_4_k_cu_ffdd143c4cuda3std3__436_GLOBAL__N__320b496b_4_k_cu_ffdd143c6ignoreE[1];
.global .align 1 .b8 _ZN34_INTERNAL_320b496b_4_k_cu_ffdd143c4cuda3std3__419piecewise_constructE[1];
.global .align 1 .b8 _ZN34_INTERNAL_320b496b_4_k_cu_ffdd143c4cuda3std3__48in_placeE[1];
.global .align 1 .b8 _ZN34_INTERNAL_320b496b_4_k_cu_ffdd143c4cuda3std3__420unreachable_sentinelE[1];
.global .align 1 .b8 _ZN34_INTERNAL_320b496b_4_k_cu_ffdd143c4cuda3std3__47nulloptE[1];
.global .align 1 .b8 _ZN34_INTERNAL_320b496b_4_k_cu_ffdd143c4cuda3std3__48unexpectE[1];
.global .align 1 .b8 _ZN34_INTERNAL_320b496b_4_k_cu_ffdd143c4cuda3std6ranges3__45__cpo4swapE[1];
.global .align 1 .b8 _ZN34_INTERNAL_320b496b_4_k_cu_ffdd143c4cuda3std6ranges3__45__cpo9iter_moveE[1];
.global .align 1 .b8 _ZN34_INTERNAL_320b496b_4_k_cu_ffdd143c4cuda3std6ranges3__45__cpo5beginE[1];
.global .align 1 .b8 _ZN34_INTERNAL_320b496b_4_k_cu_ffdd143c4cuda3std6ranges3__45__cpo3endE[1];
.global .align 1 .b8 _ZN34_INTERNAL_320b496b_4_k_cu_ffdd143c4cuda3std6ranges3__45__cpo6cbeginE[1];
.global .align 1 .b8 _ZN34_INTERNAL_320b496b_4_k_cu_ffdd143c4cuda3std6ranges3__45__cpo4cendE[1];
.global .align 1 .b8 _ZN34_INTERNAL_320b496b_4_k_cu_ffdd143c4cuda3std6ranges3__45__cpo7advanceE[1];
.global .align 1 .b8 _ZN34_INTERNAL_320b496b_4_k_cu_ffdd143c4cuda3std6ranges3__45__cpo9iter_swapE[1];
.global .align 1 .b8 _ZN34_INTERNAL_320b496b_4_k_cu_ffdd143c4cuda3std6ranges3__45__cpo4nextE[1];
.global .align 1 .b8 _ZN34_INTERNAL_320b496b_4_k_cu_ffdd143c4cuda3std6ranges3__45__cpo4prevE[1];
.global .align 1 .b8 _ZN34_INTERNAL_320b496b_4_k_cu_ffdd143c4cuda3std6ranges3__45__cpo4dataE[1];
.global .align 1 .b8 _ZN34_INTERNAL_320b496b_4_k_cu_ffdd143c4cuda3std6ranges3__45__cpo5cdataE[1];
.global .align 1 .b8 _ZN34_INTERNAL_320b496b_4_k_cu_ffdd143c4cuda3std6ranges3__45__cpo4sizeE[1];
.global .align 1 .b8 _ZN34_INTERNAL_320b496b_4_k_cu_ffdd143c4cuda3std6ranges3__45__cpo5ssizeE[1];
.global .align 1 .b8 _ZN34_INTERNAL_320b496b_4_k_cu_ffdd143c4cuda3std6ranges3__45__cpo8distanceE[1];
.global .align 1 .b8 _ZN34_INTERNAL_320b496b_4_k_cu_ffdd143c6thrust24THRUST_300001_SM_1000_NS8cuda_cub3parE[1];
.global .align 1 .b8 _ZN34_INTERNAL_320b496b_4_k_cu_ffdd143c6thrust24THRUST_300001_SM_1000_NS8cuda_cub10par_nosyncE[1];
.global .align 1 .b8 _ZN34_INTERNAL_320b496b_4_k_cu_ffdd143c6thrust24THRUST_300001_SM_1000_NS6system6detail10sequential3seqE[1];
.global .align 1 .b8 _ZN34_INTERNAL_320b496b_4_k_cu_ffdd143c6thrust24THRUST_300001_SM_1000_NS6system3cpp3parE[1];
.global .align 1 .b8 _ZN34_INTERNAL_320b496b_4_k_cu_ffdd143c6thrust24THRUST_300001_SM_1000_NS12placeholders2_1E[1];
.global .align 1 .b8 _ZN34_INTERNAL_320b496b_4_k_cu_ffdd143c6thrust24THRUST_300001_SM_1000_NS12placeholders2_2E[1];
.global .align 1 .b8 _ZN34_INTERNAL_320b496b_4_k_cu_ffdd143c6thrust24THRUST_300001_SM_1000_NS12placeholders2_3E[1];
.global .align 1 .b8 _ZN34_INTERNAL_320b496b_4_k_cu_ffdd143c6thrust24THRUST_300001_SM_1000_NS12placeholders2_4E[1];
.global .align 1 .b8 _ZN34_INTERNAL_320b496b_4_k_cu_ffdd143c6thrust24THRUST_300001_SM_1000_NS12placeholders2_5E[1];
.global .align 1 .b8 _ZN34_INTERNAL_320b496b_4_k_cu_ffdd143c6thrust24THRUST_300001_SM_1000_NS12placeholders2_6E[1];
.global .align 1 .b8 _ZN34_INTERNAL_320b496b_4_k_cu_ffdd143c6thrust24THRUST_300001_SM_1000_NS12placeholders2_7E[1];
.global .align 1 .b8 _ZN34_INTERNAL_320b496b_4_k_cu_ffdd143c6thrust24THRUST_300001_SM_1000_NS12placeholders2_8E[1];
.global .align 1 .b8 _ZN34_INTERNAL_320b496b_4_k_cu_ffdd143c6thrust24THRUST_300001_SM_1000_NS12placeholders2_9E[1];
.global .align 1 .b8 _ZN34_INTERNAL_320b496b_4_k_cu_ffdd143c6thrust24THRUST_300001_SM_1000_NS12placeholders3_10E[1];
.global .align 1 .b8 _ZN34_INTERNAL_320b496b_4_k_cu_ffdd143c6thrust24THRUST_300001_SM_1000_NS3seqE[1];
.global .align 1 .b8 _ZN34_INTERNAL_320b496b_4_k_cu_ffdd143c6thrust24THRUST_300001_SM_1000_NS6deviceE[1];

.visible .entry _Z17bitonic_Sort_StepPiiii(
	.param .u64 .ptr .align 1 _Z17bitonic_Sort_StepPiiii_param_0,
	.param .u32 _Z17bitonic_Sort_StepPiiii_param_1,
	.param .u32 _Z17bitonic_Sort_StepPiiii_param_2,
	.param .u32 _Z17bitonic_Sort_StepPiiii_param_3
)
{
	.reg .pred 	%p<7>;
	.reg .b32 	%r<17>;
	.reg .b64 	%rd<11>;

	ld.param.u64 	%rd6, [_Z17bitonic_Sort_StepPiiii_param_0];
	ld.param.u32 	%r8, [_Z17bitonic_Sort_StepPiiii_param_1];
	ld.param.u32 	%r7, [_Z17bitonic_Sort_StepPiiii_param_2];
	ld.param.u32 	%r9, [_Z17bitonic_Sort_StepPiiii_param_3];
	cvta.to.global.u64 	%rd1, %rd6;
	mov.u32 	%r10, %tid.x;
	mov.u32 	%r11, %ntid.x;
	mov.u32 	%r12, %ctaid.x;
	mul.lo.s32 	%r13, %r12, %r11;
	shl.b32 	%r14, %r13, 1;
	add.s32 	%r1, %r14, %r10;
	xor.b32  	%r2, %r1, %r8;
	max.u32 	%r15, %r1, %r2;
	setp.ge.u32 	%p1, %r15, %r9;
	setp.le.u32 	%p2, %r2, %r1;
	or.pred  	%p3, %p2, %p1;
	@%p3 bra 	$L__BB0_6;
	and.b32  	%r16, %r7, %r1;
	setp.ne.s32 	%p4, %r16, 0;
	@%p4 bra 	$L__BB0_4;
	mul.wide.u32 	%rd9, %r1, 4;
	add.s64 	%rd2, %rd1, %rd9;
	ld.global.u32 	%r3, [%rd2];
	mul.wide.u32 	%rd10, %r2, 4;
	add.s64 	%rd3, %rd1, %rd10;
	ld.global.u32 	%r4, [%rd3];
	setp.le.s32 	%p6, %r3, %r4;
	@%p6 bra 	$L__BB0_6;
	st.global.u32 	[%rd2], %r4;
	st.global.u32 	[%rd3], %r3;
	bra.uni 	$L__BB0_6;
$L__BB0_4:
	mul.wide.u32 	%rd7, %r1, 4;
	add.s64 	%rd4, %rd1, %rd7;
	ld.global.u32 	%r5, [%rd4];
	mul.wide.u32 	%rd8, %r2, 4;
	add.s64 	%rd5, %rd1, %rd8;
	ld.global.u32 	%r6, [%rd5];
	setp.le.s32 	%p5, %r5, %r6;
	@%p5 bra 	$L__BB0_6;
	st.global.u32 	[%rd4], %r6;
	st.global.u32 	[%rd5], %r5;
$L__BB0_6:
	ret;

}
	// .globl	_ZN3cub18CUB_300001_SM_10006detail11EmptyKernelIvEEvv
.visible .entry _ZN3cub18CUB_300001_SM_10006detail11EmptyKernelIvEEvv()
{


	ret;

}
	// .globl	_ZN3cub18CUB_300001_SM_10006detail10radix_sort31DeviceRadixSortSingleTileKernelINS1_5radix10policy_hubIiNS0_8NullTypeEyE10Policy1000ELNS0_9SortOrderE0EiS6_yNS1_21identity_decomposer_tEEEvPKT1_PSB_PKT2_PSF_T3_iiT4_
.visible .entry _ZN3cub18CUB_300001_SM_10006detail10radix_sort31DeviceRadixSortSingleTileKernelINS1_5radix10policy_hubIiNS0_8NullTypeEyE10Policy1000ELNS0_9SortOrderE0EiS6_yNS1_21identity_decomposer_tEEEvPKT1_PSB_PKT2_PSF_T3_iiT4_(
	.param .u64 .ptr .align 1 _ZN3cub18CUB_300001_SM_10006detail10radix_sort31DeviceRadixSortSingleTileKernelINS1_5radix10policy_hubIiNS0_8NullTypeEyE10Policy1000ELNS0_9SortOrderE0EiS6_yNS1_21identity_decomposer_tEEEvPKT1_PSB_PKT2_PSF_T3_iiT4__param_0,
	.param .u64 .ptr .align 1 _ZN3cub18CUB_300001_SM_10006detail10radix_sort31DeviceRadixSortSingleTileKernelINS1_5radix10policy_hubIiNS0_8NullTypeEyE10Policy1000ELNS0_9SortOrderE0EiS6_yNS1_21identity_decomposer_tEEEvPKT1_PSB_PKT2_PSF_T3_iiT4__param_1,
	.param .u64 .ptr .align 1 _ZN3cub18CUB_300001_SM_10006detail10radix_sort31DeviceRadixSortSingleTileKernelINS1_5radix10policy_hubIiNS0_8NullTypeEyE10Policy1000ELNS0_9SortOrderE0EiS6_yNS1_21identity_decomposer_tEEEvPKT1_PSB_PKT2_PSF_T3_iiT4__param_2,
	.param .u64 .ptr .align 1 _ZN3cub18CUB_300001_SM_10006detail10radix_sort31DeviceRadixSortSingleTileKernelINS1_5radix10policy_hubIiNS0_8NullTypeEyE10Policy1000ELNS0_9SortOrderE0EiS6_yNS1_21identity_decomposer_tEEEvPKT1_PSB_PKT2_PSF_T3_iiT4__param_3,
	.param .u64 _ZN3cub18CUB_300001_SM_10006detail10radix_sort31DeviceRadixSortSingleTileKernelINS1_5radix10policy_hubIiNS0_8NullTypeEyE10Policy1000ELNS0_9SortOrderE0EiS6_yNS1_21identity_decomposer_tEEEvPKT1_PSB_PKT2_PSF_T3_iiT4__param_4,
	.param .u32 _ZN3cub18CUB_300001_SM_10006detail10radix_sort31DeviceRadixSortSingleTileKernelINS1_5radix10policy_hubIiNS0_8NullTypeEyE10Policy1000ELNS0_9SortOrderE0EiS6_yNS1_21identity_decomposer_tEEEvPKT1_PSB_PKT2_PSF_T3_iiT4__param_5,
	.param .u32 _ZN3cub18CUB_300001_SM_10006detail10radix_sort31DeviceRadixSortSingleTileKernelINS1_5radix10policy_hubIiNS0_8NullTypeEyE10Policy1000ELNS0_9SortOrderE0EiS6_yNS1_21identity_decomposer_tEEEvPKT1_PSB_PKT2_PSF_T3_iiT4__param_6,
	.param .align 1 .b8 _ZN3cub18CUB_300001_SM_10006detail10radix_sort31DeviceRadixSortSingleTileKernelINS1_5radix10policy_hubIiNS0_8NullTypeEyE10Policy1000ELNS0_9SortOrderE0EiS6_yNS1_21identity_decomposer_tEEEvPKT1_PSB_PKT2_PSF_T3_iiT4__param_7[1]
)
.maxntid 256
.minnctapersm 1
{
	.reg .pred 	%p<52>;
	.reg .b16 	%rs<39>;
	.reg .b32 	%r<744>;
	.reg .b64 	%rd<29>;
	// demoted variable
	.shared .align 16 .b8 _ZZN3cub18CUB_300001_SM_10006detail10radix_sort31DeviceRadixSortSingleTileKernelINS1_5radix10policy_hubIiNS0_8NullTypeEyE10Policy1000ELNS0_9SortOrderE0EiS6_yNS1_21identity_decomposer_tEEEvPKT1_PSB_PKT2_PSF_T3_iiT4_E12temp_storage[33856];
	ld.param.u64 	%rd5, [_ZN3cub18CUB_300001_SM_10006detail10radix_sort31DeviceRadixSortSingleTileKernelINS1_5radix10policy_hubIiNS0_8NullTypeEyE10Policy1000ELNS0_9SortOrderE0EiS6_yNS1_21identity_decomposer_tEEEvPKT1_PSB_PKT2_PSF_T3_iiT4__param_0];
	ld.param.u64 	%rd3, [_ZN3cub18CUB_300001_SM_10006detail10radix_sort31DeviceRadixSortSingleTileKernelINS1_5radix10policy_hubIiNS0_8NullTypeEyE10Policy1000ELNS0_9SortOrderE0EiS6_yNS1_21identity_decomposer_tEEEvPKT1_PSB_PKT2_PSF_T3_iiT4__param_1];
	ld.param.u64 	%rd4, [_ZN3cub18CUB_300001_SM_10006detail10radix_sort31DeviceRadixSortSingleTileKernelINS1_5radix10policy_hubIiNS0_8NullTypeEyE10Policy1000ELNS0_9SortOrderE0EiS6_yNS1_21identity_decomposer_tEEEvPKT1_PSB_PKT2_PSF_T3_iiT4__param_4];
	ld.param.u32 	%r189, [_ZN3cub18CUB_300001_SM_10006detail10radix_sort31DeviceRadixSortSingleTileKernelINS1_5radix10policy_hubIiNS0_8NullTypeEyE10Policy1000ELNS0_9SortOrderE0EiS6_yNS1_21identity_decomposer_tEEEvPKT1_PSB_PKT2_PSF_T3_iiT4__param_5];
	ld.param.u32 	%r190, [_ZN3cub18CUB_300001_SM_10006detail10radix_sort31DeviceRadixSortSingleTileKernelINS1_5radix10policy_hubIiNS0_8NullTypeEyE10Policy1000ELNS0_9SortOrderE0EiS6_yNS1_21identity_decomposer_tEEEvPKT1_PSB_PKT2_PSF_T3_iiT4__param_6];
	cvta.to.global.u64 	%rd6, %rd5;
	cvt.u32.u64 	%r1, %rd4;
	mov.u32 	%r2, %tid.x;
	mul.lo.s32 	%r3, %r2, 19;
	setp.ge.s32 	%p1, %r3, %r1;
	mul.wide.u32 	%rd7, %r3, 4;
	add.s64 	%rd1, %rd6, %rd7;
	mov.b32 	%r741, -1;
	@%p1 bra 	$L__BB2_2;
	ld.global.u32 	%r192, [%rd1];
	xor.b32  	%r741, %r192, -2147483648;
$L__BB2_2:
	add.s32 	%r194, %r3, 1;
	setp.ge.s32 	%p2, %r194, %r1;
	mov.b32 	%r740, -1;
	@%p2 bra 	$L__BB2_4;
	ld.global.u32 	%r195, [%rd1+4];
	xor.b32  	%r740, %r195, -2147483648;
$L__BB2_4:
	add.s32 	%r197, %r3, 2;
	setp.ge.s32 	%p3, %r197, %r1;
	mov.b32 	%r739, -1;
	@%p3 bra 	$L__BB2_6;
	ld.global.u32 	%r198, [%rd1+8];
	xor.b32  	%r739, %r198, -2147483648;
$L__BB2_6:
	add.s32 	%r200, %r3, 3;
	setp.ge.s32 	%p4, %r200, %r1;
	mov.b32 	%r738, -1;
	@%p4 bra 	$L__BB2_8;
	ld.global.u32 	%r201, [%rd1+12];
	xor.b32  	%r738, %r201, -2147483648;
$L__BB2_8:
	add.s32 	%r203, %r3, 4;
	setp.ge.s32 	%p5, %r203, %r1;
	mov.b32 	%r737, -1;
	@%p5 bra 	$L__BB2_10;
	ld.global.u32 	%r204, [%rd1+16];
	xor.b32  	%r737, %r204, -2147483648;
$L__BB2_10:
	add.s32 	%r206, %r3, 5;
	setp.ge.s32 	%p6, %r206, %r1;
	mov.b32 	%r736, -1;
	@%p6 bra 	$L__BB2_12;
	ld.global.u32 	%r207, [%rd1+20];
	xor.b32  	%r736, %r207, -2147483648;
$L__BB2_12:
	add.s32 	%r209, %r3, 6;
	setp.ge.s32 	%p7, %r209, %r1;
	mov.b32 	%r735, -1;
	@%p7 bra 	$L__BB2_14;
	ld.global.u32 	%r210, [%rd1+24];
	xor.b32  	%r735, %r210, -2147483648;
$L__BB2_14:
	add.s32 	%r212, %r3, 7;
	setp.ge.s32 	%p8, %r212, %r1;
	mov.b32 	%r734, -1;
	@%p8 bra 	$L__BB2_16;
	ld.global.u32 	%r213, [%rd1+28];
	xor.b32  	%r734, %r213, -2147483648;
$L__BB2_16:
	add.s32 	%r215, %r3, 8;
	setp.ge.s32 	%p9, %r215, %r1;
	mov.b32 	%r733, -1;
	@%p9 bra 	$L__BB2_18;
	ld.global.u32 	%r216, [%rd1+32];
	xor.b32  	%r733, %r216, -2147483648;
$L__BB2_18:
	add.s32 	%r218, %r3, 9;
	setp.ge.s32 	%p10, %r218, %r1;
	mov.b32 	%r732, -1;
	@%p10 bra 	$L__BB2_20;
	ld.global.u32 	%r219, [%rd1+36];
	xor.b32  	%r732, %r219, -2147483648;
$L__BB2_20:
	add.s32 	%r221, %r3, 10;
	setp.ge.s32 	%p11, %r221, %r1;
	mov.b32 	%r731, -1;
	@%p11 bra 	$L__BB2_22;
	ld.global.u32 	%r222, [%rd1+40];
	xor.b32  	%r731, %r222, -2147483648;
$L__BB2_22:
	add.s32 	%r224, %r3, 11;
	setp.ge.s32 	%p12, %r224, %r1;
	mov.b32 	%r730, -1;
	@%p12 bra 	$L__BB2_24;
	ld.global.u32 	%r225, [%rd1+44];
	xor.b32  	%r730, %r225, -2147483648;
$L__BB2_24:
	add.s32 	%r227, %r3, 12;
	setp.ge.s32 	%p13, %r227, %r1;
	mov.b32 	%r729, -1;
	@%p13 bra 	$L__BB2_26;
	ld.global.u32 	%r228, [%rd1+48];
	xor.b32  	%r729, %r228, -2147483648;
$L__BB2_26:
	add.s32 	%r230, %r3, 13;
	setp.ge.s32 	%p14, %r230, %r1;
	mov.b32 	%r728, -1;
	@%p14 bra 	$L__BB2_28;
	ld.global.u32 	%r231, [%rd1+52];
	xor.b32  	%r728, %r231, -2147483648;
$L__BB2_28:
	add.s32 	%r233, %r3, 14;
	setp.ge.s32 	%p15, %r233, %r1;
	mov.b32 	%r727, -1;
	@%p15 bra 	$L__BB2_30;
	ld.global.u32 	%r234, [%rd1+56];
	xor.b32  	%r727, %r234, -2147483648;
$L__BB2_30:
	add.s32 	%r236, %r3, 15;
	setp.ge.s32 	%p16, %r236, %r1;
	mov.b32 	%r726, -1;
	@%p16 bra 	$L__BB2_32;
	ld.global.u32 	%r237, [%rd1+60];
	xor.b32  	%r726, %r237, -2147483648;
$L__BB2_32:
	add.s32 	%r239, %r3, 16;
	setp.ge.s32 	%p17, %r239, %r1;
	mov.b32 	%r725, -1;
	@%p17 bra 	$L__BB2_34;
	ld.global.u32 	%r240, [%rd1+64];
	xor.b32  	%r725, %r240, -2147483648;
$L__BB2_34:
	add.s32 	%r242, %r3, 17;
	setp.ge.s32 	%p18, %r242, %r1;
	mov.b32 	%r724, -1;
	@%p18 bra 	$L__BB2_36;
	ld.global.u32 	%r243, [%rd1+68];
	xor.b32  	%r724, %r243, -2147483648;
$L__BB2_36:
	add.s32 	%r245, %r3, 18;
	setp.ge.s32 	%p19, %r245, %r1;
	mov.b32 	%r723, -1;
	@%p19 bra 	$L__BB2_38;
	ld.global.u32 	%r246, [%rd1+72];
	xor.b32  	%r723, %r246, -2147483648;
$L__BB2_38:
	bar.sync 	0;
	shr.u32 	%r42, %r2, 5;
	shl.b32 	%r248, %r2, 2;
	mov.u32 	%r249, _ZZN3cub18CUB_300001_SM_10006detail10radix_sort31DeviceRadixSortSingleTileKernelINS1_5radix10policy_hubIiNS0_8NullTypeEyE10Policy1000ELNS0_9SortOrderE0EiS6_yNS1_21identity_decomposer_tEEEvPKT1_PSB_PKT2_PSF_T3_iiT4_E12temp_storage;
	add.s32 	%r43, %r249, %r248;
	shl.b32 	%r250, %r2, 7;
	add.s32 	%r44, %r43, %r250;
	shl.b32 	%r251, %r42, 2;
	add.s32 	%r252, %r249, %r251;
	add.s32 	%r45, %r252, 33792;
	mad.lo.s32 	%r46, %r2, -56, %r44;
	add.s32 	%r722, %r189, 6;
	sub.s32 	%r721, %r190, %r189;
$L__BB2_39:
	add.s32 	%r312, %r722, -6;
	min.s32 	%r255, %r721, 6;
	mov.b32 	%r341, 0;
	st.shared.u32 	[%r43], %r341;
	st.shared.u32 	[%r43+1024], %r341;
	st.shared.u32 	[%r43+2048], %r341;
	st.shared.u32 	[%r43+3072], %r341;
	st.shared.u32 	[%r43+4096], %r341;
	st.shared.u32 	[%r43+5120], %r341;
	st.shared.u32 	[%r43+6144], %r341;
	st.shared.u32 	[%r43+7168], %r341;
	st.shared.u32 	[%r43+8192], %r341;
	st.shared.u32 	[%r43+9216], %r341;
	st.shared.u32 	[%r43+10240], %r341;
	st.shared.u32 	[%r43+11264], %r341;
	st.shared.u32 	[%r43+12288], %r341;
	st.shared.u32 	[%r43+13312], %r341;
	st.shared.u32 	[%r43+14336], %r341;
	st.shared.u32 	[%r43+15360], %r341;
	st.shared.u32 	[%r43+16384], %r341;
	st.shared.u32 	[%r43+17408], %r341;
	st.shared.u32 	[%r43+18432], %r341;
	st.shared.u32 	[%r43+19456], %r341;
	st.shared.u32 	[%r43+20480], %r341;
	st.shared.u32 	[%r43+21504], %r341;
	st.shared.u32 	[%r43+22528], %r341;
	st.shared.u32 	[%r43+23552], %r341;
	st.shared.u32 	[%r43+24576], %r341;
	st.shared.u32 	[%r43+25600], %r341;
	st.shared.u32 	[%r43+26624], %r341;
	st.shared.u32 	[%r43+27648], %r341;
	st.shared.u32 	[%r43+28672], %r341;
	st.shared.u32 	[%r43+29696], %r341;
	st.shared.u32 	[%r43+30720], %r341;
	st.shared.u32 	[%r43+31744], %r341;
	st.shared.u32 	[%r43+32768], %r341;
	// begin inline asm
	bmsk.clamp.b32 %r253, %r341, %r255;
	// end inline asm
	// begin inline asm
	shr.b32 %r256, %r741, %r312;
	// end inline asm
	and.b32  	%r344, %r253, %r256;
	shl.b32 	%r345, %r344, 10;
	and.b32  	%r346, %r345, 31744;
	add.s32 	%r347, %r43, %r346;
	shr.u32 	%r348, %r344, 4;
	and.b32  	%r349, %r348, 268435454;
	add.s32 	%r71, %r347, %r349;
	ld.shared.u16 	%rs1, [%r71];
	add.s16 	%rs20, %rs1, 1;
	st.shared.u16 	[%r71], %rs20;
	// begin inline asm
	shr.b32 %r259, %r740, %r312;
	// end inline asm
	and.b32  	%r350, %r253, %r259;
	shl.b32 	%r351, %r350, 10;
	and.b32  	%r352, %r351, 31744;
	add.s32 	%r353, %r43, %r352;
	shr.u32 	%r354, %r350, 4;
	and.b32  	%r355, %r354, 268435454;
	add.s32 	%r72, %r353, %r355;
	ld.shared.u16 	%rs2, [%r72];
	add.s16 	%rs21, %rs2, 1;
	st.shared.u16 	[%r72], %rs21;
	// begin inline asm
	shr.b32 %r262, %r739, %r312;
	// end inline asm
	and.b32  	%r356, %r253, %r262;
	shl.b32 	%r357, %r356, 10;
	and.b32  	%r358, %r357, 31744;
	add.s32 	%r359, %r43, %r358;
	shr.u32 	%r360, %r356, 4;
	and.b32  	%r361, %r360, 268435454;
	add.s32 	%r73, %r359, %r361;
	ld.shared.u16 	%rs3, [%r73];
	add.s16 	%rs22, %rs3, 1;
	st.shared.u16 	[%r73], %rs22;
	// begin inline asm
	shr.b32 %r265, %r738, %r312;
	// end inline asm
	and.b32  	%r362, %r253, %r265;
	shl.b32 	%r363, %r362, 10;
	and.b32  	%r364, %r363, 31744;
	add.s32 	%r365, %r43, %r364;
	shr.u32 	%r366, %r362, 4;
	and.b32  	%r367, %r366, 268435454;
	add.s32 	%r74, %r365, %r367;
	ld.shared.u16 	%rs4, [%r74];
	add.s16 	%rs23, %rs4, 1;
	st.shared.u16 	[%r74], %rs23;
	// begin inline asm
	shr.b32 %r268, %r737, %r312;
	// end inline asm
	and.b32  	%r368, %r253, %r268;
	shl.b32 	%r369, %r368, 10;
	and.b32  	%r370, %r369, 31744;
	add.s32 	%r371, %r43, %r370;
	shr.u32 	%r372, %r368, 4;
	and.b32  	%r373, %r372, 268435454;
	add.s32 	%r75, %r371, %r373;
	ld.shared.u16 	%rs5, [%r75];
	add.s16 	%rs24, %rs5, 1;
	st.shared.u16 	[%r75], %rs24;
	// begin inline asm
	shr.b32 %r271, %r736, %r312;
	// end inline asm
	and.b32  	%r374, %r253, %r271;
	shl.b32 	%r375, %r374, 10;
	and.b32  	%r376, %r375, 31744;
	add.s32 	%r377, %r43, %r376;
	shr.u32 	%r378, %r374, 4;
	and.b32  	%r379, %r378, 268435454;
	add.s32 	%r76, %r377, %r379;
	ld.shared.u16 	%rs6, [%r76];
	add.s16 	%rs25, %rs6, 1;
	st.shared.u16 	[%r76], %rs25;
	// begin inline asm
	shr.b32 %r274, %r735, %r312;
	// end inline asm
	and.b32  	%r380, %r253, %r274;
	shl.b32 	%r381, %r380, 10;
	and.b32  	%r382, %r381, 31744;
	add.s32 	%r383, %r43, %r382;
	shr.u32 	%r384, %r380, 4;
	and.b32  	%r385, %r384, 268435454;
	add.s32 	%r77, %r383, %r385;
	ld.shared.u16 	%rs7, [%r77];
	add.s16 	%rs26, %rs7, 1;
	st.shared.u16 	[%r77], %rs26;
	// begin inline asm
	shr.b32 %r277, %r734, %r312;
	// end inline asm
	and.b32  	%r386, %r253, %r277;
	shl.b32 	%r387, %r386, 10;
	and.b32  	%r388, %r387, 31744;
	add.s32 	%r389, %r43, %r388;
	shr.u32 	%r390, %r386, 4;
	and.b32  	%r391, %r390, 268435454;
	add.s32 	%r78, %r389, %r391;
	ld.shared.u16 	%rs8, [%r78];
	add.s16 	%rs27, %rs8, 1;
	st.shared.u16 	[%r78], %rs27;
	// begin inline asm
	shr.b32 %r280, %r733, %r312;
	// end inline asm
	and.b32  	%r392, %r253, %r280;
	shl.b32 	%r393, %r392, 10;
	and.b32  	%r394, %r393, 31744;
	add.s32 	%r395, %r43, %r394;
	shr.u32 	%r396, %r392, 4;
	and.b32  	%r397, %r396, 268435454;
	add.s32 	%r79, %r395, %r397;
	ld.shared.u16 	%rs9, [%r79];
	add.s16 	%rs28, %rs9, 1;
	st.shared.u16 	[%r79], %rs28;
	// begin inline asm
	shr.b32 %r283, %r732, %r312;
	// end inline asm
	and.b32  	%r398, %r253, %r283;
	shl.b32 	%r399, %r398, 10;
	and.b32  	%r400, %r399, 31744;
	add.s32 	%r401, %r43, %r400;
	shr.u32 	%r402, %r398, 4;
	and.b32  	%r403, %r402, 268435454;
	add.s32 	%r80, %r401, %r403;
	ld.shared.u16 	%rs10, [%r80];
	add.s16 	%rs29, %rs10, 1;
	st.shared.u16 	[%r80], %rs29;
	// begin inline asm
	shr.b32 %r286, %r731, %r312;
	// end inline asm
	and.b32  	%r404, %r253, %r286;
	shl.b32 	%r405, %r404, 10;
	and.b32  	%r406, %r405, 31744;
	add.s32 	%r407, %r43, %r406;
	shr.u32 	%r408, %r404, 4;
	and.b32  	%r409, %r408, 268435454;
	add.s32 	%r81, %r407, %r409;
	ld.shared.u16 	%rs11, [%r81];
	add.s16 	%rs30, %rs11, 1;
	st.shared.u16 	[%r81], %rs30;
	// begin inline asm
	shr.b32 %r289, %r730, %r312;
	// end inline asm
	and.b32  	%r410, %r253, %r289;
	shl.b32 	%r411, %r410, 10;
	and.b32  	%r412, %r411, 31744;
	add.s32 	%r413, %r43, %r412;
	shr.u32 	%r414, %r410, 4;
	and.b32  	%r415, %r414, 268435454;
	add.s32 	%r82, %r413, %r415;
	ld.shared.u16 	%rs12, [%r82];
	add.s16 	%rs31, %rs12, 1;
	st.shared.u16 	[%r82], %rs31;
	// begin inline asm
	shr.b32 %r292, %r729, %r312;
	// end inline asm
	and.b32  	%r416, %r253, %r292;
	shl.b32 	%r417, %r416, 10;
	and.b32  	%r418, %r417, 31744;
	add.s32 	%r419, %r43, %r418;
	shr.u32 	%r420, %r416, 4;
	and.b32  	%r421, %r420, 268435454;
	add.s32 	%r83, %r419, %r421;
	ld.shared.u16 	%rs13, [%r83];
	add.s16 	%rs32, %rs13, 1;
	st.shared.u16 	[%r83], %rs32;
	// begin inline asm
	shr.b32 %r295, %r728, %r312;
	// end inline asm
	and.b32  	%r422, %r253, %r295;
	shl.b32 	%r423, %r422, 10;
	and.b32  	%r424, %r423, 31744;
	add.s32 	%r425, %r43, %r424;
	shr.u32 	%r426, %r422, 4;
	and.b32  	%r427, %r426, 268435454;
	add.s32 	%r84, %r425, %r427;
	ld.shared.u16 	%rs14, [%r84];
	add.s16 	%rs33, %rs14, 1;
	st.shared.u16 	[%r84], %rs33;
	// begin inline asm
	shr.b32 %r298, %r727, %r312;
	// end inline asm
	and.b32  	%r428, %r253, %r298;
	shl.b32 	%r429, %r428, 10;
	and.b32  	%r430, %r429, 31744;
	add.s32 	%r431, %r43, %r430;
	shr.u32 	%r432, %r428, 4;
	and.b32  	%r433, %r432, 268435454;
	add.s32 	%r85, %r431, %r433;
	ld.shared.u16 	%rs15, [%r85];
	add.s16 	%rs34, %rs15, 1;
	st.shared.u16 	[%r85], %rs34;
	// begin inline asm
	shr.b32 %r301, %r726, %r312;
	// end inline asm
	and.b32  	%r434, %r253, %r301;
	shl.b32 	%r435, %r434, 10;
	and.b32  	%r436, %r435, 31744;
	add.s32 	%r437, %r43, %r436;
	shr.u32 	%r438, %r434, 4;
	and.b32  	%r439, %r438, 268435454;
	add.s32 	%r86, %r437, %r439;
	ld.shared.u16 	%rs16, [%r86];
	add.s16 	%rs35, %rs16, 1;
	st.shared.u16 	[%r86], %rs35;
	// begin inline asm
	shr.b32 %r304, %r725, %r312;
	// end inline asm
	and.b32  	%r440, %r253, %r304;
	shl.b32 	%r441, %r440, 10;
	and.b32  	%r442, %r441, 31744;
	add.s32 	%r443, %r43, %r442;
	shr.u32 	%r444, %r440, 4;
	and.b32  	%r445, %r444, 268435454;
	add.s32 	%r87, %r443, %r445;
	ld.shared.u16 	%rs17, [%r87];
	add.s16 	%rs36, %rs17, 1;
	st.shared.u16 	[%r87], %rs36;
	// begin inline asm
	shr.b32 %r307, %r724, %r312;
	// end inline asm
	and.b32  	%r446, %r253, %r307;
	shl.b32 	%r447, %r446, 10;
	and.b32  	%r448, %r447, 31744;
	add.s32 	%r449, %r43, %r448;
	shr.u32 	%r450, %r446, 4;
	and.b32  	%r451, %r450, 268435454;
	add.s32 	%r88, %r449, %r451;
	ld.shared.u16 	%rs18, [%r88];
	add.s16 	%rs37, %rs18, 1;
	st.shared.u16 	[%r88], %rs37;
	// begin inline asm
	shr.b32 %r310, %r723, %r312;
	// end inline asm
	and.b32  	%r452, %r253, %r310;
	shl.b32 	%r453, %r452, 10;
	and.b32  	%r454, %r453, 31744;
	add.s32 	%r455, %r43, %r454;
	shr.u32 	%r456, %r452, 4;
	and.b32  	%r457, %r456, 268435454;
	add.s32 	%r89, %r455, %r457;
	ld.shared.u16 	%rs19, [%r89];
	add.s16 	%rs38, %rs19, 1;
	st.shared.u16 	[%r89], %rs38;
	bar.sync 	0;
	ld.shared.u32 	%r90, [%r44];
	ld.shared.u32 	%r458, [%r44+4];
	ld.shared.u32 	%r459, [%r44+8];
	ld.shared.u32 	%r460, [%r44+12];
	ld.shared.u32 	%r461, [%r44+16];
	ld.shared.u32 	%r462, [%r44+20];
	ld.shared.u32 	%r463, [%r44+24];
	ld.shared.u32 	%r464, [%r44+28];
	ld.shared.u32 	%r465, [%r44+32];
	ld.shared.u32 	%r466, [%r44+36];
	ld.shared.u32 	%r467, [%r44+40];
	ld.shared.u32 	%r468, [%r44+44];
	ld.shared.u32 	%r469, [%r44+48];
	ld.shared.u32 	%r470, [%r44+52];
	ld.shared.u32 	%r471, [%r44+56];
	ld.shared.u32 	%r472, [%r44+60];
	ld.shared.u32 	%r473, [%r44+64];
	ld.shared.u32 	%r474, [%r44+68];
	ld.shared.u32 	%r475, [%r44+72];
	ld.shared.u32 	%r476, [%r44+76];
	ld.shared.u32 	%r477, [%r44+80];
	ld.shared.u32 	%r478, [%r44+84];
	ld.shared.u32 	%r479, [%r44+88];
	ld.shared.u32 	%r480, [%r44+92];
	ld.shared.u32 	%r481, [%r44+96];
	ld.shared.u32 	%r482, [%r44+100];
	ld.shared.u32 	%r483, [%r44+104];
	ld.shared.u32 	%r484, [%r44+108];
	ld.shared.u32 	%r485, [%r44+112];
	ld.shared.u32 	%r486, [%r44+116];
	ld.shared.u32 	%r487, [%r44+120];
	ld.shared.u32 	%r488, [%r44+124];
	ld.shared.u32 	%r489, [%r44+128];
	add.s32 	%r91, %r458, %r90;
	add.s32 	%r92, %r459, %r91;
	add.s32 	%r93, %r460, %r92;
	add.s32 	%r94, %r461, %r93;
	add.s32 	%r95, %r462, %r94;
	add.s32 	%r96, %r463, %r95;
	add.s32 	%r97, %r464, %r96;
	add.s32 	%r98, %r465, %r97;
	add.s32 	%r99, %r466, %r98;
	add.s32 	%r100, %r467, %r99;
	add.s32 	%r101, %r468, %r100;
	add.s32 	%r102, %r469, %r101;
	add.s32 	%r103, %r470, %r102;
	add.s32 	%r104, %r471, %r103;
	add.s32 	%r105, %r472, %r104;
	add.s32 	%r106, %r473, %r105;
	add.s32 	%r107, %r474, %r106;
	add.s32 	%r108, %r475, %r107;
	add.s32 	%r109, %r476, %r108;
	add.s32 	%r110, %r477, %r109;
	add.s32 	%r111, %r478, %r110;
	add.s32 	%r112, %r479, %r111;
	add.s32 	%r113, %r480, %r112;
	add.s32 	%r114, %r481, %r113;
	add.s32 	%r115, %r482, %r114;
	add.s32 	%r116, %r483, %r115;
	add.s32 	%r117, %r484, %r116;
	add.s32 	%r118, %r485, %r117;
	add.s32 	%r119, %r486, %r118;
	add.s32 	%r120, %r487, %r119;
	add.s32 	%r121, %r488, %r120;
	add.s32 	%r318, %r489, %r121;
	// begin inline asm
	mov.u32 %r313, %laneid;
	// end inline asm
	mov.b32 	%r316, 1;
	mov.b32 	%r343, -1;
	// begin inline asm
	{  .reg .u32 r0;  .reg .pred p;  shfl.sync.up.b32 r0|p, %r318, %r316, %r341, %r343;  @p add.u32 r0, r0, %r318;  mov.u32 %r314, r0;}
	// end inline asm
	mov.b32 	%r322, 2;
	// begin inline asm
	{  .reg .u32 r0;  .reg .pred p;  shfl.sync.up.b32 r0|p, %r314, %r322, %r341, %r343;  @p add.u32 r0, r0, %r314;  mov.u32 %r320, r0;}
	// end inline asm
	mov.b32 	%r328, 4;
	// begin inline asm
	{  .reg .u32 r0;  .reg .pred p;  shfl.sync.up.b32 r0|p, %r320, %r328, %r341, %r343;  @p add.u32 r0, r0, %r320;  mov.u32 %r326, r0;}
	// end inline asm
	mov.b32 	%r334, 8;
	// begin inline asm
	{  .reg .u32 r0;  .reg .pred p;  shfl.sync.up.b32 r0|p, %r326, %r334, %r341, %r343;  @p add.u32 r0, r0, %r326;  mov.u32 %r332, r0;}
	// end inline asm
	mov.b32 	%r340, 16;
	// begin inline asm
	{  .reg .u32 r0;  .reg .pred p;  shfl.sync.up.b32 r0|p, %r332, %r340, %r341, %r343;  @p add.u32 r0, r0, %r332;  mov.u32 %r338, r0;}
	// end inline asm
	setp.ne.s32 	%p20, %r313, 31;
	@%p20 bra 	$L__BB2_41;
	st.shared.u32 	[%r45], %r338;
$L__BB2_41:
	sub.s32 	%r490, %r338, %r318;
	setp.gt.u32 	%p21, %r2, 31;
	setp.eq.s32 	%p22, %r42, 7;
	setp.eq.s32 	%p23, %r42, 6;
	setp.eq.s32 	%p24, %r42, 5;
	setp.eq.s32 	%p25, %r42, 4;
	setp.eq.s32 	%p26, %r42, 3;
	setp.eq.s32 	%p27, %r42, 2;
	setp.eq.s32 	%p28, %r42, 1;
	bar.sync 	0;
	ld.shared.v4.u32 	{%r491, %r492, %r493, %r494}, [_ZZN3cub18CUB_300001_SM_10006detail10radix_sort31DeviceRadixSortSingleTileKernelINS1_5radix10policy_hubIiNS0_8NullTypeEyE10Policy1000ELNS0_9SortOrderE0EiS6_yNS1_21identity_decomposer_tEEEvPKT1_PSB_PKT2_PSF_T3_iiT4_E12temp_storage+33792];
	selp.b32 	%r495, %r491, %r742, %p28;
	add.s32 	%r496, %r492, %r491;
	selp.b32 	%r497, %r496, %r495, %p27;
	add.s32 	%r498, %r496, %r493;
	selp.b32 	%r499, %r498, %r497, %p26;
	add.s32 	%r500, %r498, %r494;
	selp.b32 	%r501, %r500, %r499, %p25;
	ld.shared.v4.u32 	{%r502, %r503, %r504, %r505}, [_ZZN3cub18CUB_300001_SM_10006detail10radix_sort31DeviceRadixSortSingleTileKernelINS1_5radix10policy_hubIiNS0_8NullTypeEyE10Policy1000ELNS0_9SortOrderE0EiS6_yNS1_21identity_decomposer_tEEEvPKT1_PSB_PKT2_PSF_T3_iiT4_E12temp_storage+33808];
	add.s32 	%r506, %r500, %r502;
	selp.b32 	%r507, %r506, %r501, %p24;
	add.s32 	%r508, %r506, %r503;
	selp.b32 	%r509, %r508, %r507, %p23;
	add.s32 	%r510, %r508, %r504;
	selp.b32 	%r742, %r510, %r509, %p22;
	add.s32 	%r126, %r510, %r505;
	setp.ne.s32 	%p29, %r313, 0;
	selp.b32 	%r511, %r490, 0, %p29;
	add.s32 	%r512, %r742, %r511;
	or.pred  	%p30, %p21, %p29;
	selp.b32 	%r743, %r512, %r490, %p21;
	@%p30 bra 	$L__BB2_43;
	shl.b32 	%r743, %r126, 16;
	st.shared.u32 	[_ZZN3cub18CUB_300001_SM_10006detail10radix_sort31DeviceRadixSortSingleTileKernelINS1_5radix10policy_hubIiNS0_8NullTypeEyE10Policy1000ELNS0_9SortOrderE0EiS6_yNS1_21identity_decomposer_tEEEvPKT1_PSB_PKT2_PSF_T3_iiT4_E12temp_storage+33832], %r743;
$L__BB2_43:
	setp.eq.s32 	%p31, %r2, 0;
	bar.sync 	0;
	ld.shared.u32 	%r513, [_ZZN3cub18CUB_300001_SM_10006detail10radix_sort31DeviceRadixSortSingleTileKernelINS1_5radix10policy_hubIiNS0_8NullTypeEyE10Policy1000ELNS0_9SortOrderE0EiS6_yNS1_21identity_decomposer_tEEEvPKT1_PSB_PKT2_PSF_T3_iiT4_E12temp_storage+33832];
	selp.b32 	%r514, 0, %r513, %p31;
	add.s32 	%r515, %r743, %r514;
	add.s32 	%r516, %r90, %r515;
	add.s32 	%r517, %r91, %r515;
	add.s32 	%r518, %r92, %r515;
	add.s32 	%r519, %r93, %r515;
	add.s32 	%r520, %r94, %r515;
	add.s32 	%r521, %r95, %r515;
	add.s32 	%r522, %r96, %r515;
	add.s32 	%r523, %r97, %r515;
	add.s32 	%r524, %r98, %r515;
	add.s32 	%r525, %r99, %r515;
	add.s32 	%r526, %r100, %r515;
	add.s32 	%r527, %r101, %r515;
	add.s32 	%r528, %r102, %r515;
	add.s32 	%r529, %r103, %r515;
	add.s32 	%r530, %r104, %r515;
	add.s32 	%r531, %r105, %r515;
	add.s32 	%r532, %r106, %r515;
	add.s32 	%r533, %r107, %r515;
	add.s32 	%r534, %r108, %r515;
	add.s32 	%r535, %r109, %r515;
	add.s32 	%r536, %r110, %r515;
	add.s32 	%r537, %r111, %r515;
	add.s32 	%r538, %r112, %r515;
	add.s32 	%r539, %r113, %r515;
	add.s32 	%r540, %r114, %r515;
	add.s32 	%r541, %r115, %r515;
	add.s32 	%r542, %r116, %r515;
	add.s32 	%r543, %r117, %r515;
	add.s32 	%r544, %r118, %r515;
	add.s32 	%r545, %r119, %r515;
	add.s32 	%r546, %r120, %r515;
	add.s32 	%r547, %r121, %r515;
	st.shared.u32 	[%r44], %r515;
	st.shared.u32 	[%r44+4], %r516;
	st.shared.u32 	[%r44+8], %r517;
	st.shared.u32 	[%r44+12], %r518;
	st.shared.u32 	[%r44+16], %r519;
	st.shared.u32 	[%r44+20], %r520;
	st.shared.u32 	[%r44+24], %r521;
	st.shared.u32 	[%r44+28], %r522;
	st.shared.u32 	[%r44+32], %r523;
	st.shared.u32 	[%r44+36], %r524;
	st.shared.u32 	[%r44+40], %r525;
	st.shared.u32 	[%r44+44], %r526;
	st.shared.u32 	[%r44+48], %r527;
	st.shared.u32 	[%r44+52], %r528;
	st.shared.u32 	[%r44+56], %r529;
	st.shared.u32 	[%r44+60], %r530;
	st.shared.u32 	[%r44+64], %r531;
	st.shared.u32 	[%r44+68], %r532;
	st.shared.u32 	[%r44+72], %r533;
	st.shared.u32 	[%r44+76], %r534;
	st.shared.u32 	[%r44+80], %r535;
	st.shared.u32 	[%r44+84], %r536;
	st.shared.u32 	[%r44+88], %r537;
	st.shared.u32 	[%r44+92], %r538;
	st.shared.u32 	[%r44+96], %r539;
	st.shared.u32 	[%r44+100], %r540;
	st.shared.u32 	[%r44+104], %r541;
	st.shared.u32 	[%r44+108], %r542;
	st.shared.u32 	[%r44+112], %r543;
	st.shared.u32 	[%r44+116], %r544;
	st.shared.u32 	[%r44+120], %r545;
	st.shared.u32 	[%r44+124], %r546;
	st.shared.u32 	[%r44+128], %r547;
	bar.sync 	0;
	cvt.u32.u16 	%r548, %rs1;
	ld.shared.u16 	%r549, [%r71];
	add.s32 	%r130, %r549, %r548;
	cvt.u32.u16 	%r550, %rs2;
	ld.shared.u16 	%r551, [%r72];
	add.s32 	%r131, %r551, %r550;
	cvt.u32.u16 	%r552, %rs3;
	ld.shared.u16 	%r553, [%r73];
	add.s32 	%r132, %r553, %r552;
	cvt.u32.u16 	%r554, %rs4;
	ld.shared.u16 	%r555, [%r74];
	add.s32 	%r133, %r555, %r554;
	cvt.u32.u16 	%r556, %rs5;
	ld.shared.u16 	%r557, [%r75];
	add.s32 	%r134, %r557, %r556;
	cvt.u32.u16 	%r558, %rs6;
	ld.shared.u16 	%r559, [%r76];
	add.s32 	%r135, %r559, %r558;
	cvt.u32.u16 	%r560, %rs7;
	ld.shared.u16 	%r561, [%r77];
	add.s32 	%r136, %r561, %r560;
	cvt.u32.u16 	%r562, %rs8;
	ld.shared.u16 	%r563, [%r78];
	add.s32 	%r137, %r563, %r562;
	cvt.u32.u16 	%r564, %rs9;
	ld.shared.u16 	%r565, [%r79];
	add.s32 	%r138, %r565, %r564;
	cvt.u32.u16 	%r566, %rs10;
	ld.shared.u16 	%r567, [%r80];
	add.s32 	%r139, %r567, %r566;
	cvt.u32.u16 	%r568, %rs11;
	ld.shared.u16 	%r569, [%r81];
	add.s32 	%r140, %r569, %r568;
	cvt.u32.u16 	%r570, %rs12;
	ld.shared.u16 	%r571, [%r82];
	add.s32 	%r141, %r571, %r570;
	cvt.u32.u16 	%r572, %rs13;
	ld.shared.u16 	%r573, [%r83];
	add.s32 	%r142, %r573, %r572;
	cvt.u32.u16 	%r574, %rs14;
	ld.shared.u16 	%r575, [%r84];
	add.s32 	%r143, %r575, %r574;
	cvt.u32.u16 	%r576, %rs15;
	ld.shared.u16 	%r577, [%r85];
	add.s32 	%r144, %r577, %r576;
	cvt.u32.u16 	%r578, %rs16;
	ld.shared.u16 	%r579, [%r86];
	add.s32 	%r145, %r579, %r578;
	cvt.u32.u16 	%r580, %rs17;
	ld.shared.u16 	%r581, [%r87];
	add.s32 	%r146, %r581, %r580;
	cvt.u32.u16 	%r582, %rs18;
	ld.shared.u16 	%r583, [%r88];
	add.s32 	%r147, %r583, %r582;
	cvt.u32.u16 	%r584, %rs19;
	ld.shared.u16 	%r585, [%r89];
	add.s32 	%r148, %r585, %r584;
	bar.sync 	0;
	setp.lt.s32 	%p32, %r722, %r190;
	@%p32 bra 	$L__BB2_83;
	cvt.u64.u32 	%rd8, %r2;
	shl.b32 	%r586, %r130, 2;
	mov.u32 	%r587, _ZZN3cub18CUB_300001_SM_10006detail10radix_sort31DeviceRadixSortSingleTileKernelINS1_5radix10policy_hubIiNS0_8NullTypeEyE10Policy1000ELNS0_9SortOrderE0EiS6_yNS1_21identity_decomposer_tEEEvPKT1_PSB_PKT2_PSF_T3_iiT4_E12temp_storage;
	add.s32 	%r588, %r587, %r586;
	st.shared.u32 	[%r588], %r741;
	shl.b32 	%r589, %r131, 2;
	add.s32 	%r590, %r587, %r589;
	st.shared.u32 	[%r590], %r740;
	shl.b32 	%r591, %r132, 2;
	add.s32 	%r592, %r587, %r591;
	st.shared.u32 	[%r592], %r739;
	shl.b32 	%r593, %r133, 2;
	add.s32 	%r594, %r587, %r593;
	st.shared.u32 	[%r594], %r738;
	shl.b32 	%r595, %r134, 2;
	add.s32 	%r596, %r587, %r595;
	st.shared.u32 	[%r596], %r737;
	shl.b32 	%r597, %r135, 2;
	add.s32 	%r598, %r587, %r597;
	st.shared.u32 	[%r598], %r736;
	shl.b32 	%r599, %r136, 2;
	add.s32 	%r600, %r587, %r599;
	st.shared.u32 	[%r600], %r735;
	shl.b32 	%r601, %r137, 2;
	add.s32 	%r602, %r587, %r601;
	st.shared.u32 	[%r602], %r734;
	shl.b32 	%r603, %r138, 2;
	add.s32 	%r604, %r587, %r603;
	st.shared.u32 	[%r604], %r733;
	shl.b32 	%r605, %r139, 2;
	add.s32 	%r606, %r587, %r605;
	st.shared.u32 	[%r606], %r732;
	shl.b32 	%r607, %r140, 2;
	add.s32 	%r608, %r587, %r607;
	st.shared.u32 	[%r608], %r731;
	shl.b32 	%r609, %r141, 2;
	add.s32 	%r610, %r587, %r609;
	st.shared.u32 	[%r610], %r730;
	shl.b32 	%r611, %r142, 2;
	add.s32 	%r612, %r587, %r611;
	st.shared.u32 	[%r612], %r729;
	shl.b32 	%r613, %r143, 2;
	add.s32 	%r614, %r587, %r613;
	st.shared.u32 	[%r614], %r728;
	shl.b32 	%r615, %r144, 2;
	add.s32 	%r616, %r587, %r615;
	st.shared.u32 	[%r616], %r727;
	shl.b32 	%r617, %r145, 2;
	add.s32 	%r618, %r587, %r617;
	st.shared.u32 	[%r618], %r726;
	shl.b32 	%r619, %r146, 2;
	add.s32 	%r620, %r587, %r619;
	st.shared.u32 	[%r620], %r725;
	shl.b32 	%r621, %r147, 2;
	add.s32 	%r622, %r587, %r621;
	st.shared.u32 	[%r622], %r724;
	shl.b32 	%r623, %r148, 2;
	add.s32 	%r624, %r587, %r623;
	st.shared.u32 	[%r624], %r723;
	bar.sync 	0;
	mad.lo.s32 	%r149, %r2, -72, %r46;
	ld.shared.u32 	%r150, [%r149+1024];
	ld.shared.u32 	%r151, [%r149+2048];
	ld.shared.u32 	%r152, [%r149+3072];
	ld.shared.u32 	%r153, [%r149+4096];
	ld.shared.u32 	%r154, [%r149+5120];
	ld.shared.u32 	%r155, [%r149+6144];
	ld.shared.u32 	%r156, [%r149+7168];
	ld.shared.u32 	%r157, [%r149+8192];
	ld.shared.u32 	%r158, [%r149+9216];
	ld.shared.u32 	%r159, [%r149+10240];
	ld.shared.u32 	%r160, [%r149+11264];
	ld.shared.u32 	%r161, [%r149+12288];
	ld.shared.u32 	%r162, [%r149+13312];
	ld.shared.u32 	%r163, [%r149+14336];
	ld.shared.u32 	%r164, [%r149+15360];
	ld.shared.u32 	%r165, [%r149+16384];
	ld.shared.u32 	%r166, [%r149+17408];
	ld.shared.u32 	%r167, [%r149+18432];
	setp.gt.u64 	%p33, %rd4, %rd8;
	cvta.to.global.u64 	%rd9, %rd3;
	mul.wide.u32 	%rd10, %r2, 4;
	add.s64 	%rd2, %rd9, %rd10;
	@%p33 bra 	$L__BB2_45;
	bra.uni 	$L__BB2_46;
$L__BB2_45:
	ld.shared.u32 	%r625, [%r149];
	xor.b32  	%r626, %r625, -2147483648;
	st.global.u32 	[%rd2], %r626;
$L__BB2_46:
	add.s32 	%r627, %r2, 256;
	cvt.u64.u32 	%rd11, %r627;
	setp.le.u64 	%p34, %rd4, %rd11;
	@%p34 bra 	$L__BB2_48;
	xor.b32  	%r628, %r150, -2147483648;
	st.global.u32 	[%rd2+1024], %r628;
$L__BB2_48:
	add.s32 	%r629, %r2, 512;
	cvt.u64.u32 	%rd12, %r629;
	setp.le.u64 	%p35, %rd4, %rd12;
	@%p35 bra 	$L__BB2_50;
	xor.b32  	%r630, %r151, -2147483648;
	st.global.u32 	[%rd2+2048], %r630;
$L__BB2_50:
	add.s32 	%r631, %r2, 768;
	cvt.u64.u32 	%rd13, %r631;
	setp.le.u64 	%p36, %rd4, %rd13;
	@%p36 bra 	$L__BB2_52;
	xor.b32  	%r632, %r152, -2147483648;
	st.global.u32 	[%rd2+3072], %r632;
$L__BB2_52:
	or.b32  	%r633, %r2, 1024;
	cvt.u64.u32 	%rd14, %r633;
	setp.le.u64 	%p37, %rd4, %rd14;
	@%p37 bra 	$L__BB2_54;
	xor.b32  	%r634, %r153, -2147483648;
	st.global.u32 	[%rd2+4096], %r634;
$L__BB2_54:
	add.s32 	%r635, %r2, 1280;
	cvt.u64.u32 	%rd15, %r635;
	setp.le.u64 	%p38, %rd4, %rd15;
	@%p38 bra 	$L__BB2_56;
	xor.b32  	%r636, %r154, -2147483648;
	st.global.u32 	[%rd2+5120], %r636;
$L__BB2_56:
	add.s32 	%r637, %r2, 1536;
	cvt.u64.u32 	%rd16, %r637;
	setp.le.u64 	%p39, %rd4, %rd16;
	@%p39 bra 	$L__BB2_58;
	xor.b32  	%r638, %r155, -2147483648;
	st.global.u32 	[%rd2+6144], %r638;
$L__BB2_58:
	add.s32 	%r639, %r2, 1792;
	cvt.u64.u32 	%rd17, %r639;
	setp.le.u64 	%p40, %rd4, %rd17;
	@%p40 bra 	$L__BB2_60;
	xor.b32  	%r640, %r156, -2147483648;
	st.global.u32 	[%rd2+7168], %r640;
$L__BB2_60:
	or.b32  	%r641, %r2, 2048;
	cvt.u64.u32 	%rd18, %r641;
	setp.le.u64 	%p41, %rd4, %rd18;
	@%p41 bra 	$L__BB2_62;
	xor.b32  	%r642, %r157, -2147483648;
	st.global.u32 	[%rd2+8192], %r642;
$L__BB2_62:
	add.s32 	%r643, %r2, 2304;
	cvt.u64.u32 	%rd19, %r643;
	setp.le.u64 	%p42, %rd4, %rd19;
	@%p42 bra 	$L__BB2_64;
	xor.b32  	%r644, %r158, -2147483648;
	st.global.u32 	[%rd2+9216], %r644;
$L__BB2_64:
	add.s32 	%r645, %r2, 2560;
	cvt.u64.u32 	%rd20, %r645;
	setp.le.u64 	%p43, %rd4, %rd20;
	@%p43 bra 	$L__BB2_66;
	xor.b32  	%r646, %r159, -2147483648;
	st.global.u32 	[%rd2+10240], %r646;
$L__BB2_66:
	add.s32 	%r647, %r2, 2816;
	cvt.u64.u32 	%rd21, %r647;
	setp.le.u64 	%p44, %rd4, %rd21;
	@%p44 bra 	$L__BB2_68;
	xor.b32  	%r648, %r160, -2147483648;
	st.global.u32 	[%rd2+11264], %r648;
$L__BB2_68:
	or.b32  	%r649, %r2, 3072;
	cvt.u64.u32 	%rd22, %r649;
	setp.le.u64 	%p45, %rd4, %rd22;
	@%p45 bra 	$L__BB2_70;
	xor.b32  	%r650, %r161, -2147483648;
	st.global.u32 	[%rd2+12288], %r650;
$L__BB2_70:
	add.s32 	%r651, %r2, 3328;
	cvt.u64.u32 	%rd23, %r651;
	setp.le.u64 	%p46, %rd4, %rd23;
	@%p46 bra 	$L__BB2_72;
	xor.b32  	%r652, %r162, -2147483648;
	st.global.u32 	[%rd2+13312], %r652;
$L__BB2_72:
	add.s32 	%r653, %r2, 3584;
	cvt.u64.u32 	%rd24, %r653;
	setp.le.u64 	%p47, %rd4, %rd24;
	@%p47 bra 	$L__BB2_74;
	xor.b32  	%r654, %r163, -2147483648;
	st.global.u32 	[%rd2+14336], %r654;
$L__BB2_74:
	add.s32 	%r655, %r2, 3840;
	cvt.u64.u32 	%rd25, %r655;
	setp.le.u64 	%p48, %rd4, %rd25;
	@%p48 bra 	$L__BB2_76;
	xor.b32  	%r656, %r164, -2147483648;
	st.global.u32 	[%rd2+15360], %r656;
$L__BB2_76:
	or.b32  	%r657, %r2, 4096;
	cvt.u64.u32 	%rd26, %r657;
	setp.le.u64 	%p49, %rd4, %rd26;
	@%p49 bra 	$L__BB2_78;
	xor.b32  	%r658, %r165, -2147483648;
	st.global.u32 	[%rd2+16384], %r658;
$L__BB2_78:
	add.s32 	%r659, %r2, 4352;
	cvt.u64.u32 	%rd27, %r659;
	setp.le.u64 	%p50, %rd4, %rd27;
	@%p50 bra 	$L__BB2_80;
	xor.b32  	%r660, %r166, -2147483648;
	st.global.u32 	[%rd2+17408], %r660;
$L__BB2_80:
	add.s32 	%r661, %r2, 4608;
	cvt.u64.u32 	%rd28, %r661;
	setp.le.u64 	%p51, %rd4, %rd28;
	@%p51 bra 	$L__BB2_82;
	xor.b32  	%r662, %r167, -2147483648;
	st.global.u32 	[%rd2+18432], %r662;
$L__BB2_82:
	ret;
$L__BB2_83:
	shl.b32 	%r663, %r130, 2;
	mov.u32 	%r664, _ZZN3cub18CUB_300001_SM_10006detail10radix_sort31DeviceRadixSortSingleTileKernelINS1_5radix10policy_hubIiNS0_8NullTypeEyE10Policy1000ELNS0_9SortOrderE0EiS6_yNS1_21identity_decomposer_tEEEvPKT1_PSB_PKT2_PSF_T3_iiT4_E12temp_storage;
	add.s32 	%r665, %r664, %r663;
	st.shared.u32 	[%r665], %r741;
	shl.b32 	%r666, %r131, 2;
	add.s32 	%r667, %r664, %r666;
	st.shared.u32 	[%r667], %r740;
	shl.b32 	%r668, %r132, 2;
	add.s32 	%r669, %r664, %r668;
	st.shared.u32 	[%r669], %r739;
	shl.b32 	%r670, %r133, 2;
	add.s32 	%r671, %r664, %r670;
	st.shared.u32 	[%r671], %r738;
	shl.b32 	%r672, %r134, 2;
	add.s32 	%r673, %r664, %r672;
	st.shared.u32 	[%r673], %r737;
	shl.b32 	%r674, %r135, 2;
	add.s32 	%r675, %r664, %r674;
	st.shared.u32 	[%r675], %r736;
	shl.b32 	%r676, %r136, 2;
	add.s32 	%r677, %r664, %r676;
	st.shared.u32 	[%r677], %r735;
	shl.b32 	%r678, %r137, 2;
	add.s32 	%r679, %r664, %r678;
	st.shared.u32 	[%r679], %r734;
	shl.b32 	%r680, %r138, 2;
	add.s32 	%r681, %r664, %r680;
	st.shared.u32 	[%r681], %r733;
	shl.b32 	%r682, %r139, 2;
	add.s32 	%r683, %r664, %r682;
	st.shared.u32 	[%r683], %r732;
	shl.b32 	%r684, %r140, 2;
	add.s32 	%r685, %r664, %r684;
	st.shared.u32 	[%r685], %r731;
	shl.b32 	%r686, %r141, 2;
	add.s32 	%r687, %r664, %r686;
	st.shared.u32 	[%r687], %r730;
	shl.b32 	%r688, %r142, 2;
	add.s32 	%r689, %r664, %r688;
	st.shared.u32 	[%r689], %r729;
	shl.b32 	%r690, %r143, 2;
	add.s32 	%r691, %r664, %r690;
	st.shared.u32 	[%r691], %r728;
	shl.b32 	%r692, %r144, 2;
	add.s32 	%r693, %r664, %r692;
	st.shared.u32 	[%r693], %r727;
	shl.b32 	%r694, %r145, 2;
	add.s32 	%r695, %r664, %r694;
	st.shared.u32 	[%r695], %r726;
	shl.b32 	%r696, %r146, 2;
	add.s32 	%r697, %r664, %r696;
	st.shared.u32 	[%r697], %r725;
	shl.b32 	%r698, %r147, 2;
	add.s32 	%r699, %r664, %r698;
	st.shared.u32 	[%r699], %r724;
	shl.b32 	%r700, %r148, 2;
	add.s32 	%r701, %r664, %r700;
	st.shared.u32 	[%r701], %r723;
	bar.sync 	0;
	ld.shared.u32 	%r741, [%r46];
	ld.shared.u32 	%r740, [%r46+4];
	ld.shared.u32 	%r739, [%r46+8];
	ld.shared.u32 	%r738, [%r46+12];
	ld.shared.u32 	%r737, [%r46+16];
	ld.shared.u32 	%r736, [%r46+20];
	ld.shared.u32 	%r735, [%r46+24];
	ld.shared.u32 	%r734, [%r46+28];
	ld.shared.u32 	%r733, [%r46+32];
	ld.shared.u32 	%r732, [%r46+36];
	ld.shared.u32 	%r731, [%r46+40];
	ld.shared.u32 	%r730, [%r46+44];
	ld.shared.u32 	%r729, [%r46+48];
	ld.shared.u32 	%r728, [%r46+52];
	ld.shared.u32 	%r727, [%r46+56];
	ld.shared.u32 	%r726, [%r46+60];
	ld.shared.u32 	%r725, [%r46+64];
	ld.shared.u32 	%r724, [%r46+68];
	ld.shared.u32 	%r723, [%r46+72];
	bar.sync 	0;
	add.s32 	%r722, %r722, 6;
	add.s32 	%r721, %r721, -6;
	bra.uni 	$L__BB2_39;

}
	// .globl	_ZN3cub18CUB_300001_SM_10006detail10radix_sort30DeviceRadixSortHistogramKernelINS1_5radix10policy_hubIiNS0_8NullTypeEyE10Policy1000ELNS0_9SortOrderE0EiyNS1_21identity_decomposer_tEEEvPT2_PKT1_SB_iiT3_
.visible .entry _ZN3cub18CUB_300001_SM_10006detail10radix_sort30DeviceRadixSortHistogramKernelINS1_5radix10policy_hubIiNS0_8NullTypeEyE10Policy1000ELNS0_9SortOrderE0EiyNS1_21identity_decomposer_tEEEvPT2_PKT1_SB_iiT3_(
	.param .u64 .ptr .align 1 _ZN3cub18CUB_300001_SM_10006detail10radix_sort30DeviceRadixSortHistogramKernelINS1_5radix10policy_hubIiNS0_8NullTypeEyE10Policy1000ELNS0_9SortOrderE0EiyNS1_21identity_decomposer_tEEEvPT2_PKT1_SB_iiT3__param_0,
	.param .u64 .ptr .align 1 _ZN3cub18CUB_300001_SM_10006detail10radix_sort30DeviceRadixSortHistogramKernelINS1_5radix10policy_hubIiNS0_8NullTypeEyE10Policy1000ELNS0_9SortOrderE0EiyNS1_21identity_decomposer_tEEEvPT2_PKT1_SB_iiT3__param_1,
	.param .u64 _ZN3cub18CUB_300001_SM_10006detail10radix_sort30DeviceRadixSortHistogramKernelINS1_5radix10policy_hubIiNS0_8NullTypeEyE10Policy1000ELNS0_9SortOrderE0EiyNS1_21identity_decomposer_tEEEvPT2_PKT1_SB_iiT3__param_2,
	.param .u32 _ZN3cub18CUB_300001_SM_10006detail10radix_sort30DeviceRadixSortHistogramKernelINS1_5radix10policy_hubIiNS0_8NullTypeEyE10Policy1000ELNS0_9SortOrderE0EiyNS1_21identity_decomposer_tEEEvPT2_PKT1_SB_iiT3__param_3,
	.param .u32 _ZN3cub18CUB_300001_SM_10006detail10radix_sort30DeviceRadixSortHistogramKernelINS1_5radix10policy_hubIiNS0_8NullTypeEyE10Policy1000ELNS0_9SortOrderE0EiyNS1_21identity_decomposer_tEEEvPT2_PKT1_SB_iiT3__param_4,
	.param .align 1 .b8 _ZN3cub18CUB_300001_SM_10006detail10radix_sort30DeviceRadixSortHistogramKernelINS1_5radix10policy_hubIiNS0_8NullTypeEyE10Policy1000ELNS0_9SortOrderE0EiyNS1_21identity_decomposer_tEEEvPT2_PKT1_SB_iiT3__param_5[1]
)
.maxntid 128
{
	.reg .pred 	%p<91>;
	.reg .b32 	%r<486>;
	.reg .b64 	%rd<137>;
	// demoted variable
	.shared .align 4 .b8 _ZZN3cub18CUB_300001_SM_10006detail10radix_sort30DeviceRadixSortHistogramKernelINS1_5radix10policy_hubIiNS0_8NullTypeEyE10Policy1000ELNS0_9SortOrderE0EiyNS1_21identity_decomposer_tEEEvPT2_PKT1_SB_iiT3_E12temp_storage[4096];
	ld.param.u64 	%rd18, [_ZN3cub18CUB_300001_SM_10006detail10radix_sort30DeviceRadixSortHistogramKernelINS1_5radix10policy_hubIiNS0_8NullTypeEyE10Policy1000ELNS0_9SortOrderE0EiyNS1_21identity_decomposer_tEEEvPT2_PKT1_SB_iiT3__param_0];
	ld.param.u64 	%rd19, [_ZN3cub18CUB_300001_SM_10006detail10radix_sort30DeviceRadixSortHistogramKernelINS1_5radix10policy_hubIiNS0_8NullTypeEyE10Policy1000ELNS0_9SortOrderE0EiyNS1_21identity_decomposer_tEEEvPT2_PKT1_SB_iiT3__param_1];
	ld.param.u64 	%rd17, [_ZN3cub18CUB_300001_SM_10006detail10radix_sort30DeviceRadixSortHistogramKernelINS1_5radix10policy_hubIiNS0_8NullTypeEyE10Policy1000ELNS0_9SortOrderE0EiyNS1_21identity_decomposer_tEEEvPT2_PKT1_SB_iiT3__param_2];
	ld.param.u32 	%r174, [_ZN3cub18CUB_300001_SM_10006detail10radix_sort30DeviceRadixSortHistogramKernelINS1_5radix10policy_hubIiNS0_8NullTypeEyE10Policy1000ELNS0_9SortOrderE0EiyNS1_21identity_decomposer_tEEEvPT2_PKT1_SB_iiT3__param_3];
	ld.param.u32 	%r175, [_ZN3cub18CUB_300001_SM_10006detail10radix_sort30DeviceRadixSortHistogramKernelINS1_5radix10policy_hubIiNS0_8NullTypeEyE10Policy1000ELNS0_9SortOrderE0EiyNS1_21identity_decomposer_tEEEvPT2_PKT1_SB_iiT3__param_4];
	cvta.to.global.u64 	%rd1, %rd19;
	cvta.to.global.u64 	%rd2, %rd18;
	setp.eq.s64 	%p2, %rd17, 0;
	@%p2 bra 	$L__BB3_153;
	sub.s32 	%r176, %r175, %r174;
	add.s32 	%r177, %r176, 7;
	shr.s32 	%r178, %r177, 31;
	shr.u32 	%r179, %r178, 29;
	add.s32 	%r180, %r177, %r179;
	shr.s32 	%r181, %r180, 3;
	mov.u32 	%r182, %tid.x;
	setp.gt.u32 	%p3, %r182, 255;
	setp.lt.s32 	%p4, %r177, 8;
	mov.u32 	%r183, %ctaid.x;
	shl.b32 	%r184, %r183, 11;
	cvt.u64.u32 	%rd3, %r184;
	mov.u32 	%r185, %nctaid.x;
	shl.b32 	%r186, %r185, 11;
	cvt.u64.u32 	%rd4, %r186;
	add.s32 	%r1, %r181, -1;
	and.b32  	%r2, %r181, 15;
	and.b32  	%r3, %r181, 7;
	add.s32 	%r4, %r3, -1;
	and.b32  	%r5, %r181, 3;
	or.pred  	%p1, %p3, %p4;
	shl.b32 	%r187, %r182, 2;
	mov.u32 	%r188, _ZZN3cub18CUB_300001_SM_10006detail10radix_sort30DeviceRadixSortHistogramKernelINS1_5radix10policy_hubIiNS0_8NullTypeEyE10Policy1000ELNS0_9SortOrderE0EiyNS1_21identity_decomposer_tEEEvPT2_PKT1_SB_iiT3_E12temp_storage;
	add.s32 	%r6, %r188, %r187;
	and.b32  	%r7, %r181, 268435440;
	cvt.u64.u32 	%rd5, %r182;
	add.s32 	%r8, %r182, 128;
	add.s32 	%r9, %r182, 256;
	add.s32 	%r10, %r182, 384;
	add.s32 	%r11, %r182, 512;
	add.s32 	%r12, %r182, 640;
	add.s32 	%r13, %r182, 768;
	or.b32  	%r14, %r182, 1024;
	add.s32 	%r15, %r182, 1920;
	and.b32  	%r16, %r181, 268435448;
	and.b32  	%r17, %r181, 1;
	neg.s32 	%r18, %r7;
	add.s32 	%r19, %r6, 8192;
	add.s64 	%rd21, %rd17, -1;
	shr.u64 	%rd22, %rd21, 30;
	add.s64 	%rd23, %rd22, 1;
	min.u64 	%rd6, %rd23, %rd17;
	mov.b64 	%rd135, 0;
$L__BB3_2:
	@%p1 bra 	$L__BB3_30;
	setp.lt.u32 	%p5, %r1, 15;
	mov.b32 	%r439, 0;
	@%p5 bra 	$L__BB3_6;
	mov.u32 	%r436, %r19;
	mov.u32 	%r437, %r18;
$L__BB3_5:
	.pragma "nounroll";
	mov.b32 	%r190, 0;
	st.shared.u32 	[%r436+-8192], %r190;
	st.shared.u32 	[%r436+-7168], %r190;
	st.shared.u32 	[%r436+-6144], %r190;
	st.shared.u32 	[%r436+-5120], %r190;
	st.shared.u32 	[%r436+-4096], %r190;
	st.shared.u32 	[%r436+-3072], %r190;
	st.shared.u32 	[%r436+-2048], %r190;
	st.shared.u32 	[%r436+-1024], %r190;
	st.shared.u32 	[%r436], %r190;
	st.shared.u32 	[%r436+1024], %r190;
	st.shared.u32 	[%r436+2048], %r190;
	st.shared.u32 	[%r436+3072], %r190;
	st.shared.u32 	[%r436+4096], %r190;
	st.shared.u32 	[%r436+5120], %r190;
	st.shared.u32 	[%r436+6144], %r190;
	st.shared.u32 	[%r436+7168], %r190;
	add.s32 	%r437, %r437, 16;
	add.s32 	%r436, %r436, 16384;
	setp.ne.s32 	%p6, %r437, 0;
	mov.u32 	%r439, %r7;
	@%p6 bra 	$L__BB3_5;
$L__BB3_6:
	add.s32 	%r25, %r2, -1;
	setp.eq.s32 	%p7, %r2, 0;
	@%p7 bra 	$L__BB3_16;
	setp.lt.u32 	%p8, %r25, 7;
	@%p8 bra 	$L__BB3_9;
	shl.b32 	%r191, %r439, 10;
	add.s32 	%r192, %r6, %r191;
	mov.b32 	%r193, 0;
	st.shared.u32 	[%r192], %r193;
	st.shared.u32 	[%r192+1024], %r193;
	st.shared.u32 	[%r192+2048], %r193;
	st.shared.u32 	[%r192+3072], %r193;
	st.shared.u32 	[%r192+4096], %r193;
	st.shared.u32 	[%r192+5120], %r193;
	st.shared.u32 	[%r192+6144], %r193;
	st.shared.u32 	[%r192+7168], %r193;
	add.s32 	%r439, %r439, 8;
$L__BB3_9:
	setp.eq.s32 	%p9, %r3, 0;
	@%p9 bra 	$L__BB3_16;
	setp.lt.u32 	%p10, %r4, 3;
	@%p10 bra 	$L__BB3_12;
	shl.b32 	%r194, %r439, 10;
	add.s32 	%r195, %r6, %r194;
	mov.b32 	%r196, 0;
	st.shared.u32 	[%r195], %r196;
	st.shared.u32 	[%r195+1024], %r196;
	st.shared.u32 	[%r195+2048], %r196;
	st.shared.u32 	[%r195+3072], %r196;
	add.s32 	%r439, %r439, 4;
$L__BB3_12:
	setp.eq.s32 	%p11, %r5, 0;
	@%p11 bra 	$L__BB3_16;
	setp.eq.s32 	%p12, %r5, 1;
	shl.b32 	%r197, %r439, 10;
	add.s32 	%r30, %r6, %r197;
	mov.b32 	%r198, 0;
	st.shared.u32 	[%r30], %r198;
	@%p12 bra 	$L__BB3_16;
	setp.eq.s32 	%p13, %r5, 2;
	mov.b32 	%r199, 0;
	st.shared.u32 	[%r30+1024], %r199;
	@%p13 bra 	$L__BB3_16;
	mov.b32 	%r200, 0;
	st.shared.u32 	[%r30+2048], %r200;
$L__BB3_16:
	cvt.u32.u64 	%r201, %rd5;
	setp.gt.u32 	%p14, %r201, 127;
	@%p14 bra 	$L__BB3_30;
	setp.lt.u32 	%p15, %r1, 15;
	mov.b32 	%r443, 0;
	@%p15 bra 	$L__BB3_20;
	mov.b32 	%r441, 0;
$L__BB3_19:
	.pragma "nounroll";
	shl.b32 	%r204, %r441, 10;
	add.s32 	%r205, %r6, %r204;
	mov.b32 	%r206, 0;
	st.shared.u32 	[%r205+512], %r206;
	st.shared.u32 	[%r205+1536], %r206;
	st.shared.u32 	[%r205+2560], %r206;
	st.shared.u32 	[%r205+3584], %r206;
	st.shared.u32 	[%r205+4608], %r206;
	st.shared.u32 	[%r205+5632], %r206;
	st.shared.u32 	[%r205+6656], %r206;
	st.shared.u32 	[%r205+7680], %r206;
	st.shared.u32 	[%r205+8704], %r206;
	st.shared.u32 	[%r205+9728], %r206;
	st.shared.u32 	[%r205+10752], %r206;
	st.shared.u32 	[%r205+11776], %r206;
	st.shared.u32 	[%r205+12800], %r206;
	st.shared.u32 	[%r205+13824], %r206;
	st.shared.u32 	[%r205+14848], %r206;
	st.shared.u32 	[%r205+15872], %r206;
	add.s32 	%r441, %r441, 16;
	setp.ne.s32 	%p16, %r441, %r7;
	mov.u32 	%r443, %r7;
	@%p16 bra 	$L__BB3_19;
$L__BB3_20:
	setp.eq.s32 	%p17, %r2, 0;
	@%p17 bra 	$L__BB3_30;
	setp.lt.u32 	%p18, %r25, 7;
	@%p18 bra 	$L__BB3_23;
	shl.b32 	%r207, %r443, 10;
	add.s32 	%r208, %r6, %r207;
	mov.b32 	%r209, 0;
	st.shared.u32 	[%r208+512], %r209;
	st.shared.u32 	[%r208+1536], %r209;
	st.shared.u32 	[%r208+2560], %r209;
	st.shared.u32 	[%r208+3584], %r209;
	st.shared.u32 	[%r208+4608], %r209;
	st.shared.u32 	[%r208+5632], %r209;
	st.shared.u32 	[%r208+6656], %r209;
	st.shared.u32 	[%r208+7680], %r209;
	add.s32 	%r443, %r443, 8;
$L__BB3_23:
	setp.eq.s32 	%p19, %r3, 0;
	@%p19 bra 	$L__BB3_30;
	setp.lt.u32 	%p20, %r4, 3;
	@%p20 bra 	$L__BB3_26;
	shl.b32 	%r210, %r443, 10;
	add.s32 	%r211, %r6, %r210;
	mov.b32 	%r212, 0;
	st.shared.u32 	[%r211+512], %r212;
	st.shared.u32 	[%r211+1536], %r212;
	st.shared.u32 	[%r211+2560], %r212;
	st.shared.u32 	[%r211+3584], %r212;
	add.s32 	%r443, %r443, 4;
$L__BB3_26:
	setp.eq.s32 	%p21, %r5, 0;
	@%p21 bra 	$L__BB3_30;
	setp.eq.s32 	%p22, %r5, 1;
	shl.b32 	%r213, %r443, 10;
	add.s32 	%r38, %r6, %r213;
	mov.b32 	%r214, 0;
	st.shared.u32 	[%r38+512], %r214;
	@%p22 bra 	$L__BB3_30;
	setp.eq.s32 	%p23, %r5, 2;
	mov.b32 	%r215, 0;
	st.shared.u32 	[%r38+1536], %r215;
	@%p23 bra 	$L__BB3_30;
	mov.b32 	%r216, 0;
	st.shared.u32 	[%r38+2560], %r216;
$L__BB3_30:
	bar.sync 	0;
	bar.sync 	0;
	shl.b64 	%rd8, %rd135, 30;
	sub.s64 	%rd24, %rd17, %rd8;
	min.u64 	%rd9, %rd24, 1073741824;
	setp.le.u64 	%p24, %rd9, %rd3;
	@%p24 bra 	$L__BB3_70;
	mov.u64 	%rd136, %rd3;
$L__BB3_32:
	add.s64 	%rd11, %rd136, %rd8;
	sub.s64 	%rd12, %rd17, %rd11;
	setp.lt.u64 	%p25, %rd12, 2048;
	@%p25 bra 	$L__BB3_34;
	add.s64 	%rd27, %rd11, %rd5;
	shl.b64 	%rd28, %rd27, 2;
	add.s64 	%rd29, %rd1, %rd28;
	ld.global.u32 	%r475, [%rd29];
	ld.global.u32 	%r474, [%rd29+512];
	ld.global.u32 	%r473, [%rd29+1024];
	ld.global.u32 	%r472, [%rd29+1536];
	ld.global.u32 	%r471, [%rd29+2048];
	ld.global.u32 	%r470, [%rd29+2560];
	ld.global.u32 	%r469, [%rd29+3072];
	ld.global.u32 	%r468, [%rd29+3584];
	ld.global.u32 	%r467, [%rd29+4096];
	ld.global.u32 	%r466, [%rd29+4608];
	ld.global.u32 	%r465, [%rd29+5120];
	ld.global.u32 	%r464, [%rd29+5632];
	ld.global.u32 	%r463, [%rd29+6144];
	ld.global.u32 	%r462, [%rd29+6656];
	ld.global.u32 	%r461, [%rd29+7168];
	ld.global.u32 	%r460, [%rd29+7680];
	bra.uni 	$L__BB3_66;
$L__BB3_34:
	cvt.u32.u64 	%r218, %rd5;
	cvt.u32.u64 	%r55, %rd12;
	setp.ge.s32 	%p26, %r218, %r55;
	add.s64 	%rd25, %rd11, %rd5;
	shl.b64 	%rd26, %rd25, 2;
	add.s64 	%rd13, %rd1, %rd26;
	mov.b32 	%r475, 2147483647;
	@%p26 bra 	$L__BB3_36;
	ld.global.u32 	%r475, [%rd13];
$L__BB3_36:
	setp.ge.s32 	%p27, %r8, %r55;
	mov.b32 	%r474, 2147483647;
	@%p27 bra 	$L__BB3_38;
	ld.global.u32 	%r474, [%rd13+512];
$L__BB3_38:
	setp.ge.s32 	%p28, %r9, %r55;
	mov.b32 	%r473, 2147483647;
	@%p28 bra 	$L__BB3_40;
	ld.global.u32 	%r473, [%rd13+1024];
$L__BB3_40:
	setp.ge.s32 	%p29, %r10, %r55;
	mov.b32 	%r472, 2147483647;
	@%p29 bra 	$L__BB3_42;
	ld.global.u32 	%r472, [%rd13+1536];
$L__BB3_42:
	setp.ge.s32 	%p30, %r11, %r55;
	mov.b32 	%r471, 2147483647;
	@%p30 bra 	$L__BB3_44;
	ld.global.u32 	%r471, [%rd13+2048];
$L__BB3_44:
	setp.ge.s32 	%p31, %r12, %r55;
	mov.b32 	%r470, 2147483647;
	@%p31 bra 	$L__BB3_46;
	ld.global.u32 	%r470, [%rd13+2560];
$L__BB3_46:
	setp.ge.s32 	%p32, %r13, %r55;
	mov.b32 	%r469, 2147483647;
	@%p32 bra 	$L__BB3_48;
	ld.global.u32 	%r469, [%rd13+3072];
$L__BB3_48:
	mov.u32 	%r226, %tid.x;
	add.s32 	%r227, %r226, 896;
	setp.ge.s32 	%p33, %r227, %r55;
	mov.b32 	%r468, 2147483647;
	@%p33 bra 	$L__BB3_50;
	ld.global.u32 	%r468, [%rd13+3584];
$L__BB3_50:
	setp.ge.s32 	%p34, %r14, %r55;
	mov.b32 	%r467, 2147483647;
	@%p34 bra 	$L__BB3_52;
	ld.global.u32 	%r467, [%rd13+4096];
$L__BB3_52:
	add.s32 	%r231, %r226, 1152;
	setp.ge.s32 	%p35, %r231, %r55;
	mov.b32 	%r466, 2147483647;
	@%p35 bra 	$L__BB3_54;
	ld.global.u32 	%r466, [%rd13+4608];
$L__BB3_54:
	add.s32 	%r234, %r226, 1280;
	setp.ge.s32 	%p36, %r234, %r55;
	mov.b32 	%r465, 2147483647;
	@%p36 bra 	$L__BB3_56;
	ld.global.u32 	%r465, [%rd13+5120];
$L__BB3_56:
	add.s32 	%r237, %r226, 1408;
	setp.ge.s32 	%p37, %r237, %r55;
	mov.b32 	%r464, 2147483647;
	@%p37 bra 	$L__BB3_58;
	ld.global.u32 	%r464, [%rd13+5632];
$L__BB3_58:
	add.s32 	%r240, %r226, 1536;
	setp.ge.s32 	%p38, %r240, %r55;
	mov.b32 	%r463, 2147483647;
	@%p38 bra 	$L__BB3_60;
	ld.global.u32 	%r463, [%rd13+6144];
$L__BB3_60:
	add.s32 	%r243, %r226, 1664;
	setp.ge.s32 	%p39, %r243, %r55;
	mov.b32 	%r462, 2147483647;
	@%p39 bra 	$L__BB3_62;
	ld.global.u32 	%r462, [%rd13+6656];
$L__BB3_62:
	add.s32 	%r246, %r226, 1792;
	setp.ge.s32 	%p40, %r246, %r55;
	mov.b32 	%r461, 2147483647;
	@%p40 bra 	$L__BB3_64;
	ld.global.u32 	%r461, [%rd13+7168];
$L__BB3_64:
	setp.ge.s32 	%p41, %r15, %r55;
	mov.b32 	%r460, 2147483647;
	@%p41 bra 	$L__BB3_66;
	ld.global.u32 	%r460, [%rd13+7680];
$L__BB3_66:
	setp.le.s32 	%p42, %r175, %r174;
	@%p42 bra 	$L__BB3_69;
	xor.b32  	%r103, %r460, -2147483648;
	xor.b32  	%r104, %r461, -2147483648;
	xor.b32  	%r105, %r462, -2147483648;
	xor.b32  	%r106, %r463, -2147483648;
	xor.b32  	%r107, %r464, -2147483648;
	xor.b32  	%r108, %r465, -2147483648;
	xor.b32  	%r109, %r466, -2147483648;
	xor.b32  	%r110, %r467, -2147483648;
	xor.b32  	%r111, %r468, -2147483648;
	xor.b32  	%r112, %r469, -2147483648;
	xor.b32  	%r113, %r470, -2147483648;
	xor.b32  	%r114, %r471, -2147483648;
	xor.b32  	%r115, %r472, -2147483648;
	xor.b32  	%r116, %r473, -2147483648;
	xor.b32  	%r117, %r474, -2147483648;
	xor.b32  	%r118, %r475, -2147483648;
	mov.b32 	%r476, 0;
	mov.u32 	%r477, %r174;
$L__BB3_68:
	sub.s32 	%r249, %r175, %r477;
	shl.b32 	%r250, %r476, 10;
	mov.u32 	%r251, _ZZN3cub18CUB_300001_SM_10006detail10radix_sort30DeviceRadixSortHistogramKernelINS1_5radix10policy_hubIiNS0_8NullTypeEyE10Policy1000ELNS0_9SortOrderE0EiyNS1_21identity_decomposer_tEEEvPT2_PKT1_SB_iiT3_E12temp_storage;
	add.s32 	%r252, %r251, %r250;
	min.s32 	%r253, %r249, 8;
	mov.b32 	%r254, -1;
	shl.b32 	%r255, %r254, %r253;
	not.b32 	%r256, %r255;
	shr.u32 	%r257, %r118, %r477;
	and.b32  	%r258, %r257, %r256;
	shl.b32 	%r259, %r258, 2;
	add.s32 	%r260, %r252, %r259;
	atom.shared.add.u32 	%r261, [%r260], 1;
	shr.u32 	%r262, %r117, %r477;
	and.b32  	%r263, %r262, %r256;
	shl.b32 	%r264, %r263, 2;
	add.s32 	%r265, %r252, %r264;
	atom.shared.add.u32 	%r266, [%r265], 1;
	shr.u32 	%r267, %r116, %r477;
	and.b32  	%r268, %r267, %r256;
	shl.b32 	%r269, %r268, 2;
	add.s32 	%r270, %r252, %r269;
	atom.shared.add.u32 	%r271, [%r270], 1;
	shr.u32 	%r272, %r115, %r477;
	and.b32  	%r273, %r272, %r256;
	shl.b32 	%r274, %r273, 2;
	add.s32 	%r275, %r252, %r274;
	atom.shared.add.u32 	%r276, [%r275], 1;
	shr.u32 	%r277, %r114, %r477;
	and.b32  	%r278, %r277, %r256;
	shl.b32 	%r279, %r278, 2;
	add.s32 	%r280, %r252, %r279;
	atom.shared.add.u32 	%r281, [%r280], 1;
	shr.u32 	%r282, %r113, %r477;
	and.b32  	%r283, %r282, %r256;
	shl.b32 	%r284, %r283, 2;
	add.s32 	%r285, %r252, %r284;
	atom.shared.add.u32 	%r286, [%r285], 1;
	shr.u32 	%r287, %r112, %r477;
	and.b32  	%r288, %r287, %r256;
	shl.b32 	%r289, %r288, 2;
	add.s32 	%r290, %r252, %r289;
	atom.shared.add.u32 	%r291, [%r290], 1;
	shr.u32 	%r292, %r111, %r477;
	and.b32  	%r293, %r292, %r256;
	shl.b32 	%r294, %r293, 2;
	add.s32 	%r295, %r252, %r294;
	atom.shared.add.u32 	%r296, [%r295], 1;
	shr.u32 	%r297, %r110, %r477;
	and.b32  	%r298, %r297, %r256;
	shl.b32 	%r299, %r298, 2;
	add.s32 	%r300, %r252, %r299;
	atom.shared.add.u32 	%r301, [%r300], 1;
	shr.u32 	%r302, %r109, %r477;
	and.b32  	%r303, %r302, %r256;
	shl.b32 	%r304, %r303, 2;
	add.s32 	%r305, %r252, %r304;
	atom.shared.add.u32 	%r306, [%r305], 1;
	shr.u32 	%r307, %r108, %r477;
	and.b32  	%r308, %r307, %r256;
	shl.b32 	%r309, %r308, 2;
	add.s32 	%r310, %r252, %r309;
	atom.shared.add.u32 	%r311, [%r310], 1;
	shr.u32 	%r312, %r107, %r477;
	and.b32  	%r313, %r312, %r256;
	shl.b32 	%r314, %r313, 2;
	add.s32 	%r315, %r252, %r314;
	atom.shared.add.u32 	%r316, [%r315], 1;
	shr.u32 	%r317, %r106, %r477;
	and.b32  	%r318, %r317, %r256;
	shl.b32 	%r319, %r318, 2;
	add.s32 	%r320, %r252, %r319;
	atom.shared.add.u32 	%r321, [%r320], 1;
	shr.u32 	%r322, %r105, %r477;
	and.b32  	%r323, %r322, %r256;
	shl.b32 	%r324, %r323, 2;
	add.s32 	%r325, %r252, %r324;
	atom.shared.add.u32 	%r326, [%r325], 1;
	shr.u32 	%r327, %r104, %r477;
	and.b32  	%r328, %r327, %r256;
	shl.b32 	%r329, %r328, 2;
	add.s32 	%r330, %r252, %r329;
	atom.shared.add.u32 	%r331, [%r330], 1;
	shr.u32 	%r332, %r103, %r477;
	and.b32  	%r333, %r332, %r256;
	shl.b32 	%r334, %r333, 2;
	add.s32 	%r335, %r252, %r334;
	atom.shared.add.u32 	%r336, [%r335], 1;
	add.s32 	%r477, %r477, 8;
	add.s32 	%r476, %r476, 1;
	setp.lt.s32 	%p43, %r477, %r175;
	@%p43 bra 	$L__BB3_68;
$L__BB3_69:
	add.s64 	%rd136, %rd136, %rd4;
	setp.lt.u64 	%p44, %rd136, %rd9;
	@%p44 bra 	$L__BB3_32;
$L__BB3_70:
	bar.sync 	0;
	@%p1 bra 	$L__BB3_152;
	setp.lt.u32 	%p45, %r1, 7;
	mov.b32 	%r480, 0;
	@%p45 bra 	$L__BB3_90;
	mov.b32 	%r478, 0;
$L__BB3_73:
	.pragma "nounroll";
	shl.b32 	%r339, %r478, 10;
	add.s32 	%r124, %r6, %r339;
	ld.shared.u32 	%r125, [%r124];
	setp.eq.s32 	%p46, %r125, 0;
	@%p46 bra 	$L__BB3_75;
	cvt.u32.u64 	%r340, %rd5;
	shl.b32 	%r341, %r478, 8;
	add.s32 	%r342, %r341, %r340;
	mul.wide.u32 	%rd30, %r342, 8;
	add.s64 	%rd31, %rd2, %rd30;
	cvt.u64.u32 	%rd32, %r125;
	atom.global.add.u64 	%rd33, [%rd31], %rd32;
$L__BB3_75:
	ld.shared.u32 	%r126, [%r124+1024];
	setp.eq.s32 	%p47, %r126, 0;
	@%p47 bra 	$L__BB3_77;
	cvt.u32.u64 	%r343, %rd5;
	shl.b32 	%r344, %r478, 8;
	add.s32 	%r345, %r344, %r343;
	add.s32 	%r346, %r345, 256;
	mul.wide.u32 	%rd34, %r346, 8;
	add.s64 	%rd35, %rd2, %rd34;
	cvt.u64.u32 	%rd36, %r126;
	atom.global.add.u64 	%rd37, [%rd35], %rd36;
$L__BB3_77:
	ld.shared.u32 	%r127, [%r124+2048];
	setp.eq.s32 	%p48, %r127, 0;
	@%p48 bra 	$L__BB3_79;
	cvt.u32.u64 	%r347, %rd5;
	shl.b32 	%r348, %r478, 8;
	add.s32 	%r349, %r348, %r347;
	add.s32 	%r350, %r349, 512;
	mul.wide.u32 	%rd38, %r350, 8;
	add.s64 	%rd39, %rd2, %rd38;
	cvt.u64.u32 	%rd40, %r127;
	atom.global.add.u64 	%rd41, [%rd39], %rd40;
$L__BB3_79:
	ld.shared.u32 	%r128, [%r124+3072];
	setp.eq.s32 	%p49, %r128, 0;
	@%p49 bra 	$L__BB3_81;
	cvt.u32.u64 	%r351, %rd5;
	shl.b32 	%r352, %r478, 8;
	add.s32 	%r353, %r352, %r351;
	add.s32 	%r354, %r353, 768;
	mul.wide.u32 	%rd42, %r354, 8;
	add.s64 	%rd43, %rd2, %rd42;
	cvt.u64.u32 	%rd44, %r128;
	atom.global.add.u64 	%rd45, [%rd43], %rd44;
$L__BB3_81:
	ld.shared.u32 	%r129, [%r124+4096];
	setp.eq.s32 	%p50, %r129, 0;
	@%p50 bra 	$L__BB3_83;
	cvt.u32.u64 	%r355, %rd5;
	shl.b32 	%r356, %r478, 8;
	add.s32 	%r357, %r356, %r355;
	add.s32 	%r358, %r357, 1024;
	mul.wide.u32 	%rd46, %r358, 8;
	add.s64 	%rd47, %rd2, %rd46;
	cvt.u64.u32 	%rd48, %r129;
	atom.global.add.u64 	%rd49, [%rd47], %rd48;
$L__BB3_83:
	ld.shared.u32 	%r130, [%r124+5120];
	setp.eq.s32 	%p51, %r130, 0;
	@%p51 bra 	$L__BB3_85;
	cvt.u32.u64 	%r359, %rd5;
	shl.b32 	%r360, %r478, 8;
	add.s32 	%r361, %r360, %r359;
	add.s32 	%r362, %r361, 1280;
	mul.wide.u32 	%rd50, %r362, 8;
	add.s64 	%rd51, %rd2, %rd50;
	cvt.u64.u32 	%rd52, %r130;
	atom.global.add.u64 	%rd53, [%rd51], %rd52;
$L__BB3_85:
	ld.shared.u32 	%r131, [%r124+6144];
	setp.eq.s32 	%p52, %r131, 0;
	@%p52 bra 	$L__BB3_87;
	cvt.u32.u64 	%r363, %rd5;
	shl.b32 	%r364, %r478, 8;
	add.s32 	%r365, %r364, %r363;
	add.s32 	%r366, %r365, 1536;
	mul.wide.u32 	%rd54, %r366, 8;
	add.s64 	%rd55, %rd2, %rd54;
	cvt.u64.u32 	%rd56, %r131;
	atom.global.add.u64 	%rd57, [%rd55], %rd56;
$L__BB3_87:
	ld.shared.u32 	%r132, [%r124+7168];
	setp.eq.s32 	%p53, %r132, 0;
	@%p53 bra 	$L__BB3_89;
	cvt.u32.u64 	%r367, %rd5;
	shl.b32 	%r368, %r478, 8;
	add.s32 	%r369, %r368, %r367;
	add.s32 	%r370, %r369, 1792;
	mul.wide.u32 	%rd58, %r370, 8;
	add.s64 	%rd59, %rd2, %rd58;
	cvt.u64.u32 	%rd60, %r132;
	atom.global.add.u64 	%rd61, [%rd59], %rd60;
$L__BB3_89:
	add.s32 	%r478, %r478, 8;
	setp.ne.s32 	%p54, %r478, %r16;
	mov.u32 	%r480, %r16;
	@%p54 bra 	$L__BB3_73;
$L__BB3_90:
	add.s32 	%r135, %r5, -1;
	setp.eq.s32 	%p55, %r3, 0;
	@%p55 bra 	$L__BB3_111;
	setp.lt.u32 	%p56, %r4, 3;
	@%p56 bra 	$L__BB3_101;
	shl.b32 	%r371, %r480, 10;
	add.s32 	%r136, %r6, %r371;
	ld.shared.u32 	%r137, [%r136];
	setp.eq.s32 	%p57, %r137, 0;
	@%p57 bra 	$L__BB3_94;
	cvt.u32.u64 	%r372, %rd5;
	shl.b32 	%r373, %r480, 8;
	add.s32 	%r374, %r373, %r372;
	mul.wide.u32 	%rd62, %r374, 8;
	add.s64 	%rd63, %rd2, %rd62;
	cvt.u64.u32 	%rd64, %r137;
	atom.global.add.u64 	%rd65, [%rd63], %rd64;
$L__BB3_94:
	ld.shared.u32 	%r138, [%r136+1024];
	setp.eq.s32 	%p58, %r138, 0;
	@%p58 bra 	$L__BB3_96;
	cvt.u32.u64 	%r375, %rd5;
	shl.b32 	%r376, %r480, 8;
	add.s32 	%r377, %r376, %r375;
	add.s32 	%r378, %r377, 256;
	mul.wide.u32 	%rd66, %r378, 8;
	add.s64 	%rd67, %rd2, %rd66;
	cvt.u64.u32 	%rd68, %r138;
	atom.global.add.u64 	%rd69, [%rd67], %rd68;
$L__BB3_96:
	ld.shared.u32 	%r139, [%r136+2048];
	setp.eq.s32 	%p59, %r139, 0;
	@%p59 bra 	$L__BB3_98;
	cvt.u32.u64 	%r379, %rd5;
	shl.b32 	%r380, %r480, 8;
	add.s32 	%r381, %r380, %r379;
	add.s32 	%r382, %r381, 512;
	mul.wide.u32 	%rd70, %r382, 8;
	add.s64 	%rd71, %rd2, %rd70;
	cvt.u64.u32 	%rd72, %r139;
	atom.global.add.u64 	%rd73, [%rd71], %rd72;
$L__BB3_98:
	ld.shared.u32 	%r140, [%r136+3072];
	setp.eq.s32 	%p60, %r140, 0;
	@%p60 bra 	$L__BB3_100;
	cvt.u32.u64 	%r383, %rd5;
	shl.b32 	%r384, %r480, 8;
	add.s32 	%r385, %r384, %r383;
	add.s32 	%r386, %r385, 768;
	mul.wide.u32 	%rd74, %r386, 8;
	add.s64 	%rd75, %rd2, %rd74;
	cvt.u64.u32 	%rd76, %r140;
	atom.global.add.u64 	%rd77, [%rd75], %rd76;
$L__BB3_100:
	add.s32 	%r480, %r480, 4;
$L__BB3_101:
	setp.eq.s32 	%p61, %r5, 0;
	@%p61 bra 	$L__BB3_111;
	setp.eq.s32 	%p62, %r135, 0;
	@%p62 bra 	$L__BB3_108;
	shl.b32 	%r387, %r480, 10;
	add.s32 	%r143, %r6, %r387;
	ld.shared.u32 	%r144, [%r143];
	setp.eq.s32 	%p63, %r144, 0;
	@%p63 bra 	$L__BB3_105;
	cvt.u32.u64 	%r388, %rd5;
	shl.b32 	%r389, %r480, 8;
	add.s32 	%r390, %r389, %r388;
	mul.wide.u32 	%rd78, %r390, 8;
	add.s64 	%rd79, %rd2, %rd78;
	cvt.u64.u32 	%rd80, %r144;
	atom.global.add.u64 	%rd81, [%rd79], %rd80;
$L__BB3_105:
	ld.shared.u32 	%r145, [%r143+1024];
	setp.eq.s32 	%p64, %r145, 0;
	@%p64 bra 	$L__BB3_107;
	cvt.u32.u64 	%r391, %rd5;
	shl.b32 	%r392, %r480, 8;
	add.s32 	%r393, %r392, %r391;
	add.s32 	%r394, %r393, 256;
	mul.wide.u32 	%rd82, %r394, 8;
	add.s64 	%rd83, %rd2, %rd82;
	cvt.u64.u32 	%rd84, %r145;
	atom.global.add.u64 	%rd85, [%rd83], %rd84;
$L__BB3_107:
	add.s32 	%r480, %r480, 2;
$L__BB3_108:
	setp.eq.s32 	%p65, %r17, 0;
	@%p65 bra 	$L__BB3_111;
	shl.b32 	%r395, %r480, 10;
	add.s32 	%r396, %r6, %r395;
	ld.shared.u32 	%r148, [%r396];
	setp.eq.s32 	%p66, %r148, 0;
	@%p66 bra 	$L__BB3_111;
	cvt.u32.u64 	%r397, %rd5;
	shl.b32 	%r398, %r480, 8;
	add.s32 	%r399, %r398, %r397;
	mul.wide.u32 	%rd86, %r399, 8;
	add.s64 	%rd87, %rd2, %rd86;
	cvt.u64.u32 	%rd88, %r148;
	atom.global.add.u64 	%rd89, [%rd87], %rd88;
$L__BB3_111:
	cvt.u32.u64 	%r400, %rd5;
	setp.gt.u32 	%p67, %r400, 127;
	@%p67 bra 	$L__BB3_152;
	setp.lt.u32 	%p68, %r1, 7;
	mov.b32 	%r484, 0;
	@%p68 bra 	$L__BB3_131;
	mov.b32 	%r482, 0;
$L__BB3_114:
	.pragma "nounroll";
	shl.b32 	%r404, %r482, 10;
	add.s32 	%r150, %r6, %r404;
	ld.shared.u32 	%r151, [%r150+512];
	setp.eq.s32 	%p69, %r151, 0;
	shl.b32 	%r405, %r482, 8;
	add.s32 	%r406, %r405, %r400;
	mul.wide.u32 	%rd90, %r406, 8;
	add.s64 	%rd15, %rd2, %rd90;
	@%p69 bra 	$L__BB3_116;
	cvt.u64.u32 	%rd91, %r151;
	atom.global.add.u64 	%rd92, [%rd15+1024], %rd91;
$L__BB3_116:
	ld.shared.u32 	%r152, [%r150+1536];
	setp.eq.s32 	%p70, %r152, 0;
	@%p70 bra 	$L__BB3_118;
	cvt.u64.u32 	%rd93, %r152;
	atom.global.add.u64 	%rd94, [%rd15+3072], %rd93;
$L__BB3_118:
	ld.shared.u32 	%r153, [%r150+2560];
	setp.eq.s32 	%p71, %r153, 0;
	@%p71 bra 	$L__BB3_120;
	cvt.u64.u32 	%rd95, %r153;
	atom.global.add.u64 	%rd96, [%rd15+5120], %rd95;
$L__BB3_120:
	ld.shared.u32 	%r154, [%r150+3584];
	setp.eq.s32 	%p72, %r154, 0;
	@%p72 bra 	$L__BB3_122;
	cvt.u64.u32 	%rd97, %r154;
	atom.global.add.u64 	%rd98, [%rd15+7168], %rd97;
$L__BB3_122:
	ld.shared.u32 	%r155, [%r150+4608];
	setp.eq.s32 	%p73, %r155, 0;
	@%p73 bra 	$L__BB3_124;
	cvt.u64.u32 	%rd99, %r155;
	atom.global.add.u64 	%rd100, [%rd15+9216], %rd99;
$L__BB3_124:
	ld.shared.u32 	%r156, [%r150+5632];
	setp.eq.s32 	%p74, %r156, 0;
	@%p74 bra 	$L__BB3_126;
	cvt.u64.u32 	%rd101, %r156;
	atom.global.add.u64 	%rd102, [%rd15+11264], %rd101;
$L__BB3_126:
	ld.shared.u32 	%r157, [%r150+6656];
	setp.eq.s32 	%p75, %r157, 0;
	@%p75 bra 	$L__BB3_128;
	cvt.u64.u32 	%rd103, %r157;
	atom.global.add.u64 	%rd104, [%rd15+13312], %rd103;
$L__BB3_128:
	ld.shared.u32 	%r158, [%r150+7680];
	setp.eq.s32 	%p76, %r158, 0;
	@%p76 bra 	$L__BB3_130;
	cvt.u64.u32 	%rd105, %r158;
	atom.global.add.u64 	%rd106, [%rd15+15360], %rd105;
$L__BB3_130:
	add.s32 	%r482, %r482, 8;
	setp.ne.s32 	%p77, %r482, %r16;
	mov.u32 	%r484, %r16;
	@%p77 bra 	$L__BB3_114;
$L__BB3_131:
	setp.eq.s32 	%p78, %r3, 0;
	@%p78 bra 	$L__BB3_152;
	setp.lt.u32 	%p79, %r4, 3;
	@%p79 bra 	$L__BB3_142;
	shl.b32 	%r407, %r484, 10;
	add.s32 	%r161, %r6, %r407;
	ld.shared.u32 	%r162, [%r161+512];
	setp.eq.s32 	%p80, %r162, 0;
	@%p80 bra 	$L__BB3_135;
	shl.b32 	%r409, %r484, 8;
	add.s32 	%r410, %r409, %r400;
	mul.wide.u32 	%rd107, %r410, 8;
	add.s64 	%rd108, %rd2, %rd107;
	cvt.u64.u32 	%rd109, %r162;
	atom.global.add.u64 	%rd110, [%rd108+1024], %rd109;
$L__BB3_135:
	ld.shared.u32 	%r163, [%r161+1536];
	setp.eq.s32 	%p81, %r163, 0;
	@%p81 bra 	$L__BB3_137;
	shl.b32 	%r412, %r484, 8;
	add.s32 	%r413, %r412, %r400;
	add.s32 	%r414, %r413, 256;
	mul.wide.u32 	%rd111, %r414, 8;
	add.s64 	%rd112, %rd2, %rd111;
	cvt.u64.u32 	%rd113, %r163;
	atom.global.add.u64 	%rd114, [%rd112+1024], %rd113;
$L__BB3_137:
	ld.shared.u32 	%r164, [%r161+2560];
	setp.eq.s32 	%p82, %r164, 0;
	@%p82 bra 	$L__BB3_139;
	shl.b32 	%r416, %r484, 8;
	add.s32 	%r417, %r416, %r400;
	add.s32 	%r418, %r417, 512;
	mul.wide.u32 	%rd115, %r418, 8;
	add.s64 	%rd116, %rd2, %rd115;
	cvt.u64.u32 	%rd117, %r164;
	atom.global.add.u64 	%rd118, [%rd116+1024], %rd117;
$L__BB3_139:
	ld.shared.u32 	%r165, [%r161+3584];
	setp.eq.s32 	%p83, %r165, 0;
	@%p83 bra 	$L__BB3_141;
	shl.b32 	%r420, %r484, 8;
	add.s32 	%r421, %r420, %r400;
	add.s32 	%r422, %r421, 768;
	mul.wide.u32 	%rd119, %r422, 8;
	add.s64 	%rd120, %rd2, %rd119;
	cvt.u64.u32 	%rd121, %r165;
	atom.global.add.u64 	%rd122, [%rd120+1024], %rd121;
$L__BB3_141:
	add.s32 	%r484, %r484, 4;
$L__BB3_142:
	setp.eq.s32 	%p84, %r5, 0;
	@%p84 bra 	$L__BB3_152;
	setp.eq.s32 	%p85, %r135, 0;
	@%p85 bra 	$L__BB3_149;
	shl.b32 	%r423, %r484, 10;
	add.s32 	%r168, %r6, %r423;
	ld.shared.u32 	%r169, [%r168+512];
	setp.eq.s32 	%p86, %r169, 0;
	@%p86 bra 	$L__BB3_146;
	shl.b32 	%r425, %r484, 8;
	add.s32 	%r426, %r425, %r400;
	mul.wide.u32 	%rd123, %r426, 8;
	add.s64 	%rd124, %rd2, %rd123;
	cvt.u64.u32 	%rd125, %r169;
	atom.global.add.u64 	%rd126, [%rd124+1024], %rd125;
$L__BB3_146:
	ld.shared.u32 	%r170, [%r168+1536];
	setp.eq.s32 	%p87, %r170, 0;
	@%p87 bra 	$L__BB3_148;
	shl.b32 	%r428, %r484, 8;
	add.s32 	%r429, %r428, %r400;
	add.s32 	%r430, %r429, 256;
	mul.wide.u32 	%rd127, %r430, 8;
	add.s64 	%rd128, %rd2, %rd127;
	cvt.u64.u32 	%rd129, %r170;
	atom.global.add.u64 	%rd130, [%rd128+1024], %rd129;
$L__BB3_148:
	add.s32 	%r484, %r484, 2;
$L__BB3_149:
	setp.eq.s32 	%p88, %r17, 0;
	@%p88 bra 	$L__BB3_152;
	shl.b32 	%r431, %r484, 10;
	add.s32 	%r432, %r6, %r431;
	ld.shared.u32 	%r173, [%r432+512];
	setp.eq.s32 	%p89, %r173, 0;
	@%p89 bra 	$L__BB3_152;
	shl.b32 	%r434, %r484, 8;
	add.s32 	%r435, %r434, %r400;
	mul.wide.u32 	%rd131, %r435, 8;
	add.s64 	%rd132, %rd2, %rd131;
	cvt.u64.u32 	%rd133, %r173;
	atom.global.add.u64 	%rd134, [%rd132+1024], %rd133;
$L__BB3_152:
	bar.sync 	0;
	add.s64 	%rd135, %rd135, 1;
	setp.ne.s64 	%p90, %rd135, %rd6;
	@%p90 bra 	$L__BB3_2;
$L__BB3_153:
	ret;

}
	// .globl	_ZN3cub18CUB_300001_SM_10006detail10radix_sort33DeviceRadixSortExclusiveSumKernelINS1_5radix10policy_hubIiNS0_8NullTypeEyE10Policy1000EyEEvPT0_
.visible .entry _ZN3cub18CUB_300001_SM_10006detail10radix_sort33DeviceRadixSortExclusiveSumKernelINS1_5radix10policy_hubIiNS0_8NullTypeEyE10Policy1000EyEEvPT0_(
	.param .u64 .ptr .align 1 _ZN3cub18CUB_300001_SM_10006detail10radix_sort33DeviceRadixSortExclusiveSumKernelINS1_5radix10policy_hubIiNS0_8NullTypeEyE10Policy1000EyEEvPT0__param_0
)
{
	.reg .pred 	%p<4>;
	.reg .b32 	%r<28>;
	.reg .b64 	%rd<54>;
	// demoted variable
	.shared .align 16 .b8 _ZZN3cub18CUB_300001_SM_10006detail10radix_sort33DeviceRadixSortExclusiveSumKernelINS1_5radix10policy_hubIiNS0_8NullTypeEyE10Policy1000EyEEvPT0_E12temp_storage[2336];
	ld.param.u64 	%rd5, [_ZN3cub18CUB_300001_SM_10006detail10radix_sort33DeviceRadixSortExclusiveSumKernelINS1_5radix10policy_hubIiNS0_8NullTypeEyE10Policy1000EyEEvPT0__param_0];
	cvta.to.global.u64 	%rd6, %rd5;
	mov.u32 	%r3, %ctaid.x;
	shl.b32 	%r4, %r3, 8;
	mov.u32 	%r1, %tid.x;
	setp.gt.u32 	%p1, %r1, 255;
	add.s32 	%r5, %r4, %r1;
	mul.wide.s32 	%rd7, %r5, 8;
	add.s64 	%rd1, %rd6, %rd7;
	@%p1 bra 	$L__BB4_2;
	ld.global.u64 	%rd53, [%rd1];
$L__BB4_2:
	shr.u32 	%r6, %r1, 3;
	add.s32 	%r7, %r6, %r1;
	shl.b32 	%r8, %r7, 3;
	mov.u32 	%r9, _ZZN3cub18CUB_300001_SM_10006detail10radix_sort33DeviceRadixSortExclusiveSumKernelINS1_5radix10policy_hubIiNS0_8NullTypeEyE10Policy1000EyEEvPT0_E12temp_storage;
	add.s32 	%r10, %r9, %r8;
	add.s32 	%r2, %r10, 16;
	st.shared.u64 	[%r10+16], %rd53;
	bar.sync 	0;
	setp.gt.u32 	%p2, %r1, 31;
	@%p2 bra 	$L__BB4_4;
	mad.lo.s32 	%r27, %r1, 72, %r9;
	ld.shared.u64 	%rd23, [%r27+16];
	ld.shared.u64 	%rd24, [%r27+24];
	ld.shared.u64 	%rd25, [%r27+32];
	ld.shared.u64 	%rd26, [%r27+40];
	ld.shared.u64 	%rd27, [%r27+48];
	ld.shared.u64 	%rd28, [%r27+56];
	ld.shared.u64 	%rd29, [%r27+64];
	ld.shared.u64 	%rd30, [%r27+72];
	add.s64 	%rd31, %rd24, %rd23;
	add.s64 	%rd32, %rd31, %rd25;
	add.s64 	%rd33, %rd32, %rd26;
	add.s64 	%rd34, %rd33, %rd27;
	add.s64 	%rd35, %rd34, %rd28;
	add.s64 	%rd36, %rd35, %rd29;
	add.s64 	%rd10, %rd36, %rd30;
	mov.b32 	%r11, 1;
	mov.b32 	%r24, 0;
	mov.b32 	%r25, -1;
	// begin inline asm
	{  .reg .u64 r0;  .reg .u32 lo;  .reg .u32 hi;  .reg .pred p;  mov.b64 {lo, hi}, %rd10;  shfl.sync.up.b32 lo|p, lo, %r11, %r24, %r25;  shfl.sync.up.b32 hi|p, hi, %r11, %r24, %r25;  mov.b64 r0, {lo, hi};  @p add.u64 r0, r0, %rd10;  mov.u64 %rd8, r0;}
	// end inline asm
	mov.b32 	%r14, 2;
	// begin inline asm
	{  .reg .u64 r0;  .reg .u32 lo;  .reg .u32 hi;  .reg .pred p;  mov.b64 {lo, hi}, %rd8;  shfl.sync.up.b32 lo|p, lo, %r14, %r24, %r25;  shfl.sync.up.b32 hi|p, hi, %r14, %r24, %r25;  mov.b64 r0, {lo, hi};  @p add.u64 r0, r0, %rd8;  mov.u64 %rd11, r0;}
	// end inline asm
	mov.b32 	%r17, 4;
	// begin inline asm
	{  .reg .u64 r0;  .reg .u32 lo;  .reg .u32 hi;  .reg .pred p;  mov.b64 {lo, hi}, %rd11;  shfl.sync.up.b32 lo|p, lo, %r17, %r24, %r25;  shfl.sync.up.b32 hi|p, hi, %r17, %r24, %r25;  mov.b64 r0, {lo, hi};  @p add.u64 r0, r0, %rd11;  mov.u64 %rd14, r0;}
	// end inline asm
	mov.b32 	%r20, 8;
	// begin inline asm
	{  .reg .u64 r0;  .reg .u32 lo;  .reg .u32 hi;  .reg .pred p;  mov.b64 {lo, hi}, %rd14;  shfl.sync.up.b32 lo|p, lo, %r20, %r24, %r25;  shfl.sync.up.b32 hi|p, hi, %r20, %r24, %r25;  mov.b64 r0, {lo, hi};  @p add.u64 r0, r0, %rd14;  mov.u64 %rd17, r0;}
	// end inline asm
	mov.b32 	%r23, 16;
	// begin inline asm
	{  .reg .u64 r0;  .reg .u32 lo;  .reg .u32 hi;  .reg .pred p;  mov.b64 {lo, hi}, %rd17;  shfl.sync.up.b32 lo|p, lo, %r23, %r24, %r25;  shfl.sync.up.b32 hi|p, hi, %r23, %r24, %r25;  mov.b64 r0, {lo, hi};  @p add.u64 r0, r0, %rd17;  mov.u64 %rd20, r0;}
	// end inline asm
	sub.s64 	%rd37, %rd20, %rd10;
	ld.shared.u64 	%rd38, [%r27+16];
	ld.shared.u64 	%rd39, [%r27+24];
	ld.shared.u64 	%rd40, [%r27+32];
	ld.shared.u64 	%rd41, [%r27+40];
	ld.shared.u64 	%rd42, [%r27+48];
	ld.shared.u64 	%rd43, [%r27+56];
	ld.shared.u64 	%rd44, [%r27+64];
	add.s64 	%rd45, %rd38, %rd37;
	add.s64 	%rd46, %rd39, %rd45;
	add.s64 	%rd47, %rd40, %rd46;
	add.s64 	%rd48, %rd41, %rd47;
	add.s64 	%rd49, %rd42, %rd48;
	add.s64 	%rd50, %rd43, %rd49;
	add.s64 	%rd51, %rd44, %rd50;
	st.shared.u64 	[%r27+16], %rd37;
	st.shared.u64 	[%r27+24], %rd45;
	st.shared.u64 	[%r27+32], %rd46;
	st.shared.u64 	[%r27+40], %rd47;
	st.shared.u64 	[%r27+48], %rd48;
	st.shared.u64 	[%r27+56], %rd49;
	st.shared.u64 	[%r27+64], %rd50;
	st.shared.u64 	[%r27+72], %rd51;
$L__BB4_4:
	setp.gt.u32 	%p3, %r1, 255;
	bar.sync 	0;
	@%p3 bra 	$L__BB4_6;
	ld.shared.u64 	%rd52, [%r2];
	st.global.u64 	[%rd1], %rd52;
$L__BB4_6:
	ret;

}
	// .globl	_ZN3cub18CUB_300001_SM_10006detail10radix_sort29DeviceRadixSortOnesweepKernelINS1_5radix10policy_hubIiNS0_8NullTypeEyE10Policy1000ELNS0_9SortOrderE0EiS6_yiiNS1_21identity_decomposer_tEEEvPT5_SC_PT3_PKSD_PT1_PKSH_PT2_PKSL_T4_iiT6_
.visible .entry _ZN3cub18CUB_300001_SM_10006detail10radix_sort29DeviceRadixSortOnesweepKernelINS1_5radix10policy_hubIiNS0_8NullTypeEyE10Policy1000ELNS0_9SortOrderE0EiS6_yiiNS1_21identity_decomposer_tEEEvPT5_SC_PT3_PKSD_PT1_PKSH_PT2_PKSL_T4_iiT6_(
	.param .u64 .ptr .align 1 _ZN3cub18CUB_300001_SM_10006detail10radix_sort29DeviceRadixSortOnesweepKernelINS1_5radix10policy_hubIiNS0_8NullTypeEyE10Policy1000ELNS0_9SortOrderE0EiS6_yiiNS1_21identity_decomposer_tEEEvPT5_SC_PT3_PKSD_PT1_PKSH_PT2_PKSL_T4_iiT6__param_0,
	.param .u64 .ptr .align 1 _ZN3cub18CUB_300001_SM_10006detail10radix_sort29DeviceRadixSortOnesweepKernelINS1_5radix10policy_hubIiNS0_8NullTypeEyE10Policy1000ELNS0_9SortOrderE0EiS6_yiiNS1_21identity_decomposer_tEEEvPT5_SC_PT3_PKSD_PT1_PKSH_PT2_PKSL_T4_iiT6__param_1,
	.param .u64 .ptr .align 1 _ZN3cub18CUB_300001_SM_10006detail10radix_sort29DeviceRadixSortOnesweepKernelINS1_5radix10policy_hubIiNS0_8NullTypeEyE10Policy1000ELNS0_9SortOrderE0EiS6_yiiNS1_21identity_decomposer_tEEEvPT5_SC_PT3_PKSD_PT1_PKSH_PT2_PKSL_T4_iiT6__param_2,
	.param .u64 .ptr .align 1 _ZN3cub18CUB_300001_SM_10006detail10radix_sort29DeviceRadixSortOnesweepKernelINS1_5radix10policy_hubIiNS0_8NullTypeEyE10Policy1000ELNS0_9SortOrderE0EiS6_yiiNS1_21identity_decomposer_tEEEvPT5_SC_PT3_PKSD_PT1_PKSH_PT2_PKSL_T4_iiT6__param_3,
	.param .u64 .ptr .align 1 _ZN3cub18CUB_300001_SM_10006detail10radix_sort29DeviceRadixSortOnesweepKernelINS1_5radix10policy_hubIiNS0_8NullTypeEyE10Policy1000ELNS0_9SortOrderE0EiS6_yiiNS1_21identity_decomposer_tEEEvPT5_SC_PT3_PKSD_PT1_PKSH_PT2_PKSL_T4_iiT6__param_4,
	.param .u64 .ptr .align 1 _ZN3cub18CUB_300001_SM_10006detail10radix_sort29DeviceRadixSortOnesweepKernelINS1_5radix10policy_hubIiNS0_8NullTypeEyE10Policy1000ELNS0_9SortOrderE0EiS6_yiiNS1_21identity_decomposer_tEEEvPT5_SC_PT3_PKSD_PT1_PKSH_PT2_PKSL_T4_iiT6__param_5,
	.param .u64 .ptr .align 1 _ZN3cub18CUB_300001_SM_10006detail10radix_sort29DeviceRadixSortOnesweepKernelINS1_5radix10policy_hubIiNS0_8NullTypeEyE10Policy1000ELNS0_9SortOrderE0EiS6_yiiNS1_21identity_decomposer_tEEEvPT5_SC_PT3_PKSD_PT1_PKSH_PT2_PKSL_T4_iiT6__param_6,
	.param .u64 .ptr .align 1 _ZN3cub18CUB_300001_SM_10006detail10radix_sort29DeviceRadixSortOnesweepKernelINS1_5radix10policy_hubIiNS0_8NullTypeEyE10Policy1000ELNS0_9SortOrderE0EiS6_yiiNS1_21identity_decomposer_tEEEvPT5_SC_PT3_PKSD_PT1_PKSH_PT2_PKSL_T4_iiT6__param_7,
	.param .u32 _ZN3cub18CUB_300001_SM_10006detail10radix_sort29DeviceRadixSortOnesweepKernelINS1_5radix10policy_hubIiNS0_8NullTypeEyE10Policy1000ELNS0_9SortOrderE0EiS6_yiiNS1_21identity_decomposer_tEEEvPT5_SC_PT3_PKSD_PT1_PKSH_PT2_PKSL_T4_iiT6__param_8,
	.param .u32 _ZN3cub18CUB_300001_SM_10006detail10radix_sort29DeviceRadixSortOnesweepKernelINS1_5radix10policy_hubIiNS0_8NullTypeEyE10Policy1000ELNS0_9SortOrderE0EiS6_yiiNS1_21identity_decomposer_tEEEvPT5_SC_PT3_PKSD_PT1_PKSH_PT2_PKSL_T4_iiT6__param_9,
	.param .u32 _ZN3cub18CUB_300001_SM_10006detail10radix_sort29DeviceRadixSortOnesweepKernelINS1_5radix10policy_hubIiNS0_8NullTypeEyE10Policy1000ELNS0_9SortOrderE0EiS6_yiiNS1_21identity_decomposer_tEEEvPT5_SC_PT3_PKSD_PT1_PKSH_PT2_PKSL_T4_iiT6__param_10,
	.param .align 1 .b8 _ZN3cub18CUB_300001_SM_10006detail10radix_sort29DeviceRadixSortOnesweepKernelINS1_5radix10policy_hubIiNS0_8NullTypeEyE10Policy1000ELNS0_9SortOrderE0EiS6_yiiNS1_21identity_decomposer_tEEEvPT5_SC_PT3_PKSD_PT1_PKSH_PT2_PKSL_T4_iiT6__param_11[1]
)
.maxntid 384
{
	.reg .pred 	%p<142>;
	.reg .b32 	%r<1806>;
	.reg .b64 	%rd<239>;
	// demoted variable
	.shared .align 16 .b8 _ZZN3cub18CUB_300001_SM_10006detail10radix_sort29DeviceRadixSortOnesweepKernelINS1_5radix10policy_hubIiNS0_8NullTypeEyE10Policy1000ELNS0_9SortOrderE0EiS6_yiiNS1_21identity_decomposer_tEEEvPT5_SC_PT3_PKSD_PT1_PKSH_PT2_PKSL_T4_iiT6_E1s[31232];
	ld.param.u64 	%rd21, [_ZN3cub18CUB_300001_SM_10006detail10radix_sort29DeviceRadixSortOnesweepKernelINS1_5radix10policy_hubIiNS0_8NullTypeEyE10Policy1000ELNS0_9SortOrderE0EiS6_yiiNS1_21identity_decomposer_tEEEvPT5_SC_PT3_PKSD_PT1_PKSH_PT2_PKSL_T4_iiT6__param_1];
	ld.param.u64 	%rd24, [_ZN3cub18CUB_300001_SM_10006detail10radix_sort29DeviceRadixSortOnesweepKernelINS1_5radix10policy_hubIiNS0_8NullTypeEyE10Policy1000ELNS0_9SortOrderE0EiS6_yiiNS1_21identity_decomposer_tEEEvPT5_SC_PT3_PKSD_PT1_PKSH_PT2_PKSL_T4_iiT6__param_4];
	ld.param.u64 	%rd25, [_ZN3cub18CUB_300001_SM_10006detail10radix_sort29DeviceRadixSortOnesweepKernelINS1_5radix10policy_hubIiNS0_8NullTypeEyE10Policy1000ELNS0_9SortOrderE0EiS6_yiiNS1_21identity_decomposer_tEEEvPT5_SC_PT3_PKSD_PT1_PKSH_PT2_PKSL_T4_iiT6__param_5];
	ld.param.u32 	%r293, [_ZN3cub18CUB_300001_SM_10006detail10radix_sort29DeviceRadixSortOnesweepKernelINS1_5radix10policy_hubIiNS0_8NullTypeEyE10Policy1000ELNS0_9SortOrderE0EiS6_yiiNS1_21identity_decomposer_tEEEvPT5_SC_PT3_PKSD_PT1_PKSH_PT2_PKSL_T4_iiT6__param_9];
	ld.param.u32 	%r294, [_ZN3cub18CUB_300001_SM_10006detail10radix_sort29DeviceRadixSortOnesweepKernelINS1_5radix10policy_hubIiNS0_8NullTypeEyE10Policy1000ELNS0_9SortOrderE0EiS6_yiiNS1_21identity_decomposer_tEEEvPT5_SC_PT3_PKSD_PT1_PKSH_PT2_PKSL_T4_iiT6__param_10];
	cvta.to.global.u64 	%rd1, %rd24;
	cvta.to.global.u64 	%rd2, %rd25;
	mov.u32 	%r1, %tid.x;
	// begin inline asm
	mov.u32 %r295, %laneid;
	// end inline asm
	setp.ne.s32 	%p1, %r1, 0;
	@%p1 bra 	$L__BB5_2;
	cvta.to.global.u64 	%rd26, %rd21;
	atom.global.add.u32 	%r296, [%rd26], 1;
	st.shared.u32 	[_ZZN3cub18CUB_300001_SM_10006detail10radix_sort29DeviceRadixSortOnesweepKernelINS1_5radix10policy_hubIiNS0_8NullTypeEyE10Policy1000ELNS0_9SortOrderE0EiS6_yiiNS1_21identity_decomposer_tEEEvPT5_SC_PT3_PKSD_PT1_PKSH_PT2_PKSL_T4_iiT6_E1s+29184], %r296;
$L__BB5_2:
	ld.param.u32 	%r1706, [_ZN3cub18CUB_300001_SM_10006detail10radix_sort29DeviceRadixSortOnesweepKernelINS1_5radix10policy_hubIiNS0_8NullTypeEyE10Policy1000ELNS0_9SortOrderE0EiS6_yiiNS1_21identity_decomposer_tEEEvPT5_SC_PT3_PKSD_PT1_PKSH_PT2_PKSL_T4_iiT6__param_8];
	bar.sync 	0;
	ld.shared.u32 	%r3, [_ZZN3cub18CUB_300001_SM_10006detail10radix_sort29DeviceRadixSortOnesweepKernelINS1_5radix10policy_hubIiNS0_8NullTypeEyE10Policy1000ELNS0_9SortOrderE0EiS6_yiiNS1_21identity_decomposer_tEEEvPT5_SC_PT3_PKSD_PT1_PKSH_PT2_PKSL_T4_iiT6_E1s+29184];
	mul.lo.s32 	%r297, %r3, 7296;
	add.s32 	%r4, %r297, 7296;
	setp.gt.s32 	%p2, %r4, %r1706;
	cvt.s64.s32 	%rd3, %r297;
	@%p2 bra 	$L__BB5_4;
	and.b32  	%r298, %r1, 31;
	and.b32  	%r299, %r1, 992;
	mul.lo.s32 	%r300, %r299, 19;
	or.b32  	%r301, %r300, %r298;
	cvt.u64.u32 	%rd27, %r301;
	add.s64 	%rd28, %rd27, %rd3;
	shl.b64 	%rd29, %rd28, 2;
	add.s64 	%rd30, %rd2, %rd29;
	ld.global.u32 	%r1732, [%rd30];
	ld.global.u32 	%r1733, [%rd30+128];
	ld.global.u32 	%r1734, [%rd30+256];
	ld.global.u32 	%r1735, [%rd30+384];
	ld.global.u32 	%r1736, [%rd30+512];
	ld.global.u32 	%r1737, [%rd30+640];
	ld.global.u32 	%r1738, [%rd30+768];
	ld.global.u32 	%r1739, [%rd30+896];
	ld.global.u32 	%r1740, [%rd30+1024];
	ld.global.u32 	%r1741, [%rd30+1152];
	ld.global.u32 	%r1742, [%rd30+1280];
	ld.global.u32 	%r1743, [%rd30+1408];
	ld.global.u32 	%r1744, [%rd30+1536];
	ld.global.u32 	%r1745, [%rd30+1664];
	ld.global.u32 	%r1746, [%rd30+1792];
	ld.global.u32 	%r1747, [%rd30+1920];
	ld.global.u32 	%r1748, [%rd30+2048];
	ld.global.u32 	%r1749, [%rd30+2176];
	ld.global.u32 	%r1750, [%rd30+2304];
	bra.uni 	$L__BB5_42;
$L__BB5_4:
	ld.param.u32 	%r1707, [_ZN3cub18CUB_300001_SM_10006detail10radix_sort29DeviceRadixSortOnesweepKernelINS1_5radix10policy_hubIiNS0_8NullTypeEyE10Policy1000ELNS0_9SortOrderE0EiS6_yiiNS1_21identity_decomposer_tEEEvPT5_SC_PT3_PKSD_PT1_PKSH_PT2_PKSL_T4_iiT6__param_8];
	cvt.u32.u64 	%r303, %rd3;
	sub.s32 	%r24, %r1707, %r303;
	and.b32  	%r304, %r1, 31;
	and.b32  	%r305, %r1, 992;
	mul.lo.s32 	%r306, %r305, 19;
	or.b32  	%r25, %r306, %r304;
	setp.ge.s32 	%p3, %r25, %r24;
	cvt.u64.u32 	%rd31, %r25;
	add.s64 	%rd32, %rd31, %rd3;
	shl.b64 	%rd33, %rd32, 2;
	add.s64 	%rd4, %rd2, %rd33;
	mov.b32 	%r1732, 2147483647;
	@%p3 bra 	$L__BB5_6;
	ld.global.u32 	%r1732, [%rd4];
$L__BB5_6:
	add.s32 	%r308, %r25, 32;
	setp.ge.s32 	%p4, %r308, %r24;
	mov.b32 	%r1733, 2147483647;
	@%p4 bra 	$L__BB5_8;
	ld.global.u32 	%r1733, [%rd4+128];
$L__BB5_8:
	add.s32 	%r310, %r25, 64;
	setp.ge.s32 	%p5, %r310, %r24;
	mov.b32 	%r1734, 2147483647;
	@%p5 bra 	$L__BB5_10;
	ld.global.u32 	%r1734, [%rd4+256];
$L__BB5_10:
	add.s32 	%r312, %r25, 96;
	setp.ge.s32 	%p6, %r312, %r24;
	mov.b32 	%r1735, 2147483647;
	@%p6 bra 	$L__BB5_12;
	ld.global.u32 	%r1735, [%rd4+384];
$L__BB5_12:
	add.s32 	%r314, %r25, 128;
	setp.ge.s32 	%p7, %r314, %r24;
	mov.b32 	%r1736, 2147483647;
	@%p7 bra 	$L__BB5_14;
	ld.global.u32 	%r1736, [%rd4+512];
$L__BB5_14:
	add.s32 	%r316, %r25, 160;
	setp.ge.s32 	%p8, %r316, %r24;
	mov.b32 	%r1737, 2147483647;
	@%p8 bra 	$L__BB5_16;
	ld.global.u32 	%r1737, [%rd4+640];
$L__BB5_16:
	add.s32 	%r318, %r25, 192;
	setp.ge.s32 	%p9, %r318, %r24;
	mov.b32 	%r1738, 2147483647;
	@%p9 bra 	$L__BB5_18;
	ld.global.u32 	%r1738, [%rd4+768];
$L__BB5_18:
	add.s32 	%r320, %r25, 224;
	setp.ge.s32 	%p10, %r320, %r24;
	mov.b32 	%r1739, 2147483647;
	@%p10 bra 	$L__BB5_20;
	ld.global.u32 	%r1739, [%rd4+896];
$L__BB5_20:
	add.s32 	%r322, %r25, 256;
	setp.ge.s32 	%p11, %r322, %r24;
	mov.b32 	%r1740, 2147483647;
	@%p11 bra 	$L__BB5_22;
	ld.global.u32 	%r1740, [%rd4+1024];
$L__BB5_22:
	add.s32 	%r324, %r25, 288;
	setp.ge.s32 	%p12, %r324, %r24;
	mov.b32 	%r1741, 2147483647;
	@%p12 bra 	$L__BB5_24;
	ld.global.u32 	%r1741, [%rd4+1152];
$L__BB5_24:
	add.s32 	%r326, %r25, 320;
	setp.ge.s32 	%p13, %r326, %r24;
	mov.b32 	%r1742, 2147483647;
	@%p13 bra 	$L__BB5_26;
	ld.global.u32 	%r1742, [%rd4+1280];
$L__BB5_26:
	add.s32 	%r328, %r25, 352;
	setp.ge.s32 	%p14, %r328, %r24;
	mov.b32 	%r1743, 2147483647;
	@%p14 bra 	$L__BB5_28;
	ld.global.u32 	%r1743, [%rd4+1408];
$L__BB5_28:
	add.s32 	%r330, %r25, 384;
	setp.ge.s32 	%p15, %r330, %r24;
	mov.b32 	%r1744, 2147483647;
	@%p15 bra 	$L__BB5_30;
	ld.global.u32 	%r1744, [%rd4+1536];
$L__BB5_30:
	add.s32 	%r332, %r25, 416;
	setp.ge.s32 	%p16, %r332, %r24;
	mov.b32 	%r1745, 2147483647;
	@%p16 bra 	$L__BB5_32;
	ld.global.u32 	%r1745, [%rd4+1664];
$L__BB5_32:
	add.s32 	%r334, %r25, 448;
	setp.ge.s32 	%p17, %r334, %r24;
	mov.b32 	%r1746, 2147483647;
	@%p17 bra 	$L__BB5_34;
	ld.global.u32 	%r1746, [%rd4+1792];
$L__BB5_34:
	add.s32 	%r336, %r25, 480;
	setp.ge.s32 	%p18, %r336, %r24;
	mov.b32 	%r1747, 2147483647;
	@%p18 bra 	$L__BB5_36;
	ld.global.u32 	%r1747, [%rd4+1920];
$L__BB5_36:
	add.s32 	%r338, %r25, 512;
	setp.ge.s32 	%p19, %r338, %r24;
	mov.b32 	%r1748, 2147483647;
	@%p19 bra 	$L__BB5_38;
	ld.global.u32 	%r1748, [%rd4+2048];
$L__BB5_38:
	add.s32 	%r340, %r25, 544;
	setp.ge.s32 	%p20, %r340, %r24;
	mov.b32 	%r1749, 2147483647;
	@%p20 bra 	$L__BB5_40;
	ld.global.u32 	%r1749, [%rd4+2176];
$L__BB5_40:
	add.s32 	%r342, %r25, 576;
	setp.ge.s32 	%p21, %r342, %r24;
	mov.b32 	%r1750, 2147483647;
	@%p21 bra 	$L__BB5_42;
	ld.global.u32 	%r1750, [%rd4+2304];
$L__BB5_42:
	mov.b32 	%r343, -1;
	shl.b32 	%r344, %r343, %r294;
	not.b32 	%r82, %r344;
	shr.u32 	%r83, %r1, 5;
	shl.b32 	%r345, %r83, 10;
	mov.u32 	%r346, _ZZN3cub18CUB_300001_SM_10006detail10radix_sort29DeviceRadixSortOnesweepKernelINS1_5radix10policy_hubIiNS0_8NullTypeEyE10Policy1000ELNS0_9SortOrderE0EiS6_yiiNS1_21identity_decomposer_tEEEvPT5_SC_PT3_PKSD_PT1_PKSH_PT2_PKSL_T4_iiT6_E1s;
	add.s32 	%r84, %r346, %r345;
	setp.gt.s32 	%p22, %r295, 255;
	@%p22 bra 	$L__BB5_55;
	max.s32 	%r347, %r295, 224;
	sub.s32 	%r348, %r347, %r295;
	add.s32 	%r349, %r348, 31;
	shr.u32 	%r350, %r349, 5;
	add.s32 	%r85, %r350, 1;
	and.b32  	%r86, %r85, 15;
	setp.lt.u32 	%p23, %r349, 480;
	mov.u32 	%r1754, %r295;
	@%p23 bra 	$L__BB5_46;
	and.b32  	%r351, %r85, 268435440;
	neg.s32 	%r1752, %r351;
	shl.b32 	%r353, %r295, 2;
	add.s32 	%r354, %r345, %r353;
	add.s32 	%r356, %r354, %r346;
	add.s32 	%r1751, %r356, 1024;
	mov.u32 	%r1754, %r295;
$L__BB5_45:
	.pragma "nounroll";
	mov.b32 	%r357, 0;
	st.shared.u32 	[%r1751+-1024], %r357;
	st.shared.u32 	[%r1751+-896], %r357;
	st.shared.u32 	[%r1751+-768], %r357;
	st.shared.u32 	[%r1751+-640], %r357;
	st.shared.u32 	[%r1751+-512], %r357;
	st.shared.u32 	[%r1751+-384], %r357;
	st.shared.u32 	[%r1751+-256], %r357;
	st.shared.u32 	[%r1751+-128], %r357;
	st.shared.u32 	[%r1751], %r357;
	st.shared.u32 	[%r1751+128], %r357;
	st.shared.u32 	[%r1751+256], %r357;
	st.shared.u32 	[%r1751+384], %r357;
	st.shared.u32 	[%r1751+512], %r357;
	st.shared.u32 	[%r1751+640], %r357;
	st.shared.u32 	[%r1751+768], %r357;
	st.shared.u32 	[%r1751+896], %r357;
	add.s32 	%r1754, %r1754, 512;
	add.s32 	%r1752, %r1752, 16;
	add.s32 	%r1751, %r1751, 2048;
	setp.ne.s32 	%p24, %r1752, 0;
	@%p24 bra 	$L__BB5_45;
$L__BB5_46:
	setp.eq.s32 	%p25, %r86, 0;
	@%p25 bra 	$L__BB5_55;
	and.b32  	%r96, %r85, 7;
	setp.lt.u32 	%p26, %r86, 8;
	@%p26 bra 	$L__BB5_49;
	shl.b32 	%r358, %r1754, 2;
	add.s32 	%r359, %r84, %r358;
	mov.b32 	%r360, 0;
	st.shared.u32 	[%r359], %r360;
	st.shared.u32 	[%r359+128], %r360;
	st.shared.u32 	[%r359+256], %r360;
	st.shared.u32 	[%r359+384], %r360;
	st.shared.u32 	[%r359+512], %r360;
	st.shared.u32 	[%r359+640], %r360;
	st.shared.u32 	[%r359+768], %r360;
	st.shared.u32 	[%r359+896], %r360;
	add.s32 	%r1754, %r1754, 256;
$L__BB5_49:
	setp.eq.s32 	%p27, %r96, 0;
	@%p27 bra 	$L__BB5_55;
	and.b32  	%r99, %r85, 3;
	setp.lt.u32 	%p28, %r96, 4;
	@%p28 bra 	$L__BB5_52;
	shl.b32 	%r361, %r1754, 2;
	add.s32 	%r362, %r84, %r361;
	mov.b32 	%r363, 0;
	st.shared.u32 	[%r362], %r363;
	st.shared.u32 	[%r362+128], %r363;
	st.shared.u32 	[%r362+256], %r363;
	st.shared.u32 	[%r362+384], %r363;
	add.s32 	%r1754, %r1754, 128;
$L__BB5_52:
	setp.eq.s32 	%p29, %r99, 0;
	@%p29 bra 	$L__BB5_55;
	shl.b32 	%r365, %r1754, 2;
	add.s32 	%r366, %r345, %r365;
	add.s32 	%r1758, %r346, %r366;
	neg.s32 	%r1757, %r99;
$L__BB5_54:
	.pragma "nounroll";
	mov.b32 	%r368, 0;
	st.shared.u32 	[%r1758], %r368;
	add.s32 	%r1758, %r1758, 128;
	add.s32 	%r1757, %r1757, 1;
	setp.ne.s32 	%p30, %r1757, 0;
	@%p30 bra 	$L__BB5_54;
$L__BB5_55:
	bar.warp.sync 	-1;
	xor.b32  	%r370, %r1732, -2147483648;
	shr.u32 	%r371, %r370, %r293;
	and.b32  	%r108, %r371, %r82;
	shl.b32 	%r372, %r108, 2;
	add.s32 	%r373, %r84, %r372;
	atom.shared.add.u32 	%r374, [%r373], 1;
	xor.b32  	%r375, %r1733, -2147483648;
	shr.u32 	%r376, %r375, %r293;
	and.b32  	%r377, %r376, %r82;
	shl.b32 	%r378, %r377, 2;
	add.s32 	%r379, %r84, %r378;
	atom.shared.add.u32 	%r380, [%r379], 1;
	xor.b32  	%r381, %r1734, -2147483648;
	shr.u32 	%r382, %r381, %r293;
	and.b32  	%r383, %r382, %r82;
	shl.b32 	%r384, %r383, 2;
	add.s32 	%r385, %r84, %r384;
	atom.shared.add.u32 	%r386, [%r385], 1;
	xor.b32  	%r387, %r1735, -2147483648;
	shr.u32 	%r388, %r387, %r293;
	and.b32  	%r389, %r388, %r82;
	shl.b32 	%r390, %r389, 2;
	add.s32 	%r391, %r84, %r390;
	atom.shared.add.u32 	%r392, [%r391], 1;
	xor.b32  	%r393, %r1736, -2147483648;
	shr.u32 	%r394, %r393, %r293;
	and.b32  	%r395, %r394, %r82;
	shl.b32 	%r396, %r395, 2;
	add.s32 	%r397, %r84, %r396;
	atom.shared.add.u32 	%r398, [%r397], 1;
	xor.b32  	%r399, %r1737, -2147483648;
	shr.u32 	%r400, %r399, %r293;
	and.b32  	%r401, %r400, %r82;
	shl.b32 	%r402, %r401, 2;
	add.s32 	%r403, %r84, %r402;
	atom.shared.add.u32 	%r404, [%r403], 1;
	xor.b32  	%r405, %r1738, -2147483648;
	shr.u32 	%r406, %r405, %r293;
	and.b32  	%r407, %r406, %r82;
	shl.b32 	%r408, %r407, 2;
	add.s32 	%r409, %r84, %r408;
	atom.shared.add.u32 	%r410, [%r409], 1;
	xor.b32  	%r1771, %r1739, -2147483648;
	shr.u32 	%r411, %r1771, %r293;
	and.b32  	%r412, %r411, %r82;
	shl.b32 	%r413, %r412, 2;
	add.s32 	%r414, %r84, %r413;
	atom.shared.add.u32 	%r415, [%r414], 1;
	xor.b32  	%r1772, %r1740, -2147483648;
	shr.u32 	%r416, %r1772, %r293;
	and.b32  	%r417, %r416, %r82;
	shl.b32 	%r418, %r417, 2;
	add.s32 	%r419, %r84, %r418;
	atom.shared.add.u32 	%r420, [%r419], 1;
	xor.b32  	%r421, %r1741, -2147483648;
	shr.u32 	%r422, %r421, %r293;
	and.b32  	%r423, %r422, %r82;
	shl.b32 	%r424, %r423, 2;
	add.s32 	%r425, %r84, %r424;
	atom.shared.add.u32 	%r426, [%r425], 1;
	xor.b32  	%r427, %r1742, -2147483648;
	shr.u32 	%r428, %r427, %r293;
	and.b32  	%r429, %r428, %r82;
	shl.b32 	%r430, %r429, 2;
	add.s32 	%r431, %r84, %r430;
	atom.shared.add.u32 	%r432, [%r431], 1;
	xor.b32  	%r433, %r1743, -2147483648;
	shr.u32 	%r434, %r433, %r293;
	and.b32  	%r435, %r434, %r82;
	shl.b32 	%r436, %r435, 2;
	add.s32 	%r437, %r84, %r436;
	atom.shared.add.u32 	%r438, [%r437], 1;
	xor.b32  	%r439, %r1744, -2147483648;
	shr.u32 	%r440, %r439, %r293;
	and.b32  	%r441, %r440, %r82;
	shl.b32 	%r442, %r441, 2;
	add.s32 	%r443, %r84, %r442;
	atom.shared.add.u32 	%r444, [%r443], 1;
	xor.b32  	%r445, %r1745, -2147483648;
	shr.u32 	%r446, %r445, %r293;
	and.b32  	%r447, %r446, %r82;
	shl.b32 	%r448, %r447, 2;
	add.s32 	%r449, %r84, %r448;
	atom.shared.add.u32 	%r450, [%r449], 1;
	xor.b32  	%r451, %r1746, -2147483648;
	shr.u32 	%r452, %r451, %r293;
	and.b32  	%r453, %r452, %r82;
	shl.b32 	%r454, %r453, 2;
	add.s32 	%r455, %r84, %r454;
	atom.shared.add.u32 	%r456, [%r455], 1;
	xor.b32  	%r457, %r1747, -2147483648;
	shr.u32 	%r458, %r457, %r293;
	and.b32  	%r459, %r458, %r82;
	shl.b32 	%r460, %r459, 2;
	add.s32 	%r461, %r84, %r460;
	atom.shared.add.u32 	%r462, [%r461], 1;
	xor.b32  	%r463, %r1748, -2147483648;
	shr.u32 	%r464, %r463, %r293;
	and.b32  	%r465, %r464, %r82;
	shl.b32 	%r466, %r465, 2;
	add.s32 	%r467, %r84, %r466;
	atom.shared.add.u32 	%r468, [%r467], 1;
	xor.b32  	%r469, %r1749, -2147483648;
	shr.u32 	%r470, %r469, %r293;
	and.b32  	%r471, %r470, %r82;
	shl.b32 	%r472, %r471, 2;
	add.s32 	%r473, %r84, %r472;
	atom.shared.add.u32 	%r474, [%r473], 1;
	xor.b32  	%r475, %r1750, -2147483648;
	shr.u32 	%r476, %r475, %r293;
	and.b32  	%r477, %r476, %r82;
	shl.b32 	%r478, %r477, 2;
	add.s32 	%r479, %r84, %r478;
	atom.shared.add.u32 	%r480, [%r479], 1;
	bar.sync 	0;
	setp.gt.u32 	%p31, %r1, 255;
	shl.b32 	%r481, %r1, 2;
	add.s32 	%r111, %r346, %r481;
	mov.b32 	%r1759, 0;
	@%p31 bra 	$L__BB5_57;
	ld.shared.u32 	%r483, [%r111];
	mov.b32 	%r484, 0;
	st.shared.u32 	[%r111], %r484;
	ld.shared.u32 	%r485, [%r111+1024];
	st.shared.u32 	[%r111+1024], %r483;
	add.s32 	%r486, %r485, %r483;
	ld.shared.u32 	%r487, [%r111+2048];
	st.shared.u32 	[%r111+2048], %r486;
	add.s32 	%r488, %r487, %r486;
	ld.shared.u32 	%r489, [%r111+3072];
	st.shared.u32 	[%r111+3072], %r488;
	add.s32 	%r490, %r489, %r488;
	ld.shared.u32 	%r491, [%r111+4096];
	st.shared.u32 	[%r111+4096], %r490;
	add.s32 	%r492, %r491, %r490;
	ld.shared.u32 	%r493, [%r111+5120];
	st.shared.u32 	[%r111+5120], %r492;
	add.s32 	%r494, %r493, %r492;
	ld.shared.u32 	%r495, [%r111+6144];
	st.shared.u32 	[%r111+6144], %r494;
	add.s32 	%r496, %r495, %r494;
	ld.shared.u32 	%r497, [%r111+7168];
	st.shared.u32 	[%r111+7168], %r496;
	add.s32 	%r498, %r497, %r496;
	ld.shared.u32 	%r499, [%r111+8192];
	st.shared.u32 	[%r111+8192], %r498;
	add.s32 	%r500, %r499, %r498;
	ld.shared.u32 	%r501, [%r111+9216];
	st.shared.u32 	[%r111+9216], %r500;
	add.s32 	%r502, %r501, %r500;
	ld.shared.u32 	%r503, [%r111+10240];
	st.shared.u32 	[%r111+10240], %r502;
	add.s32 	%r504, %r503, %r502;
	ld.shared.u32 	%r505, [%r111+11264];
	st.shared.u32 	[%r111+11264], %r504;
	add.s32 	%r1759, %r505, %r504;
$L__BB5_57:
	ld.param.u64 	%rd228, [_ZN3cub18CUB_300001_SM_10006detail10radix_sort29DeviceRadixSortOnesweepKernelINS1_5radix10policy_hubIiNS0_8NullTypeEyE10Policy1000ELNS0_9SortOrderE0EiS6_yiiNS1_21identity_decomposer_tEEEvPT5_SC_PT3_PKSD_PT1_PKSH_PT2_PKSL_T4_iiT6__param_0];
	setp.gt.u32 	%p32, %r1, 255;
	shl.b32 	%r506, %r3, 8;
	add.s32 	%r507, %r506, %r1;
	cvta.to.global.u64 	%rd5, %rd228;
	mul.wide.s32 	%rd34, %r507, 4;
	add.s64 	%rd6, %rd5, %rd34;
	@%p32 bra 	$L__BB5_59;
	or.b32  	%r508, %r1759, 1073741824;
	st.volatile.global.u32 	[%rd6], %r508;
$L__BB5_59:
	ld.param.u64 	%rd235, [_ZN3cub18CUB_300001_SM_10006detail10radix_sort29DeviceRadixSortOnesweepKernelINS1_5radix10policy_hubIiNS0_8NullTypeEyE10Policy1000ELNS0_9SortOrderE0EiS6_yiiNS1_21identity_decomposer_tEEEvPT5_SC_PT3_PKSD_PT1_PKSH_PT2_PKSL_T4_iiT6__param_3];
	xor.b32  	%r1773, %r1741, -2147483648;
	xor.b32  	%r1774, %r1742, -2147483648;
	xor.b32  	%r1765, %r1733, -2147483648;
	xor.b32  	%r1766, %r1734, -2147483648;
	xor.b32  	%r1777, %r1745, -2147483648;
	xor.b32  	%r1778, %r1746, -2147483648;
	xor.b32  	%r1764, %r1732, -2147483648;
	xor.b32  	%r1779, %r1747, -2147483648;
	xor.b32  	%r1780, %r1748, -2147483648;
	xor.b32  	%r1768, %r1736, -2147483648;
	xor.b32  	%r1767, %r1735, -2147483648;
	xor.b32  	%r1775, %r1743, -2147483648;
	xor.b32  	%r1782, %r1750, -2147483648;
	xor.b32  	%r1781, %r1749, -2147483648;
	xor.b32  	%r1769, %r1737, -2147483648;
	xor.b32  	%r1776, %r1744, -2147483648;
	xor.b32  	%r1770, %r1738, -2147483648;
	setp.lt.u32 	%p33, %r1, 256;
	setp.eq.s32 	%p34, %r1759, 7296;
	and.pred  	%p35, %p33, %p34;
	selp.u32 	%r509, 1, 0, %p35;
	{ 
	.reg .pred 	%p1; 
	.reg .pred 	%p2; 
	setp.ne.u32 	%p1, %r509, 0; 
	bar.red.or.pred 	%p2, 0, %p1; 
	selp.u32 	%r510, 1, 0, %p2; 
	}
	setp.eq.s32 	%p36, %r510, 0;
	cvt.u64.u32 	%rd7, %r1;
	cvta.to.global.u64 	%rd35, %rd235;
	mul.wide.u32 	%rd36, %r1, 8;
	add.s64 	%rd8, %rd35, %rd36;
	@%p36 bra 	$L__BB5_111;
	setp.gt.u32 	%p37, %r1, 255;
	setp.gt.u32 	%p38, %r1, %r108;
	selp.b32 	%r131, 7296, 0, %p38;
	shl.b32 	%r511, %r1, 3;
	mov.u32 	%r512, _ZZN3cub18CUB_300001_SM_10006detail10radix_sort29DeviceRadixSortOnesweepKernelINS1_5radix10policy_hubIiNS0_8NullTypeEyE10Policy1000ELNS0_9SortOrderE0EiS6_yiiNS1_21identity_decomposer_tEEEvPT5_SC_PT3_PKSD_PT1_PKSH_PT2_PKSL_T4_iiT6_E1s;
	add.s32 	%r513, %r512, %r511;
	add.s32 	%r132, %r513, 29184;
	@%p37 bra 	$L__BB5_68;
	ld.global.u64 	%rd37, [%rd8];
	cvt.u64.u32 	%rd38, %r131;
	sub.s64 	%rd237, %rd37, %rd38;
	st.shared.u64 	[%r132], %rd237;
	setp.lt.s32 	%p39, %r3, 1;
	mov.u32 	%r1763, %r1759;
	@%p39 bra 	$L__BB5_67;
	mov.b32 	%r1761, -1;
	mov.u32 	%r1760, %r3;
	mov.u32 	%r1763, %r1759;
$L__BB5_63:
	add.s32 	%r136, %r1760, -1;
	shl.b32 	%r515, %r136, 8;
	add.s32 	%r516, %r515, %r1;
	mul.wide.s32 	%rd39, %r516, 4;
	add.s64 	%rd10, %rd5, %rd39;
$L__BB5_64:
	membar.cta;
	ld.volatile.global.u32 	%r137, [%rd10];
	setp.eq.s32 	%p40, %r137, 0;
	@%p40 bra 	$L__BB5_64;
	and.b32  	%r517, %r137, 1073741823;
	add.s32 	%r1763, %r517, %r1763;
	setp.gt.s32 	%p41, %r137, -1;
	vote.sync.ballot.b32 	%r1761, %p41, %r1761;
	setp.gt.u32 	%p43, %r1760, 1;
	and.pred  	%p44, %p41, %p43;
	mov.u32 	%r1760, %r136;
	@%p44 bra 	$L__BB5_63;
	ld.shared.u64 	%rd237, [%r132];
$L__BB5_67:
	or.b32  	%r518, %r1763, -2147483648;
	st.volatile.global.u32 	[%rd6], %r518;
	sub.s32 	%r519, %r1763, %r1759;
	cvt.s64.s32 	%rd40, %r519;
	add.s64 	%rd41, %rd237, %rd40;
	st.shared.u64 	[%r132], %rd41;
$L__BB5_68:
	ld.param.u32 	%r1708, [_ZN3cub18CUB_300001_SM_10006detail10radix_sort29DeviceRadixSortOnesweepKernelINS1_5radix10policy_hubIiNS0_8NullTypeEyE10Policy1000ELNS0_9SortOrderE0EiS6_yiiNS1_21identity_decomposer_tEEEvPT5_SC_PT3_PKSD_PT1_PKSH_PT2_PKSL_T4_iiT6__param_8];
	ld.param.u64 	%rd231, [_ZN3cub18CUB_300001_SM_10006detail10radix_sort29DeviceRadixSortOnesweepKernelINS1_5radix10policy_hubIiNS0_8NullTypeEyE10Policy1000ELNS0_9SortOrderE0EiS6_yiiNS1_21identity_decomposer_tEEEvPT5_SC_PT3_PKSD_PT1_PKSH_PT2_PKSL_T4_iiT6__param_2];
	setp.gt.u32 	%p45, %r1, 255;
	setp.lt.s32 	%p46, %r4, %r1708;
	setp.eq.s64 	%p47, %rd231, 0;
	or.pred  	%p48, %p47, %p46;
	or.pred  	%p49, %p45, %p48;
	@%p49 bra 	$L__BB5_70;
	ld.param.u64 	%rd232, [_ZN3cub18CUB_300001_SM_10006detail10radix_sort29DeviceRadixSortOnesweepKernelINS1_5radix10policy_hubIiNS0_8NullTypeEyE10Policy1000ELNS0_9SortOrderE0EiS6_yiiNS1_21identity_decomposer_tEEEvPT5_SC_PT3_PKSD_PT1_PKSH_PT2_PKSL_T4_iiT6__param_2];
	ld.shared.u64 	%rd42, [%r132];
	cvt.u64.u32 	%rd43, %r131;
	cvt.s64.s32 	%rd44, %r1759;
	add.s64 	%rd45, %rd43, %rd44;
	add.s64 	%rd46, %rd45, %rd42;
	cvta.to.global.u64 	%rd47, %rd232;
	shl.b64 	%rd48, %rd7, 3;
	add.s64 	%rd49, %rd47, %rd48;
	st.global.u64 	[%rd49], %rd46;
$L__BB5_70:
	ld.param.u32 	%r1709, [_ZN3cub18CUB_300001_SM_10006detail10radix_sort29DeviceRadixSortOnesweepKernelINS1_5radix10policy_hubIiNS0_8NullTypeEyE10Policy1000ELNS0_9SortOrderE0EiS6_yiiNS1_21identity_decomposer_tEEEvPT5_SC_PT3_PKSD_PT1_PKSH_PT2_PKSL_T4_iiT6__param_8];
	setp.gt.s32 	%p50, %r4, %r1709;
	bar.sync 	0;
	shl.b32 	%r520, %r108, 3;
	add.s32 	%r522, %r512, %r520;
	ld.shared.u64 	%rd13, [%r522+29184];
	@%p50 bra 	$L__BB5_72;
	and.b32  	%r523, %r1, 31;
	and.b32  	%r524, %r1, 992;
	mul.lo.s32 	%r525, %r524, 19;
	or.b32  	%r526, %r525, %r523;
	cvt.u64.u32 	%rd50, %r526;
	add.s64 	%rd51, %rd13, %rd50;
	shl.b64 	%rd52, %rd51, 2;
	add.s64 	%rd53, %rd1, %rd52;
	st.global.u32 	[%rd53], %r1732;
	st.global.u32 	[%rd53+128], %r1733;
	st.global.u32 	[%rd53+256], %r1734;
	st.global.u32 	[%rd53+384], %r1735;
	st.global.u32 	[%rd53+512], %r1736;
	st.global.u32 	[%rd53+640], %r1737;
	st.global.u32 	[%rd53+768], %r1738;
	st.global.u32 	[%rd53+896], %r1739;
	st.global.u32 	[%rd53+1024], %r1740;
	st.global.u32 	[%rd53+1152], %r1741;
	st.global.u32 	[%rd53+1280], %r1742;
	st.global.u32 	[%rd53+1408], %r1743;
	st.global.u32 	[%rd53+1536], %r1744;
	st.global.u32 	[%rd53+1664], %r1745;
	st.global.u32 	[%rd53+1792], %r1746;
	st.global.u32 	[%rd53+1920], %r1747;
	st.global.u32 	[%rd53+2048], %r1748;
	st.global.u32 	[%rd53+2176], %r1749;
	st.global.u32 	[%rd53+2304], %r1750;
	bra.uni 	$L__BB5_110;
$L__BB5_72:
	ld.param.u32 	%r1710, [_ZN3cub18CUB_300001_SM_10006detail10radix_sort29DeviceRadixSortOnesweepKernelINS1_5radix10policy_hubIiNS0_8NullTypeEyE10Policy1000ELNS0_9SortOrderE0EiS6_yiiNS1_21identity_decomposer_tEEEvPT5_SC_PT3_PKSD_PT1_PKSH_PT2_PKSL_T4_iiT6__param_8];
	mad.lo.s32 	%r141, %r3, -7296, %r1710;
	and.b32  	%r527, %r1, 31;
	and.b32  	%r528, %r1, 992;
	mul.lo.s32 	%r529, %r528, 19;
	or.b32  	%r142, %r529, %r527;
	setp.ge.s32 	%p51, %r142, %r141;
	cvt.u64.u32 	%rd54, %r142;
	add.s64 	%rd55, %rd13, %rd54;
	shl.b64 	%rd56, %rd55, 2;
	add.s64 	%rd14, %rd1, %rd56;
	@%p51 bra 	$L__BB5_74;
	st.global.u32 	[%rd14], %r1732;
$L__BB5_74:
	add.s32 	%r530, %r142, 32;
	setp.ge.s32 	%p52, %r530, %r141;
	@%p52 bra 	$L__BB5_76;
	st.global.u32 	[%rd14+128], %r1733;
$L__BB5_76:
	add.s32 	%r531, %r142, 64;
	setp.ge.s32 	%p53, %r531, %r141;
	@%p53 bra 	$L__BB5_78;
	st.global.u32 	[%rd14+256], %r1734;
$L__BB5_78:
	add.s32 	%r532, %r142, 96;
	setp.ge.s32 	%p54, %r532, %r141;
	@%p54 bra 	$L__BB5_80;
	st.global.u32 	[%rd14+384], %r1735;
$L__BB5_80:
	add.s32 	%r533, %r142, 128;
	setp.ge.s32 	%p55, %r533, %r141;
	@%p55 bra 	$L__BB5_82;
	st.global.u32 	[%rd14+512], %r1736;
$L__BB5_82:
	add.s32 	%r534, %r142, 160;
	setp.ge.s32 	%p56, %r534, %r141;
	@%p56 bra 	$L__BB5_84;
	st.global.u32 	[%rd14+640], %r1737;
$L__BB5_84:
	add.s32 	%r535, %r142, 192;
	setp.ge.s32 	%p57, %r535, %r141;
	@%p57 bra 	$L__BB5_86;
	st.global.u32 	[%rd14+768], %r1738;
$L__BB5_86:
	add.s32 	%r536, %r142, 224;
	setp.ge.s32 	%p58, %r536, %r141;
	@%p58 bra 	$L__BB5_88;
	st.global.u32 	[%rd14+896], %r1739;
$L__BB5_88:
	add.s32 	%r537, %r142, 256;
	setp.ge.s32 	%p59, %r537, %r141;
	@%p59 bra 	$L__BB5_90;
	st.global.u32 	[%rd14+1024], %r1740;
$L__BB5_90:
	add.s32 	%r538, %r142, 288;
	setp.ge.s32 	%p60, %r538, %r141;
	@%p60 bra 	$L__BB5_92;
	st.global.u32 	[%rd14+1152], %r1741;
$L__BB5_92:
	add.s32 	%r539, %r142, 320;
	setp.ge.s32 	%p61, %r539, %r141;
	@%p61 bra 	$L__BB5_94;
	st.global.u32 	[%rd14+1280], %r1742;
$L__BB5_94:
	add.s32 	%r540, %r142, 352;
	setp.ge.s32 	%p62, %r540, %r141;
	@%p62 bra 	$L__BB5_96;
	st.global.u32 	[%rd14+1408], %r1743;
$L__BB5_96:
	add.s32 	%r541, %r142, 384;
	setp.ge.s32 	%p63, %r541, %r141;
	@%p63 bra 	$L__BB5_98;
	st.global.u32 	[%rd14+1536], %r1744;
$L__BB5_98:
	add.s32 	%r542, %r142, 416;
	setp.ge.s32 	%p64, %r542, %r141;
	@%p64 bra 	$L__BB5_100;
	st.global.u32 	[%rd14+1664], %r1745;
$L__BB5_100:
	add.s32 	%r543, %r142, 448;
	setp.ge.s32 	%p65, %r543, %r141;
	@%p65 bra 	$L__BB5_102;
	st.global.u32 	[%rd14+1792], %r1746;
$L__BB5_102:
	add.s32 	%r544, %r142, 480;
	setp.ge.s32 	%p66, %r544, %r141;
	@%p66 bra 	$L__BB5_104;
	st.global.u32 	[%rd14+1920], %r1747;
$L__BB5_104:
	add.s32 	%r545, %r142, 512;
	setp.ge.s32 	%p67, %r545, %r141;
	@%p67 bra 	$L__BB5_106;
	st.global.u32 	[%rd14+2048], %r1748;
$L__BB5_106:
	add.s32 	%r546, %r142, 544;
	setp.ge.s32 	%p68, %r546, %r141;
	@%p68 bra 	$L__BB5_108;
	st.global.u32 	[%rd14+2176], %r1749;
$L__BB5_108:
	add.s32 	%r547, %r142, 576;
	setp.ge.s32 	%p69, %r547, %r141;
	@%p69 bra 	$L__BB5_110;
	st.global.u32 	[%rd14+2304], %r1750;
$L__BB5_110:
	// begin inline asm
	exit;
	// end inline asm
	mov.u32 	%r1764, %r1732;
	mov.u32 	%r1765, %r1733;
	mov.u32 	%r1766, %r1734;
	mov.u32 	%r1767, %r1735;
	mov.u32 	%r1768, %r1736;
	mov.u32 	%r1769, %r1737;
	mov.u32 	%r1770, %r1738;
	mov.u32 	%r1771, %r1739;
	mov.u32 	%r1772, %r1740;
	mov.u32 	%r1773, %r1741;
	mov.u32 	%r1774, %r1742;
	mov.u32 	%r1775, %r1743;
	mov.u32 	%r1776, %r1744;
	mov.u32 	%r1777, %r1745;
	mov.u32 	%r1778, %r1746;
	mov.u32 	%r1779, %r1747;
	mov.u32 	%r1780, %r1748;
	mov.u32 	%r1781, %r1749;
	mov.u32 	%r1782, %r1750;
$L__BB5_111:
	mul.hi.u32 	%r548, %r1, 357913942;
	add.s32 	%r549, %r548, %r1;
	shl.b32 	%r550, %r549, 2;
	mov.u32 	%r551, _ZZN3cub18CUB_300001_SM_10006detail10radix_sort29DeviceRadixSortOnesweepKernelINS1_5radix10policy_hubIiNS0_8NullTypeEyE10Policy1000ELNS0_9SortOrderE0EiS6_yiiNS1_21identity_decomposer_tEEEvPT5_SC_PT3_PKSD_PT1_PKSH_PT2_PKSL_T4_iiT6_E1s;
	add.s32 	%r552, %r551, %r550;
	add.s32 	%r162, %r552, 13328;
	st.shared.u32 	[%r552+13328], %r1759;
	bar.sync 	0;
	setp.gt.u32 	%p70, %r1, 31;
	@%p70 bra 	$L__BB5_113;
	mad.lo.s32 	%r584, %r1, 52, %r551;
	ld.shared.u32 	%r585, [%r584+13328];
	ld.shared.u32 	%r586, [%r584+13332];
	ld.shared.u32 	%r587, [%r584+13336];
	ld.shared.u32 	%r588, [%r584+13340];
	ld.shared.u32 	%r589, [%r584+13344];
	ld.shared.u32 	%r590, [%r584+13348];
	ld.shared.u32 	%r591, [%r584+13352];
	ld.shared.u32 	%r592, [%r584+13356];
	ld.shared.u32 	%r593, [%r584+13360];
	ld.shared.u32 	%r594, [%r584+13364];
	ld.shared.u32 	%r595, [%r584+13368];
	ld.shared.u32 	%r596, [%r584+13372];
	add.s32 	%r597, %r586, %r585;
	add.s32 	%r598, %r597, %r587;
	add.s32 	%r599, %r598, %r588;
	add.s32 	%r600, %r599, %r589;
	add.s32 	%r601, %r600, %r590;
	add.s32 	%r602, %r601, %r591;
	add.s32 	%r603, %r602, %r592;
	add.s32 	%r604, %r603, %r593;
	add.s32 	%r605, %r604, %r594;
	add.s32 	%r606, %r605, %r595;
	add.s32 	%r557, %r606, %r596;
	mov.b32 	%r555, 1;
	mov.b32 	%r580, 0;
	mov.b32 	%r582, -1;
	// begin inline asm
	{  .reg .s32 r0;  .reg .pred p;  shfl.sync.up.b32 r0|p, %r557, %r555, %r580, %r582;  @p add.s32 r0, r0, %r557;  mov.s32 %r553, r0;}
	// end inline asm
	mov.b32 	%r561, 2;
	// begin inline asm
	{  .reg .s32 r0;  .reg .pred p;  shfl.sync.up.b32 r0|p, %r553, %r561, %r580, %r582;  @p add.s32 r0, r0, %r553;  mov.s32 %r559, r0;}
	// end inline asm
	mov.b32 	%r567, 4;
	// begin inline asm
	{  .reg .s32 r0;  .reg .pred p;  shfl.sync.up.b32 r0|p, %r559, %r567, %r580, %r582;  @p add.s32 r0, r0, %r559;  mov.s32 %r565, r0;}
	// end inline asm
	mov.b32 	%r573, 8;
	// begin inline asm
	{  .reg .s32 r0;  .reg .pred p;  shfl.sync.up.b32 r0|p, %r565, %r573, %r580, %r582;  @p add.s32 r0, r0, %r565;  mov.s32 %r571, r0;}
	// end inline asm
	mov.b32 	%r579, 16;
	// begin inline asm
	{  .reg .s32 r0;  .reg .pred p;  shfl.sync.up.b32 r0|p, %r571, %r579, %r580, %r582;  @p add.s32 r0, r0, %r571;  mov.s32 %r577, r0;}
	// end inline asm
	sub.s32 	%r607, %r577, %r557;
	add.s32 	%r608, %r585, %r607;
	add.s32 	%r609, %r586, %r608;
	add.s32 	%r610, %r587, %r609;
	add.s32 	%r611, %r588, %r610;
	add.s32 	%r612, %r589, %r611;
	add.s32 	%r613, %r590, %r612;
	add.s32 	%r614, %r591, %r613;
	add.s32 	%r615, %r592, %r614;
	add.s32 	%r616, %r593, %r615;
	add.s32 	%r617, %r594, %r616;
	add.s32 	%r618, %r595, %r617;
	st.shared.u32 	[%r584+13328], %r607;
	st.shared.u32 	[%r584+13332], %r608;
	st.shared.u32 	[%r584+13336], %r609;
	st.shared.u32 	[%r584+13340], %r610;
	st.shared.u32 	[%r584+13344], %r611;
	st.shared.u32 	[%r584+13348], %r612;
	st.shared.u32 	[%r584+13352], %r613;
	st.shared.u32 	[%r584+13356], %r614;
	st.shared.u32 	[%r584+13360], %r615;
	st.shared.u32 	[%r584+13364], %r616;
	st.shared.u32 	[%r584+13368], %r617;
	st.shared.u32 	[%r584+13372], %r618;
$L__BB5_113:
	setp.gt.u32 	%p71, %r1, 255;
	bar.sync 	0;
	ld.shared.u32 	%r163, [%r162];
	@%p71 bra 	$L__BB5_115;
	shl.b32 	%r619, %r1, 2;
	add.s32 	%r621, %r551, %r619;
	ld.shared.u32 	%r622, [%r621];
	add.s32 	%r623, %r622, %r163;
	st.shared.u32 	[%r621], %r623;
	ld.shared.u32 	%r624, [%r621+1024];
	add.s32 	%r625, %r624, %r163;
	st.shared.u32 	[%r621+1024], %r625;
	ld.shared.u32 	%r626, [%r621+2048];
	add.s32 	%r627, %r626, %r163;
	st.shared.u32 	[%r621+2048], %r627;
	ld.shared.u32 	%r628, [%r621+3072];
	add.s32 	%r629, %r628, %r163;
	st.shared.u32 	[%r621+3072], %r629;
	ld.shared.u32 	%r630, [%r621+4096];
	add.s32 	%r631, %r630, %r163;
	st.shared.u32 	[%r621+4096], %r631;
	ld.shared.u32 	%r632, [%r621+5120];
	add.s32 	%r633, %r632, %r163;
	st.shared.u32 	[%r621+5120], %r633;
	ld.shared.u32 	%r634, [%r621+6144];
	add.s32 	%r635, %r634, %r163;
	st.shared.u32 	[%r621+6144], %r635;
	ld.shared.u32 	%r636, [%r621+7168];
	add.s32 	%r637, %r636, %r163;
	st.shared.u32 	[%r621+7168], %r637;
	ld.shared.u32 	%r638, [%r621+8192];
	add.s32 	%r639, %r638, %r163;
	st.shared.u32 	[%r621+8192], %r639;
	ld.shared.u32 	%r640, [%r621+9216];
	add.s32 	%r641, %r640, %r163;
	st.shared.u32 	[%r621+9216], %r641;
	ld.shared.u32 	%r642, [%r621+10240];
	add.s32 	%r643, %r642, %r163;
	st.shared.u32 	[%r621+10240], %r643;
	ld.shared.u32 	%r644, [%r621+11264];
	add.s32 	%r645, %r644, %r163;
	st.shared.u32 	[%r621+11264], %r645;
$L__BB5_115:
	shl.b32 	%r672, %r1, 5;
	and.b32  	%r673, %r672, 31744;
	add.s32 	%r164, %r551, %r673;
	bar.sync 	0;
	// begin inline asm
	mov.u32 %r646, %lanemask_le;
	// end inline asm
	shr.u32 	%r675, %r1764, %r293;
	and.b32  	%r669, %r675, %r82;
	mov.b32 	%r649, 1;
	// begin inline asm
	{
    .reg .pred p;
    and.b32 %r647, %r669, %r649;    setp.ne.u32 p, %r647, 0;
    vote.ballot.sync.b32 %r647, p, 0xffffffff;
    @!p not.b32 %r647, %r647;
}

	// end inline asm
	mov.b32 	%r652, 2;
	// begin inline asm
	{
    .reg .pred p;
    and.b32 %r650, %r669, %r652;    setp.ne.u32 p, %r650, 0;
    vote.ballot.sync.b32 %r650, p, 0xffffffff;
    @!p not.b32 %r650, %r650;
}

	// end inline asm
	and.b32  	%r676, %r650, %r647;
	mov.b32 	%r655, 4;
	// begin inline asm
	{
    .reg .pred p;
    and.b32 %r653, %r669, %r655;    setp.ne.u32 p, %r653, 0;
    vote.ballot.sync.b32 %r653, p, 0xffffffff;
    @!p not.b32 %r653, %r653;
}

	// end inline asm
	and.b32  	%r677, %r653, %r676;
	mov.b32 	%r658, 8;
	// begin inline asm
	{
    .reg .pred p;
    and.b32 %r656, %r669, %r658;    setp.ne.u32 p, %r656, 0;
    vote.ballot.sync.b32 %r656, p, 0xffffffff;
    @!p not.b32 %r656, %r656;
}

	// end inline asm
	and.b32  	%r678, %r656, %r677;
	mov.b32 	%r661, 16;
	// begin inline asm
	{
    .reg .pred p;
    and.b32 %r659, %r669, %r661;    setp.ne.u32 p, %r659, 0;
    vote.ballot.sync.b32 %r659, p, 0xffffffff;
    @!p not.b32 %r659, %r659;
}

	// end inline asm
	and.b32  	%r679, %r659, %r678;
	mov.b32 	%r664, 32;
	// begin inline asm
	{
    .reg .pred p;
    and.b32 %r662, %r669, %r664;    setp.ne.u32 p, %r662, 0;
    vote.ballot.sync.b32 %r662, p, 0xffffffff;
    @!p not.b32 %r662, %r662;
}

	// end inline asm
	and.b32  	%r680, %r662, %r679;
	mov.b32 	%r667, 64;
	// begin inline asm
	{
    .reg .pred p;
    and.b32 %r665, %r669, %r667;    setp.ne.u32 p, %r665, 0;
    vote.ballot.sync.b32 %r665, p, 0xffffffff;
    @!p not.b32 %r665, %r665;
}

	// end inline asm
	and.b32  	%r681, %r665, %r680;
	mov.b32 	%r670, 128;
	// begin inline asm
	{
    .reg .pred p;
    and.b32 %r668, %r669, %r670;    setp.ne.u32 p, %r668, 0;
    vote.ballot.sync.b32 %r668, p, 0xffffffff;
    @!p not.b32 %r668, %r668;
}

	// end inline asm
	and.b32  	%r682, %r668, %r681;
	clz.b32 	%r683, %r682;
	sub.s32 	%r167, 31, %r683;
	and.b32  	%r684, %r646, %r682;
	popc.b32 	%r168, %r684;
	setp.ne.s32 	%p72, %r295, %r167;
	mov.b32 	%r1783, 0;
	@%p72 bra 	$L__BB5_117;
	shl.b32 	%r685, %r669, 2;
	add.s32 	%r686, %r164, %r685;
	atom.shared.add.u32 	%r1783, [%r686], %r168;
$L__BB5_117:
	shfl.sync.idx.b32	%r712|%p73, %r1783, %r167, 31, -1;
	add.s32 	%r171, %r168, %r712;
	shr.u32 	%r713, %r1765, %r293;
	and.b32  	%r709, %r713, %r82;
	mov.b32 	%r689, 1;
	// begin inline asm
	{
    .reg .pred p;
    and.b32 %r687, %r709, %r689;    setp.ne.u32 p, %r687, 0;
    vote.ballot.sync.b32 %r687, p, 0xffffffff;
    @!p not.b32 %r687, %r687;
}

	// end inline asm
	mov.b32 	%r692, 2;
	// begin inline asm
	{
    .reg .pred p;
    and.b32 %r690, %r709, %r692;    setp.ne.u32 p, %r690, 0;
    vote.ballot.sync.b32 %r690, p, 0xffffffff;
    @!p not.b32 %r690, %r690;
}

	// end inline asm
	and.b32  	%r714, %r690, %r687;
	mov.b32 	%r695, 4;
	// begin inline asm
	{
    .reg .pred p;
    and.b32 %r693, %r709, %r695;    setp.ne.u32 p, %r693, 0;
    vote.ballot.sync.b32 %r693, p, 0xffffffff;
    @!p not.b32 %r693, %r693;
}

	// end inline asm
	and.b32  	%r715, %r693, %r714;
	mov.b32 	%r698, 8;
	// begin inline asm
	{
    .reg .pred p;
    and.b32 %r696, %r709, %r698;    setp.ne.u32 p, %r696, 0;
    vote.ballot.sync.b32 %r696, p, 0xffffffff;
    @!p not.b32 %r696, %r696;
}

	// end inline asm
	and.b32  	%r716, %r696, %r715;
	mov.b32 	%r701, 16;
	// begin inline asm
	{
    .reg .pred p;
    and.b32 %r699, %r709, %r701;    setp.ne.u32 p, %r699, 0;
    vote.ballot.sync.b32 %r699, p, 0xffffffff;
    @!p not.b32 %r699, %r699;
}

	// end inline asm
	and.b32  	%r717, %r699, %r716;
	mov.b32 	%r704, 32;
	// begin inline asm
	{
    .reg .pred p;
    and.b32 %r702, %r709, %r704;    setp.ne.u32 p, %r702, 0;
    vote.ballot.sync.b32 %r702, p, 0xffffffff;
    @!p not.b32 %r702, %r702;
}

	// end inline asm
	and.b32  	%r718, %r702, %r717;
	mov.b32 	%r707, 64;
	// begin inline asm
	{
    .reg .pred p;
    and.b32 %r705, %r709, %r707;    setp.ne.u32 p, %r705, 0;
    vote.ballot.sync.b32 %r705, p, 0xffffffff;
    @!p not.b32 %r705, %r705;
}

	// end inline asm
	and.b32  	%r719, %r705, %r718;
	mov.b32 	%r710, 128;
	// begin inline asm
	{
    .reg .pred p;
    and.b32 %r708, %r709, %r710;    setp.ne.u32 p, %r708, 0;
    vote.ballot.sync.b32 %r708, p, 0xffffffff;
    @!p not.b32 %r708, %r708;
}

	// end inline asm
	and.b32  	%r720, %r708, %r719;
	clz.b32 	%r721, %r720;
	sub.s32 	%r173, 31, %r721;
	and.b32  	%r722, %r646, %r720;
	popc.b32 	%r174, %r722;
	setp.ne.s32 	%p74, %r295, %r173;
	mov.b32 	%r1784, 0;
	@%p74 bra 	$L__BB5_119;
	shl.b32 	%r723, %r709, 2;
	add.s32 	%r724, %r164, %r723;
	atom.shared.add.u32 	%r1784, [%r724], %r174;
$L__BB5_119:
	shfl.sync.idx.b32	%r750|%p75, %r1784, %r173, 31, -1;
	add.s32 	%r177, %r174, %r750;
	shr.u32 	%r751, %r1766, %r293;
	and.b32  	%r747, %r751, %r82;
	mov.b32 	%r727, 1;
	// begin inline asm
	{
    .reg .pred p;
    and.b32 %r725, %r747, %r727;    setp.ne.u32 p, %r725, 0;
    vote.ballot.sync.b32 %r725, p, 0xffffffff;
    @!p not.b32 %r725, %r725;
}

	// end inline asm
	mov.b32 	%r730, 2;
	// begin inline asm
	{
    .reg .pred p;
    and.b32 %r728, %r747, %r730;    setp.ne.u32 p, %r728, 0;
    vote.ballot.sync.b32 %r728, p, 0xffffffff;
    @!p not.b32 %r728, %r728;
}

	// end inline asm
	and.b32  	%r752, %r728, %r725;
	mov.b32 	%r733, 4;
	// begin inline asm
	{
    .reg .pred p;
    and.b32 %r731, %r747, %r733;    setp.ne.u32 p, %r731, 0;
    vote.ballot.sync.b32 %r731, p, 0xffffffff;
    @!p not.b32 %r731, %r731;
}

	// end inline asm
	and.b32  	%r753, %r731, %r752;
	mov.b32 	%r736, 8;
	// begin inline asm
	{
    .reg .pred p;
    and.b32 %r734, %r747, %r736;    setp.ne.u32 p, %r734, 0;
    vote.ballot.sync.b32 %r734, p, 0xffffffff;
    @!p not.b32 %r734, %r734;
}

	// end inline asm
	and.b32  	%r754, %r734, %r753;
	mov.b32 	%r739, 16;
	// begin inline asm
	{
    .reg .pred p;
    and.b32 %r737, %r747, %r739;    setp.ne.u32 p, %r737, 0;
    vote.ballot.sync.b32 %r737, p, 0xffffffff;
    @!p not.b32 %r737, %r737;
}

	// end inline asm
	and.b32  	%r755, %r737, %r754;
	mov.b32 	%r742, 32;
	// begin inline asm
	{
    .reg .pred p;
    and.b32 %r740, %r747, %r742;    setp.ne.u32 p, %r740, 0;
    vote.ballot.sync.b32 %r740, p, 0xffffffff;
    @!p not.b32 %r740, %r740;
}

	// end inline asm
	and.b32  	%r756, %r740, %r755;
	mov.b32 	%r745, 64;
	// begin inline asm
	{
    .reg .pred p;
    and.b32 %r743, %r747, %r745;    setp.ne.u32 p, %r743, 0;
    vote.ballot.sync.b32 %r743, p, 0xffffffff;
    @!p not.b32 %r743, %r743;
}

	// end inline asm
	and.b32  	%r757, %r743, %r756;
	mov.b32 	%r748, 128;
	// begin inline asm
	{
    .reg .pred p;
    and.b32 %r746, %r747, %r748;    setp.ne.u32 p, %r746, 0;
    vote.ballot.sync.b32 %r746, p, 0xffffffff;
    @!p not.b32 %r746, %r746;
}

	// end inline asm
	and.b32  	%r758, %r746, %r757;
	clz.b32 	%r759, %r758;
	sub.s32 	%r179, 31, %r759;
	and.b32  	%r760, %r646, %r758;
	popc.b32 	%r180, %r760;
	setp.ne.s32 	%p76, %r295, %r179;
	mov.b32 	%r1785, 0;
	@%p76 bra 	$L__BB5_121;
	shl.b32 	%r761, %r747, 2;
	add.s32 	%r762, %r164, %r761;
	atom.shared.add.u32 	%r1785, [%r762], %r180;
$L__BB5_121:
	shfl.sync.idx.b32	%r788|%p77, %r1785, %r179, 31, -1;
	add.s32 	%r183, %r180, %r788;
	shr.u32 	%r789, %r1767, %r293;
	and.b32  	%r785, %r789, %r82;
	mov.b32 	%r765, 1;
	// begin inline asm
	{
    .reg .pred p;
    and.b32 %r763, %r785, %r765;    setp.ne.u32 p, %r763, 0;
    vote.ballot.sync.b32 %r763, p, 0xffffffff;
    @!p not.b32 %r763, %r763;
}

	// end inline asm
	mov.b32 	%r768, 2;
	// begin inline asm
	{
    .reg .pred p;
    and.b32 %r766, %r785, %r768;    setp.ne.u32 p, %r766, 0;
    vote.ballot.sync.b32 %r766, p, 0xffffffff;
    @!p not.b32 %r766, %r766;
}

	// end inline asm
	and.b32  	%r790, %r766, %r763;
	mov.b32 	%r771, 4;
	// begin inline asm
	{
    .reg .pred p;
    and.b32 %r769, %r785, %r771;    setp.ne.u32 p, %r769, 0;
    vote.ballot.sync.b32 %r769, p, 0xffffffff;
    @!p not.b32 %r769, %r769;
}

	// end inline asm
	and.b32  	%r791, %r769, %r790;
	mov.b32 	%r774, 8;
	// begin inline asm
	{
    .reg .pred p;
    and.b32 %r772, %r785, %r774;    setp.ne.u32 p, %r772, 0;
    vote.ballot.sync.b32 %r772, p, 0xffffffff;
    @!p not.b32 %r772, %r772;
}

	// end inline asm
	and.b32  	%r792, %r772, %r791;
	mov.b32 	%r777, 16;
	// begin inline asm
	{
    .reg .pred p;
    and.b32 %r775, %r785, %r777;    setp.ne.u32 p, %r775, 0;
    vote.ballot.sync.b32 %r775, p, 0xffffffff;
    @!p not.b32 %r775, %r775;
}

	// end inline asm
	and.b32  	%r793, %r775, %r792;
	mov.b32 	%r780, 32;
	// begin inline asm
	{
    .reg .pred p;
    and.b32 %r778, %r785, %r780;    setp.ne.u32 p, %r778, 0;
    vote.ballot.sync.b32 %r778, p, 0xffffffff;
    @!p not.b32 %r778, %r778;
}

	// end inline asm
	and.b32  	%r794, %r778, %r793;
	mov.b32 	%r783, 64;
	// begin inline asm
	{
    .reg .pred p;
    and.b32 %r781, %r785, %r783;    setp.ne.u32 p, %r781, 0;
    vote.ballot.sync.b32 %r781, p, 0xffffffff;
    @!p not.b32 %r781, %r781;
}

	// end inline asm
	and.b32  	%r795, %r781, %r794;
	mov.b32 	%r786, 128;
	// begin inline asm
	{
    .reg .pred p;
    and.b32 %r784, %r785, %r786;    setp.ne.u32 p, %r784, 0;
    vote.ballot.sync.b32 %r784, p, 0xffffffff;
    @!p not.b32 %r784, %r784;
}

	// end inline asm
	and.b32  	%r796, %r784, %r795;
	clz.b32 	%r797, %r796;
	sub.s32 	%r185, 31, %r797;
	and.b32  	%r798, %r646, %r796;
	popc.b32 	%r186, %r798;
	setp.ne.s32 	%p78, %r295, %r185;
	mov.b32 	%r1786, 0;
	@%p78 bra 	$L__BB5_123;
	shl.b32 	%r799, %r785, 2;
	add.s32 	%r800, %r164, %r799;
	atom.shared.add.u32 	%r1786, [%r800], %r186;
$L__BB5_123:
	shfl.sync.idx.b32	%r826|%p79, %r1786, %r185, 31, -1;
	add.s32 	%r189, %r186, %r826;
	shr.u32 	%r827, %r1768, %r293;
	and.b32  	%r823, %r827, %r82;
	mov.b32 	%r803, 1;
	// begin inline asm
	{
    .reg .pred p;
    and.b32 %r801, %r823, %r803;    setp.ne.u32 p, %r801, 0;
    vote.ballot.sync.b32 %r801, p, 0xffffffff;
    @!p not.b32 %r801, %r801;
}

	// end inline asm
	mov.b32 	%r806, 2;
	// begin inline asm
	{
    .reg .pred p;
    and.b32 %r804, %r823, %r806;    setp.ne.u32 p, %r804, 0;
    vote.ballot.sync.b32 %r804, p, 0xffffffff;
    @!p not.b32 %r804, %r804;
}

	// end inline asm
	and.b32  	%r828, %r804, %r801;
	mov.b32 	%r809, 4;
	// begin inline asm
	{
    .reg .pred p;
    and.b32 %r807, %r823, %r809;    setp.ne.u32 p, %r807, 0;
    vote.ballot.sync.b32 %r807, p, 0xffffffff;
    @!p not.b32 %r807, %r807;
}

	// end inline asm
	and.b32  	%r829, %r807, %r828;
	mov.b32 	%r812, 8;
	// begin inline asm
	{
    .reg .pred p;
    and.b32 %r810, %r823, %r812;    setp.ne.u32 p, %r810, 0;
    vote.ballot.sync.b32 %r810, p, 0xffffffff;
    @!p not.b32 %r810, %r810;
}

	// end inline asm
	and.b32  	%r830, %r810, %r829;
	mov.b32 	%r815, 16;
	// begin inline asm
	{
    .reg .pred p;
    and.b32 %r813, %r823, %r815;    setp.ne.u32 p, %r813, 0;
    vote.ballot.sync.b32 %r813, p, 0xffffffff;
    @!p not.b32 %r813, %r813;
}

	// end inline asm
	and.b32  	%r831, %r813, %r830;
	mov.b32 	%r818, 32;
	// begin inline asm
	{
    .reg .pred p;
    and.b32 %r816, %r823, %r818;    setp.ne.u32 p, %r816, 0;
    vote.ballot.sync.b32 %r816, p, 0xffffffff;
    @!p not.b32 %r816, %r816;
}

	// end inline asm
	and.b32  	%r832, %r816, %r831;
	mov.b32 	%r821, 64;
	// begin inline asm
	{
    .reg .pred p;
    and.b32 %r819, %r823, %r821;    setp.ne.u32 p, %r819, 0;
    vote.ballot.sync.b32 %r819, p, 0xffffffff;
    @!p not.b32 %r819, %r819;
}

	// end inline asm
	and.b32  	%r833, %r819, %r832;
	mov.b32 	%r824, 128;
	// begin inline asm
	{
    .reg .pred p;
    and.b32 %r822, %r823, %r824;    setp.ne.u32 p, %r822, 0;
    vote.ballot.sync.b32 %r822, p, 0xffffffff;
    @!p not.b32 %r822, %r822;
}

	// end inline asm
	and.b32  	%r834, %r822, %r833;
	clz.b32 	%r835, %r834;
	sub.s32 	%r191, 31, %r835;
	and.b32  	%r836, %r646, %r834;
	popc.b32 	%r192, %r836;
	setp.ne.s32 	%p80, %r295, %r191;
	mov.b32 	%r1787, 0;
	@%p80 bra 	$L__BB5_125;
	shl.b32 	%r837, %r823, 2;
	add.s32 	%r838, %r164, %r837;
	atom.shared.add.u32 	%r1787, [%r838], %r192;
$L__BB5_125:
	shfl.sync.idx.b32	%r864|%p81, %r1787, %r191, 31, -1;
	add.s32 	%r195, %r192, %r864;
	shr.u32 	%r865, %r1769, %r293;
	and.b32  	%r861, %r865, %r82;
	mov.b32 	%r841, 1;
	// begin inline asm
	{
    .reg .pred p;
    and.b32 %r839, %r861, %r841;    setp.ne.u32 p, %r839, 0;
    vote.ballot.sync.b32 %r839, p, 0xffffffff;
    @!p not.b32 %r839, %r839;
}

	// end inline asm
	mov.b32 	%r844, 2;
	// begin inline asm
	{
    .reg .pred p;
    and.b32 %r842, %r861, %r844;    setp.ne.u32 p, %r842, 0;
    vote.ballot.sync.b32 %r842, p, 0xffffffff;
    @!p not.b32 %r842, %r842;
}

	// end inline asm
	and.b32  	%r866, %r842, %r839;
	mov.b32 	%r847, 4;
	// begin inline asm
	{
    .reg .pred p;
    and.b32 %r845, %r861, %r847;    setp.ne.u32 p, %r845, 0;
    vote.ballot.sync.b32 %r845, p, 0xffffffff;
    @!p not.b32 %r845, %r845;
}

	// end inline asm
	and.b32  	%r867, %r845, %r866;
	mov.b32 	%r850, 8;
	// begin inline asm
	{
    .reg .pred p;
    and.b32 %r848, %r861, %r850;    setp.ne.u32 p, %r848, 0;
    vote.ballot.sync.b32 %r848, p, 0xffffffff;
    @!p not.b32 %r848, %r848;
}

	// end inline asm
	and.b32  	%r868, %r848, %r867;
	mov.b32 	%r853, 16;
	// begin inline asm
	{
    .reg .pred p;
    and.b32 %r851, %r861, %r853;    setp.ne.u32 p, %r851, 0;
    vote.ballot.sync.b32 %r851, p, 0xffffffff;
    @!p not.b32 %r851, %r851;
}

	// end inline asm
	and.b32  	%r869, %r851, %r868;
	mov.b32 	%r856, 32;
	// begin inline asm
	{
    .reg .pred p;
    and.b32 %r854, %r861, %r856;    setp.ne.u32 p, %r854, 0;
    vote.ballot.sync.b32 %r854, p, 0xffffffff;
    @!p not.b32 %r854, %r854;
}

	// end inline asm
	and.b32  	%r870, %r854, %r869;
	mov.b32 	%r859, 64;
	// begin inline asm
	{
    .reg .pred p;
    and.b32 %r857, %r861, %r859;    setp.ne.u32 p, %r857, 0;
    vote.ballot.sync.b32 %r857, p, 0xffffffff;
    @!p not.b32 %r857, %r857;
}

	// end inline asm
	and.b32  	%r871, %r857, %r870;
	mov.b32 	%r862, 128;
	// begin inline asm
	{
    .reg .pred p;
    and.b32 %r860, %r861, %r862;    setp.ne.u32 p, %r860, 0;
    vote.ballot.sync.b32 %r860, p, 0xffffffff;
    @!p not.b32 %r860, %r860;
}

	// end inline asm
	and.b32  	%r872, %r860, %r871;
	clz.b32 	%r873, %r872;
	sub.s32 	%r197, 31, %r873;
	and.b32  	%r874, %r646, %r872;
	popc.b32 	%r198, %r874;
	setp.ne.s32 	%p82, %r295, %r197;
	mov.b32 	%r1788, 0;
	@%p82 bra 	$L__BB5_127;
	shl.b32 	%r875, %r861, 2;
	add.s32 	%r876, %r164, %r875;
	atom.shared.add.u32 	%r1788, [%r876], %r198;
$L__BB5_127:
	shfl.sync.idx.b32	%r902|%p83, %r1788, %r197, 31, -1;
	add.s32 	%r201, %r198, %r902;
	shr.u32 	%r903, %r1770, %r293;
	and.b32  	%r899, %r903, %r82;
	mov.b32 	%r879, 1;
	// begin inline asm
	{
    .reg .pred p;
    and.b32 %r877, %r899, %r879;    setp.ne.u32 p, %r877, 0;
    vote.ballot.sync.b32 %r877, p, 0xffffffff;
    @!p not.b32 %r877, %r877;
}

	// end inline asm
	mov.b32 	%r882, 2;
	// begin inline asm
	{
    .reg .pred p;
    and.b32 %r880, %r899, %r882;    setp.ne.u32 p, %r880, 0;
    vote.ballot.sync.b32 %r880, p, 0xffffffff;
    @!p not.b32 %r880, %r880;
}

	// end inline asm
	and.b32  	%r904, %r880, %r877;
	mov.b32 	%r885, 4;
	// begin inline asm
	{
    .reg .pred p;
    and.b32 %r883, %r899, %r885;    setp.ne.u32 p, %r883, 0;
    vote.ballot.sync.b32 %r883, p, 0xffffffff;
    @!p not.b32 %r883, %r883;
}

	// end inline asm
	and.b32  	%r905, %r883, %r904;
	mov.b32 	%r888, 8;
	// begin inline asm
	{
    .reg .pred p;
    and.b32 %r886, %r899, %r888;    setp.ne.u32 p, %r886, 0;
    vote.ballot.sync.b32 %r886, p, 0xffffffff;
    @!p not.b32 %r886, %r886;
}

	// end inline asm
	and.b32  	%r906, %r886, %r905;
	mov.b32 	%r891, 16;
	// begin inline asm
	{
    .reg .pred p;
    and.b32 %r889, %r899, %r891;    setp.ne.u32 p, %r889, 0;
    vote.ballot.sync.b32 %r889, p, 0xffffffff;
    @!p not.b32 %r889, %r889;
}

	// end inline asm
	and.b32  	%r907, %r889, %r906;
	mov.b32 	%r894, 32;
	// begin inline asm
	{
    .reg .pred p;
    and.b32 %r892, %r899, %r894;    setp.ne.u32 p, %r892, 0;
    vote.ballot.sync.b32 %r892, p, 0xffffffff;
    @!p not.b32 %r892, %r892;
}

	// end inline asm
	and.b32  	%r908, %r892, %r907;
	mov.b32 	%r897, 64;
	// begin inline asm
	{
    .reg .pred p;
    and.b32 %r895, %r899, %r897;    setp.ne.u32 p, %r895, 0;
    vote.ballot.sync.b32 %r895, p, 0xffffffff;
    @!p not.b32 %r895, %r895;
}

	// end inline asm
	and.b32  	%r909, %r895, %r908;
	mov.b32 	%r900, 128;
	// begin inline asm
	{
    .reg .pred p;
    and.b32 %r898, %r899, %r900;    setp.ne.u32 p, %r898, 0;
    vote.ballot.sync.b32 %r898, p, 0xffffffff;
    @!p not.b32 %r898, %r898;
}

	// end inline asm
	and.b32  	%r910, %r898, %r909;
	clz.b32 	%r911, %r910;
	sub.s32 	%r203, 31, %r911;
	and.b32  	%r912, %r646, %r910;
	popc.b32 	%r204, %r912;
	setp.ne.s32 	%p84, %r295, %r203;
	mov.b32 	%r1789, 0;
	@%p84 bra 	$L__BB5_129;
	shl.b32 	%r913, %r899, 2;
	add.s32 	%r914, %r164, %r913;
	atom.shared.add.u32 	%r1789, [%r914], %r204;
$L__BB5_129:
	shfl.sync.idx.b32	%r940|%p85, %r1789, %r203, 31, -1;
	add.s32 	%r207, %r204, %r940;
	shr.u32 	%r941, %r1771, %r293;
	and.b32  	%r937, %r941, %r82;
	mov.b32 	%r917, 1;
	// begin inline asm
	{
    .reg .pred p;
    and.b32 %r915, %r937, %r917;    setp.ne.u32 p, %r915, 0;
    vote.ballot.sync.b32 %r915, p, 0xffffffff;
    @!p not.b32 %r915, %r915;
}

	// end inline asm
	mov.b32 	%r920, 2;
	// begin inline asm
	{
    .reg .pred p;
    and.b32 %r918, %r937, %r920;    setp.ne.u32 p, %r918, 0;
    vote.ballot.sync.b32 %r918, p, 0xffffffff;
    @!p not.b32 %r918, %r918;
}

	// end inline asm
	and.b32  	%r942, %r918, %r915;
	mov.b32 	%r923, 4;
	// begin inline asm
	{
    .reg .pred p;
    and.b32 %r921, %r937, %r923;    setp.ne.u32 p, %r921, 0;
    vote.ballot.sync.b32 %r921, p, 0xffffffff;
    @!p not.b32 %r921, %r921;
}

	// end inline asm
	and.b32  	%r943, %r921, %r942;
	mov.b32 	%r926, 8;
	// begin inline asm
	{
    .reg .pred p;
    and.b32 %r924, %r937, %r926;    setp.ne.u32 p, %r924, 0;
    vote.ballot.sync.b32 %r924, p, 0xffffffff;
    @!p not.b32 %r924, %r924;
}

	// end inline asm
	and.b32  	%r944, %r924, %r943;
	mov.b32 	%r929, 16;
	// begin inline asm
	{
    .reg .pred p;
    and.b32 %r927, %r937, %r929;    setp.ne.u32 p, %r927, 0;
    vote.ballot.sync.b32 %r927, p, 0xffffffff;
    @!p not.b32 %r927, %r927;
}

	// end inline asm
	and.b32  	%r945, %r927, %r944;
	mov.b32 	%r932, 32;
	// begin inline asm
	{
    .reg .pred p;
    and.b32 %r930, %r937, %r932;    setp.ne.u32 p, %r930, 0;
    vote.ballot.sync.b32 %r930, p, 0xffffffff;
    @!p not.b32 %r930, %r930;
}

	// end inline asm
	and.b32  	%r946, %r930, %r945;
	mov.b32 	%r935, 64;
	// begin inline asm
	{
    .reg .pred p;
    and.b32 %r933, %r937, %r935;    setp.ne.u32 p, %r933, 0;
    vote.ballot.sync.b32 %r933, p, 0xffffffff;
    @!p not.b32 %r933, %r933;
}

	// end inline asm
	and.b32  	%r947, %r933, %r946;
	mov.b32 	%r938, 128;
	// begin inline asm
	{
    .reg .pred p;
    and.b32 %r936, %r937, %r938;    setp.ne.u32 p, %r936, 0;
    vote.ballot.sync.b32 %r936, p, 0xffffffff;
    @!p not.b32 %r936, %r936;
}

	// end inline asm
	and.b32  	%r948, %r936, %r947;
	clz.b32 	%r949, %r948;
	sub.s32 	%r209, 31, %r949;
	and.b32  	%r950, %r646, %r948;
	popc.b32 	%r210, %r950;
	setp.ne.s32 	%p86, %r295, %r209;
	mov.b32 	%r1790, 0;
	@%p86 bra 	$L__BB5_131;
	shl.b32 	%r951, %r937, 2;
	add.s32 	%r952, %r164, %r951;
	atom.shared.add.u32 	%r1790, [%r952], %r210;
$L__BB5_131:
	shfl.sync.idx.b32	%r978|%p87, %r1790, %r209, 31, -1;
	add.s32 	%r213, %r210, %r978;
	shr.u32 	%r979, %r1772, %r293;
	and.b32  	%r975, %r979, %r82;
	mov.b32 	%r955, 1;
	// begin inline asm
	{
    .reg .pred p;
    and.b32 %r953, %r975, %r955;    setp.ne.u32 p, %r953, 0;
    vote.ballot.sync.b32 %r953, p, 0xffffffff;
    @!p not.b32 %r953, %r953;
}

	// end inline asm
	mov.b32 	%r958, 2;
	// begin inline asm
	{
    .reg .pred p;
    and.b32 %r956, %r975, %r958;    setp.ne.u32 p, %r956, 0;
    vote.ballot.sync.b32 %r956, p, 0xffffffff;
    @!p not.b32 %r956, %r956;
}

	// end inline asm
	and.b32  	%r980, %r956, %r953;
	mov.b32 	%r961, 4;
	// begin inline asm
	{
    .reg .pred p;
    and.b32 %r959, %r975, %r961;    setp.ne.u32 p, %r959, 0;
    vote.ballot.sync.b32 %r959, p, 0xffffffff;
    @!p not.b32 %r959, %r959;
}

	// end inline asm
	and.b32  	%r981, %r959, %r980;
	mov.b32 	%r964, 8;
	// begin inline asm
	{
    .reg .pred p;
    and.b32 %r962, %r975, %r964;    setp.ne.u32 p, %r962, 0;
    vote.ballot.sync.b32 %r962, p, 0xffffffff;
    @!p not.b32 %r962, %r962;
}

	// end inline asm
	and.b32  	%r982, %r962, %r981;
	mov.b32 	%r967, 16;
	// begin inline asm
	{
    .reg .pred p;
    and.b32 %r965, %r975, %r967;    setp.ne.u32 p, %r965, 0;
    vote.ballot.sync.b32 %r965, p, 0xffffffff;
    @!p not.b32 %r965, %r965;
}

	// end inline asm
	and.b32  	%r983, %r965, %r982;
	mov.b32 	%r970, 32;
	// begin inline asm
	{
    .reg .pred p;
    and.b32 %r968, %r975, %r970;    setp.ne.u32 p, %r968, 0;
    vote.ballot.sync.b32 %r968, p, 0xffffffff;
    @!p not.b32 %r968, %r968;
}

	// end inline asm
	and.b32  	%r984, %r968, %r983;
	mov.b32 	%r973, 64;
	// begin inline asm
	{
    .reg .pred p;
    and.b32 %r971, %r975, %r973;    setp.ne.u32 p, %r971, 0;
    vote.ballot.sync.b32 %r971, p, 0xffffffff;
    @!p not.b32 %r971, %r971;
}

	// end inline asm
	and.b32  	%r985, %r971, %r984;
	mov.b32 	%r976, 128;
	// begin inline asm
	{
    .reg .pred p;
    and.b32 %r974, %r975, %r976;    setp.ne.u32 p, %r974, 0;
    vote.ballot.sync.b32 %r974, p, 0xffffffff;
    @!p not.b32 %r974, %r974;
}

	// end inline asm
	and.b32  	%r986, %r974, %r985;
	clz.b32 	%r987, %r986;
	sub.s32 	%r215, 31, %r987;
	and.b32  	%r988, %r646, %r986;
	popc.b32 	%r216, %r988;
	setp.ne.s32 	%p88, %r295, %r215;
	mov.b32 	%r1791, 0;
	@%p88 bra 	$L__BB5_133;
	shl.b32 	%r989, %r975, 2;
	add.s32 	%r990, %r164, %r989;
	atom.shared.add.u32 	%r1791, [%r990], %r216;
$L__BB5_133:
	shfl.sync.idx.b32	%r1016|%p89, %r1791, %r215, 31, -1;
	add.s32 	%r219, %r216, %r1016;
	shr.u32 	%r1017, %r1773, %r293;
	and.b32  	%r1013, %r1017, %r82;
	mov.b32 	%r993, 1;
	// begin inline asm
	{
    .reg .pred p;
    and.b32 %r991, %r1013, %r993;    setp.ne.u32 p, %r991, 0;
    vote.ballot.sync.b32 %r991, p, 0xffffffff;
    @!p not.b32 %r991, %r991;
}

	// end inline asm
	mov.b32 	%r996, 2;
	// begin inline asm
	{
    .reg .pred p;
    and.b32 %r994, %r1013, %r996;    setp.ne.u32 p, %r994, 0;
    vote.ballot.sync.b32 %r994, p, 0xffffffff;
    @!p not.b32 %r994, %r994;
}

	// end inline asm
	and.b32  	%r1018, %r994, %r991;
	mov.b32 	%r999, 4;
	// begin inline asm
	{
    .reg .pred p;
    and.b32 %r997, %r1013, %r999;    setp.ne.u32 p, %r997, 0;
    vote.ballot.sync.b32 %r997, p, 0xffffffff;
    @!p not.b32 %r997, %r997;
}

	// end inline asm
	and.b32  	%r1019, %r997, %r1018;
	mov.b32 	%r1002, 8;
	// begin inline asm
	{
    .reg .pred p;
    and.b32 %r1000, %r1013, %r1002;    setp.ne.u32 p, %r1000, 0;
    vote.ballot.sync.b32 %r1000, p, 0xffffffff;
    @!p not.b32 %r1000, %r1000;
}

	// end inline asm
	and.b32  	%r1020, %r1000, %r1019;
	mov.b32 	%r1005, 16;
	// begin inline asm
	{
    .reg .pred p;
    and.b32 %r1003, %r1013, %r1005;    setp.ne.u32 p, %r1003, 0;
    vote.ballot.sync.b32 %r1003, p, 0xffffffff;
    @!p not.b32 %r1003, %r1003;
}

	// end inline asm
	and.b32  	%r1021, %r1003, %r1020;
	mov.b32 	%r1008, 32;
	// begin inline asm
	{
    .reg .pred p;
    and.b32 %r1006, %r1013, %r1008;    setp.ne.u32 p, %r1006, 0;
    vote.ballot.sync.b32 %r1006, p, 0xffffffff;
    @!p not.b32 %r1006, %r1006;
}

	// end inline asm
	and.b32  	%r1022, %r1006, %r1021;
	mov.b32 	%r1011, 64;
	// begin inline asm
	{
    .reg .pred p;
    and.b32 %r1009, %r1013, %r1011;    setp.ne.u32 p, %r1009, 0;
    vote.ballot.sync.b32 %r1009, p, 0xffffffff;
    @!p not.b32 %r1009, %r1009;
}

	// end inline asm
	and.b32  	%r1023, %r1009, %r1022;
	mov.b32 	%r1014, 128;
	// begin inline asm
	{
    .reg .pred p;
    and.b32 %r1012, %r1013, %r1014;    setp.ne.u32 p, %r1012, 0;
    vote.ballot.sync.b32 %r1012, p, 0xffffffff;
    @!p not.b32 %r1012, %r1012;
}

	// end inline asm
	and.b32  	%r1024, %r1012, %r1023;
	clz.b32 	%r1025, %r1024;
	sub.s32 	%r221, 31, %r1025;
	and.b32  	%r1026, %r646, %r1024;
	popc.b32 	%r222, %r1026;
	setp.ne.s32 	%p90, %r295, %r221;
	mov.b32 	%r1792, 0;
	@%p90 bra 	$L__BB5_135;
	shl.b32 	%r1027, %r1013, 2;
	add.s32 	%r1028, %r164, %r1027;
	atom.shared.add.u32 	%r1792, [%r1028], %r222;
$L__BB5_135:
	shfl.sync.idx.b32	%r1054|%p91, %r1792, %r221, 31, -1;
	add.s32 	%r225, %r222, %r1054;
	shr.u32 	%r1055, %r1774, %r293;
	and.b32  	%r1051, %r1055, %r82;
	mov.b32 	%r1031, 1;
	// begin inline asm
	{
    .reg .pred p;
    and.b32 %r1029, %r1051, %r1031;    setp.ne.u32 p, %r1029, 0;
    vote.ballot.sync.b32 %r1029, p, 0xffffffff;
    @!p not.b32 %r1029, %r1029;
}

	// end inline asm
	mov.b32 	%r1034, 2;
	// begin inline asm
	{
    .reg .pred p;
    and.b32 %r1032, %r1051, %r1034;    setp.ne.u32 p, %r1032, 0;
    vote.ballot.sync.b32 %r1032, p, 0xffffffff;
    @!p not.b32 %r1032, %r1032;
}

	// end inline asm
	and.b32  	%r1056, %r1032, %r1029;
	mov.b32 	%r1037, 4;
	// begin inline asm
	{
    .reg .pred p;
    and.b32 %r1035, %r1051, %r1037;    setp.ne.u32 p, %r1035, 0;
    vote.ballot.sync.b32 %r1035, p, 0xffffffff;
    @!p not.b32 %r1035, %r1035;
}

	// end inline asm
	and.b32  	%r1057, %r1035, %r1056;
	mov.b32 	%r1040, 8;
	// begin inline asm
	{
    .reg .pred p;
    and.b32 %r1038, %r1051, %r1040;    setp.ne.u32 p, %r1038, 0;
    vote.ballot.sync.b32 %r1038, p, 0xffffffff;
    @!p not.b32 %r1038, %r1038;
}

	// end inline asm
	and.b32  	%r1058, %r1038, %r1057;
	mov.b32 	%r1043, 16;
	// begin inline asm
	{
    .reg .pred p;
    and.b32 %r1041, %r1051, %r1043;    setp.ne.u32 p, %r1041, 0;
    vote.ballot.sync.b32 %r1041, p, 0xffffffff;
    @!p not.b32 %r1041, %r1041;
}

	// end inline asm
	and.b32  	%r1059, %r1041, %r1058;
	mov.b32 	%r1046, 32;
	// begin inline asm
	{
    .reg .pred p;
    and.b32 %r1044, %r1051, %r1046;    setp.ne.u32 p, %r1044, 0;
    vote.ballot.sync.b32 %r1044, p, 0xffffffff;
    @!p not.b32 %r1044, %r1044;
}

	// end inline asm
	and.b32  	%r1060, %r1044, %r1059;
	mov.b32 	%r1049, 64;
	// begin inline asm
	{
    .reg .pred p;
    and.b32 %r1047, %r1051, %r1049;    setp.ne.u32 p, %r1047, 0;
    vote.ballot.sync.b32 %r1047, p, 0xffffffff;
    @!p not.b32 %r1047, %r1047;
}

	// end inline asm
	and.b32  	%r1061, %r1047, %r1060;
	mov.b32 	%r1052, 128;
	// begin inline asm
	{
    .reg .pred p;
    and.b32 %r1050, %r1051, %r1052;    setp.ne.u32 p, %r1050, 0;
    vote.ballot.sync.b32 %r1050, p, 0xffffffff;
    @!p not.b32 %r1050, %r1050;
}

	// end inline asm
	and.b32  	%r1062, %r1050, %r1061;
	clz.b32 	%r1063, %r1062;
	sub.s32 	%r227, 31, %r1063;
	and.b32  	%r1064, %r646, %r1062;
	popc.b32 	%r228, %r1064;
	setp.ne.s32 	%p92, %r295, %r227;
	mov.b32 	%r1793, 0;
	@%p92 bra 	$L__BB5_137;
	shl.b32 	%r1065, %r1051, 2;
	add.s32 	%r1066, %r164, %r1065;
	atom.shared.add.u32 	%r1793, [%r1066], %r228;
$L__BB5_137:
	shfl.sync.idx.b32	%r1092|%p93, %r1793, %r227, 31, -1;
	add.s32 	%r231, %r228, %r1092;
	shr.u32 	%r1093, %r1775, %r293;
	and.b32  	%r1089, %r1093, %r82;
	mov.b32 	%r1069, 1;
	// begin inline asm
	{
    .reg .pred p;
    and.b32 %r1067, %r1089, %r1069;    setp.ne.u32 p, %r1067, 0;
    vote.ballot.sync.b32 %r1067, p, 0xffffffff;
    @!p not.b32 %r1067, %r1067;
}

	// end inline asm
	mov.b32 	%r1072, 2;
	// begin inline asm
	{
    .reg .pred p;
    and.b32 %r1070, %r1089, %r1072;    setp.ne.u32 p, %r1070, 0;
    vote.ballot.sync.b32 %r1070, p, 0xffffffff;
    @!p not.b32 %r1070, %r1070;
}

	// end inline asm
	and.b32  	%r1094, %r1070, %r1067;
	mov.b32 	%r1075, 4;
	// begin inline asm
	{
    .reg .pred p;
    and.b32 %r1073, %r1089, %r1075;    setp.ne.u32 p, %r1073, 0;
    vote.ballot.sync.b32 %r1073, p, 0xffffffff;
    @!p not.b32 %r1073, %r1073;
}

	// end inline asm
	and.b32  	%r1095, %r1073, %r1094;
	mov.b32 	%r1078, 8;
	// begin inline asm
	{
    .reg .pred p;
    and.b32 %r1076, %r1089, %r1078;    setp.ne.u32 p, %r1076, 0;
    vote.ballot.sync.b32 %r1076, p, 0xffffffff;
    @!p not.b32 %r1076, %r1076;
}

	// end inline asm
	and.b32  	%r1096, %r1076, %r1095;
	mov.b32 	%r1081, 16;
	// begin inline asm
	{
    .reg .pred p;
    and.b32 %r1079, %r1089, %r1081;    setp.ne.u32 p, %r1079, 0;
    vote.ballot.sync.b32 %r1079, p, 0xffffffff;
    @!p not.b32 %r1079, %r1079;
}

	// end inline asm
	and.b32  	%r1097, %r1079, %r1096;
	mov.b32 	%r1084, 32;
	// begin inline asm
	{
    .reg .pred p;
    and.b32 %r1082, %r1089, %r1084;    setp.ne.u32 p, %r1082, 0;
    vote.ballot.sync.b32 %r1082, p, 0xffffffff;
    @!p not.b32 %r1082, %r1082;
}

	// end inline asm
	and.b32  	%r1098, %r1082, %r1097;
	mov.b32 	%r1087, 64;
	// begin inline asm
	{
    .reg .pred p;
    and.b32 %r1085, %r1089, %r1087;    setp.ne.u32 p, %r1085, 0;
    vote.ballot.sync.b32 %r1085, p, 0xffffffff;
    @!p not.b32 %r1085, %r1085;
}

	// end inline asm
	and.b32  	%r1099, %r1085, %r1098;
	mov.b32 	%r1090, 128;
	// begin inline asm
	{
    .reg .pred p;
    and.b32 %r1088, %r1089, %r1090;    setp.ne.u32 p, %r1088, 0;
    vote.ballot.sync.b32 %r1088, p, 0xffffffff;
    @!p not.b32 %r1088, %r1088;
}

	// end inline asm
	and.b32  	%r1100, %r1088, %r1099;
	clz.b32 	%r1101, %r1100;
	sub.s32 	%r233, 31, %r1101;
	and.b32  	%r1102, %r646, %r1100;
	popc.b32 	%r234, %r1102;
	setp.ne.s32 	%p94, %r295, %r233;
	mov.b32 	%r1794, 0;
	@%p94 bra 	$L__BB5_139;
	shl.b32 	%r1103, %r1089, 2;
	add.s32 	%r1104, %r164, %r1103;
	atom.shared.add.u32 	%r1794, [%r1104], %r234;
$L__BB5_139:
	shfl.sync.idx.b32	%r1130|%p95, %r1794, %r233, 31, -1;
	add.s32 	%r237, %r234, %r1130;
	shr.u32 	%r1131, %r1776, %r293;
	and.b32  	%r1127, %r1131, %r82;
	mov.b32 	%r1107, 1;
	// begin inline asm
	{
    .reg .pred p;
    and.b32 %r1105, %r1127, %r1107;    setp.ne.u32 p, %r1105, 0;
    vote.ballot.sync.b32 %r1105, p, 0xffffffff;
    @!p not.b32 %r1105, %r1105;
}

	// end inline asm
	mov.b32 	%r1110, 2;
	// begin inline asm
	{
    .reg .pred p;
    and.b32 %r1108, %r1127, %r1110;    setp.ne.u32 p, %r1108, 0;
    vote.ballot.sync.b32 %r1108, p, 0xffffffff;
    @!p not.b32 %r1108, %r1108;
}

	// end inline asm
	and.b32  	%r1132, %r1108, %r1105;
	mov.b32 	%r1113, 4;
	// begin inline asm
	{
    .reg .pred p;
    and.b32 %r1111, %r1127, %r1113;    setp.ne.u32 p, %r1111, 0;
    vote.ballot.sync.b32 %r1111, p, 0xffffffff;
    @!p not.b32 %r1111, %r1111;
}

	// end inline asm
	and.b32  	%r1133, %r1111, %r1132;
	mov.b32 	%r1116, 8;
	// begin inline asm
	{
    .reg .pred p;
    and.b32 %r1114, %r1127, %r1116;    setp.ne.u32 p, %r1114, 0;
    vote.ballot.sync.b32 %r1114, p, 0xffffffff;
    @!p not.b32 %r1114, %r1114;
}

	// end inline asm
	and.b32  	%r1134, %r1114, %r1133;
	mov.b32 	%r1119, 16;
	// begin inline asm
	{
    .reg .pred p;
    and.b32 %r1117, %r1127, %r1119;    setp.ne.u32 p, %r1117, 0;
    vote.ballot.sync.b32 %r1117, p, 0xffffffff;
    @!p not.b32 %r1117, %r1117;
}

	// end inline asm
	and.b32  	%r1135, %r1117, %r1134;
	mov.b32 	%r1122, 32;
	// begin inline asm
	{
    .reg .pred p;
    and.b32 %r1120, %r1127, %r1122;    setp.ne.u32 p, %r1120, 0;
    vote.ballot.sync.b32 %r1120, p, 0xffffffff;
    @!p not.b32 %r1120, %r1120;
}

	// end inline asm
	and.b32  	%r1136, %r1120, %r1135;
	mov.b32 	%r1125, 64;
	// begin inline asm
	{
    .reg .pred p;
    and.b32 %r1123, %r1127, %r1125;    setp.ne.u32 p, %r1123, 0;
    vote.ballot.sync.b32 %r1123, p, 0xffffffff;
    @!p not.b32 %r1123, %r1123;
}

	// end inline asm
	and.b32  	%r1137, %r1123, %r1136;
	mov.b32 	%r1128, 128;
	// begin inline asm
	{
    .reg .pred p;
    and.b32 %r1126, %r1127, %r1128;    setp.ne.u32 p, %r1126, 0;
    vote.ballot.sync.b32 %r1126, p, 0xffffffff;
    @!p not.b32 %r1126, %r1126;
}

	// end inline asm
	and.b32  	%r1138, %r1126, %r1137;
	clz.b32 	%r1139, %r1138;
	sub.s32 	%r239, 31, %r1139;
	and.b32  	%r1140, %r646, %r1138;
	popc.b32 	%r240, %r1140;
	setp.ne.s32 	%p96, %r295, %r239;
	mov.b32 	%r1795, 0;
	@%p96 bra 	$L__BB5_141;
	shl.b32 	%r1141, %r1127, 2;
	add.s32 	%r1142, %r164, %r1141;
	atom.shared.add.u32 	%r1795, [%r1142], %r240;
$L__BB5_141:
	shfl.sync.idx.b32	%r1168|%p97, %r1795, %r239, 31, -1;
	add.s32 	%r243, %r240, %r1168;
	shr.u32 	%r1169, %r1777, %r293;
	and.b32  	%r1165, %r1169, %r82;
	mov.b32 	%r1145, 1;
	// begin inline asm
	{
    .reg .pred p;
    and.b32 %r1143, %r1165, %r1145;    setp.ne.u32 p, %r1143, 0;
    vote.ballot.sync.b32 %r1143, p, 0xffffffff;
    @!p not.b32 %r1143, %r1143;
}

	// end inline asm
	mov.b32 	%r1148, 2;
	// begin inline asm
	{
    .reg .pred p;
    and.b32 %r1146, %r1165, %r1148;    setp.ne.u32 p, %r1146, 0;
    vote.ballot.sync.b32 %r1146, p, 0xffffffff;
    @!p not.b32 %r1146, %r1146;
}

	// end inline asm
	and.b32  	%r1170, %r1146, %r1143;
	mov.b32 	%r1151, 4;
	// begin inline asm
	{
    .reg .pred p;
    and.b32 %r1149, %r1165, %r1151;    setp.ne.u32 p, %r1149, 0;
    vote.ballot.sync.b32 %r1149, p, 0xffffffff;
    @!p not.b32 %r1149, %r1149;
}

	// end inline asm
	and.b32  	%r1171, %r1149, %r1170;
	mov.b32 	%r1154, 8;
	// begin inline asm
	{
    .reg .pred p;
    and.b32 %r1152, %r1165, %r1154;    setp.ne.u32 p, %r1152, 0;
    vote.ballot.sync.b32 %r1152, p, 0xffffffff;
    @!p not.b32 %r1152, %r1152;
}

	// end inline asm
	and.b32  	%r1172, %r1152, %r1171;
	mov.b32 	%r1157, 16;
	// begin inline asm
	{
    .reg .pred p;
    and.b32 %r1155, %r1165, %r1157;    setp.ne.u32 p, %r1155, 0;
    vote.ballot.sync.b32 %r1155, p, 0xffffffff;
    @!p not.b32 %r1155, %r1155;
}

	// end inline asm
	and.b32  	%r1173, %r1155, %r1172;
	mov.b32 	%r1160, 32;
	// begin inline asm
	{
    .reg .pred p;
    and.b32 %r1158, %r1165, %r1160;    setp.ne.u32 p, %r1158, 0;
    vote.ballot.sync.b32 %r1158, p, 0xffffffff;
    @!p not.b32 %r1158, %r1158;
}

	// end inline asm
	and.b32  	%r1174, %r1158, %r1173;
	mov.b32 	%r1163, 64;
	// begin inline asm
	{
    .reg .pred p;
    and.b32 %r1161, %r1165, %r1163;    setp.ne.u32 p, %r1161, 0;
    vote.ballot.sync.b32 %r1161, p, 0xffffffff;
    @!p not.b32 %r1161, %r1161;
}

	// end inline asm
	and.b32  	%r1175, %r1161, %r1174;
	mov.b32 	%r1166, 128;
	// begin inline asm
	{
    .reg .pred p;
    and.b32 %r1164, %r1165, %r1166;    setp.ne.u32 p, %r1164, 0;
    vote.ballot.sync.b32 %r1164, p, 0xffffffff;
    @!p not.b32 %r1164, %r1164;
}

	// end inline asm
	and.b32  	%r1176, %r1164, %r1175;
	clz.b32 	%r1177, %r1176;
	sub.s32 	%r245, 31, %r1177;
	and.b32  	%r1178, %r646, %r1176;
	popc.b32 	%r246, %r1178;
	setp.ne.s32 	%p98, %r295, %r245;
	mov.b32 	%r1796, 0;
	@%p98 bra 	$L__BB5_143;
	shl.b32 	%r1179, %r1165, 2;
	add.s32 	%r1180, %r164, %r1179;
	atom.shared.add.u32 	%r1796, [%r1180], %r246;
$L__BB5_143:
	shfl.sync.idx.b32	%r1206|%p99, %r1796, %r245, 31, -1;
	add.s32 	%r249, %r246, %r1206;
	shr.u32 	%r1207, %r1778, %r293;
	and.b32  	%r1203, %r1207, %r82;
	mov.b32 	%r1183, 1;
	// begin inline asm
	{
    .reg .pred p;
    and.b32 %r1181, %r1203, %r1183;    setp.ne.u32 p, %r1181, 0;
    vote.ballot.sync.b32 %r1181, p, 0xffffffff;
    @!p not.b32 %r1181, %r1181;
}

	// end inline asm
	mov.b32 	%r1186, 2;
	// begin inline asm
	{
    .reg .pred p;
    and.b32 %r1184, %r1203, %r1186;    setp.ne.u32 p, %r1184, 0;
    vote.ballot.sync.b32 %r1184, p, 0xffffffff;
    @!p not.b32 %r1184, %r1184;
}

	// end inline asm
	and.b32  	%r1208, %r1184, %r1181;
	mov.b32 	%r1189, 4;
	// begin inline asm
	{
    .reg .pred p;
    and.b32 %r1187, %r1203, %r1189;    setp.ne.u32 p, %r1187, 0;
    vote.ballot.sync.b32 %r1187, p, 0xffffffff;
    @!p not.b32 %r1187, %r1187;
}

	// end inline asm
	and.b32  	%r1209, %r1187, %r1208;
	mov.b32 	%r1192, 8;
	// begin inline asm
	{
    .reg .pred p;
    and.b32 %r1190, %r1203, %r1192;    setp.ne.u32 p, %r1190, 0;
    vote.ballot.sync.b32 %r1190, p, 0xffffffff;
    @!p not.b32 %r1190, %r1190;
}

	// end inline asm
	and.b32  	%r1210, %r1190, %r1209;
	mov.b32 	%r1195, 16;
	// begin inline asm
	{
    .reg .pred p;
    and.b32 %r1193, %r1203, %r1195;    setp.ne.u32 p, %r1193, 0;
    vote.ballot.sync.b32 %r1193, p, 0xffffffff;
    @!p not.b32 %r1193, %r1193;
}

	// end inline asm
	and.b32  	%r1211, %r1193, %r1210;
	mov.b32 	%r1198, 32;
	// begin inline asm
	{
    .reg .pred p;
    and.b32 %r1196, %r1203, %r1198;    setp.ne.u32 p, %r1196, 0;
    vote.ballot.sync.b32 %r1196, p, 0xffffffff;
    @!p not.b32 %r1196, %r1196;
}

	// end inline asm
	and.b32  	%r1212, %r1196, %r1211;
	mov.b32 	%r1201, 64;
	// begin inline asm
	{
    .reg .pred p;
    and.b32 %r1199, %r1203, %r1201;    setp.ne.u32 p, %r1199, 0;
    vote.ballot.sync.b32 %r1199, p, 0xffffffff;
    @!p not.b32 %r1199, %r1199;
}

	// end inline asm
	and.b32  	%r1213, %r1199, %r1212;
	mov.b32 	%r1204, 128;
	// begin inline asm
	{
    .reg .pred p;
    and.b32 %r1202, %r1203, %r1204;    setp.ne.u32 p, %r1202, 0;
    vote.ballot.sync.b32 %r1202, p, 0xffffffff;
    @!p not.b32 %r1202, %r1202;
}

	// end inline asm
	and.b32  	%r1214, %r1202, %r1213;
	clz.b32 	%r1215, %r1214;
	sub.s32 	%r251, 31, %r1215;
	and.b32  	%r1216, %r646, %r1214;
	popc.b32 	%r252, %r1216;
	setp.ne.s32 	%p100, %r295, %r251;
	mov.b32 	%r1797, 0;
	@%p100 bra 	$L__BB5_145;
	shl.b32 	%r1217, %r1203, 2;
	add.s32 	%r1218, %r164, %r1217;
	atom.shared.add.u32 	%r1797, [%r1218], %r252;
$L__BB5_145:
	shfl.sync.idx.b32	%r1244|%p101, %r1797, %r251, 31, -1;
	add.s32 	%r255, %r252, %r1244;
	shr.u32 	%r1245, %r1779, %r293;
	and.b32  	%r1241, %r1245, %r82;
	mov.b32 	%r1221, 1;
	// begin inline asm
	{
    .reg .pred p;
    and.b32 %r1219, %r1241, %r1221;    setp.ne.u32 p, %r1219, 0;
    vote.ballot.sync.b32 %r1219, p, 0xffffffff;
    @!p not.b32 %r1219, %r1219;
}

	// end inline asm
	mov.b32 	%r1224, 2;
	// begin inline asm
	{
    .reg .pred p;
    and.b32 %r1222, %r1241, %r1224;    setp.ne.u32 p, %r1222, 0;
    vote.ballot.sync.b32 %r1222, p, 0xffffffff;
    @!p not.b32 %r1222, %r1222;
}

	// end inline asm
	and.b32  	%r1246, %r1222, %r1219;
	mov.b32 	%r1227, 4;
	// begin inline asm
	{
    .reg .pred p;
    and.b32 %r1225, %r1241, %r1227;    setp.ne.u32 p, %r1225, 0;
    vote.ballot.sync.b32 %r1225, p, 0xffffffff;
    @!p not.b32 %r1225, %r1225;
}

	// end inline asm
	and.b32  	%r1247, %r1225, %r1246;
	mov.b32 	%r1230, 8;
	// begin inline asm
	{
    .reg .pred p;
    and.b32 %r1228, %r1241, %r1230;    setp.ne.u32 p, %r1228, 0;
    vote.ballot.sync.b32 %r1228, p, 0xffffffff;
    @!p not.b32 %r1228, %r1228;
}

	// end inline asm
	and.b32  	%r1248, %r1228, %r1247;
	mov.b32 	%r1233, 16;
	// begin inline asm
	{
    .reg .pred p;
    and.b32 %r1231, %r1241, %r1233;    setp.ne.u32 p, %r1231, 0;
    vote.ballot.sync.b32 %r1231, p, 0xffffffff;
    @!p not.b32 %r1231, %r1231;
}

	// end inline asm
	and.b32  	%r1249, %r1231, %r1248;
	mov.b32 	%r1236, 32;
	// begin inline asm
	{
    .reg .pred p;
    and.b32 %r1234, %r1241, %r1236;    setp.ne.u32 p, %r1234, 0;
    vote.ballot.sync.b32 %r1234, p, 0xffffffff;
    @!p not.b32 %r1234, %r1234;
}

	// end inline asm
	and.b32  	%r1250, %r1234, %r1249;
	mov.b32 	%r1239, 64;
	// begin inline asm
	{
    .reg .pred p;
    and.b32 %r1237, %r1241, %r1239;    setp.ne.u32 p, %r1237, 0;
    vote.ballot.sync.b32 %r1237, p, 0xffffffff;
    @!p not.b32 %r1237, %r1237;
}

	// end inline asm
	and.b32  	%r1251, %r1237, %r1250;
	mov.b32 	%r1242, 128;
	// begin inline asm
	{
    .reg .pred p;
    and.b32 %r1240, %r1241, %r1242;    setp.ne.u32 p, %r1240, 0;
    vote.ballot.sync.b32 %r1240, p, 0xffffffff;
    @!p not.b32 %r1240, %r1240;
}

	// end inline asm
	and.b32  	%r1252, %r1240, %r1251;
	clz.b32 	%r1253, %r1252;
	sub.s32 	%r257, 31, %r1253;
	and.b32  	%r1254, %r646, %r1252;
	popc.b32 	%r258, %r1254;
	setp.ne.s32 	%p102, %r295, %r257;
	mov.b32 	%r1798, 0;
	@%p102 bra 	$L__BB5_147;
	shl.b32 	%r1259, %r1241, 2;
	add.s32 	%r1260, %r164, %r1259;
	atom.shared.add.u32 	%r1798, [%r1260], %r258;
$L__BB5_147:
	shfl.sync.idx.b32	%r1286|%p103, %r1798, %r257, 31, -1;
	add.s32 	%r261, %r258, %r1286;
	shr.u32 	%r1287, %r1780, %r293;
	and.b32  	%r1283, %r1287, %r82;
	mov.b32 	%r1263, 1;
	// begin inline asm
	{
    .reg .pred p;
    and.b32 %r1261, %r1283, %r1263;    setp.ne.u32 p, %r1261, 0;
    vote.ballot.sync.b32 %r1261, p, 0xffffffff;
    @!p not.b32 %r1261, %r1261;
}

	// end inline asm
	mov.b32 	%r1266, 2;
	// begin inline asm
	{
    .reg .pred p;
    and.b32 %r1264, %r1283, %r1266;    setp.ne.u32 p, %r1264, 0;
    vote.ballot.sync.b32 %r1264, p, 0xffffffff;
    @!p not.b32 %r1264, %r1264;
}

	// end inline asm
	and.b32  	%r1288, %r1264, %r1261;
	mov.b32 	%r1269, 4;
	// begin inline asm
	{
    .reg .pred p;
    and.b32 %r1267, %r1283, %r1269;    setp.ne.u32 p, %r1267, 0;
    vote.ballot.sync.b32 %r1267, p, 0xffffffff;
    @!p not.b32 %r1267, %r1267;
}

	// end inline asm
	and.b32  	%r1289, %r1267, %r1288;
	mov.b32 	%r1272, 8;
	// begin inline asm
	{
    .reg .pred p;
    and.b32 %r1270, %r1283, %r1272;    setp.ne.u32 p, %r1270, 0;
    vote.ballot.sync.b32 %r1270, p, 0xffffffff;
    @!p not.b32 %r1270, %r1270;
}

	// end inline asm
	and.b32  	%r1290, %r1270, %r1289;
	mov.b32 	%r1275, 16;
	// begin inline asm
	{
    .reg .pred p;
    and.b32 %r1273, %r1283, %r1275;    setp.ne.u32 p, %r1273, 0;
    vote.ballot.sync.b32 %r1273, p, 0xffffffff;
    @!p not.b32 %r1273, %r1273;
}

	// end inline asm
	and.b32  	%r1291, %r1273, %r1290;
	mov.b32 	%r1278, 32;
	// begin inline asm
	{
    .reg .pred p;
    and.b32 %r1276, %r1283, %r1278;    setp.ne.u32 p, %r1276, 0;
    vote.ballot.sync.b32 %r1276, p, 0xffffffff;
    @!p not.b32 %r1276, %r1276;
}

	// end inline asm
	and.b32  	%r1292, %r1276, %r1291;
	mov.b32 	%r1281, 64;
	// begin inline asm
	{
    .reg .pred p;
    and.b32 %r1279, %r1283, %r1281;    setp.ne.u32 p, %r1279, 0;
    vote.ballot.sync.b32 %r1279, p, 0xffffffff;
    @!p not.b32 %r1279, %r1279;
}

	// end inline asm
	and.b32  	%r1293, %r1279, %r1292;
	mov.b32 	%r1284, 128;
	// begin inline asm
	{
    .reg .pred p;
    and.b32 %r1282, %r1283, %r1284;    setp.ne.u32 p, %r1282, 0;
    vote.ballot.sync.b32 %r1282, p, 0xffffffff;
    @!p not.b32 %r1282, %r1282;
}

	// end inline asm
	and.b32  	%r1294, %r1282, %r1293;
	clz.b32 	%r1295, %r1294;
	sub.s32 	%r263, 31, %r1295;
	and.b32  	%r1296, %r646, %r1294;
	popc.b32 	%r264, %r1296;
	setp.ne.s32 	%p104, %r295, %r263;
	mov.b32 	%r1799, 0;
	@%p104 bra 	$L__BB5_149;
	shl.b32 	%r1301, %r1283, 2;
	add.s32 	%r1302, %r164, %r1301;
	atom.shared.add.u32 	%r1799, [%r1302], %r264;
$L__BB5_149:
	shfl.sync.idx.b32	%r1328|%p105, %r1799, %r263, 31, -1;
	add.s32 	%r267, %r264, %r1328;
	shr.u32 	%r1329, %r1781, %r293;
	and.b32  	%r1325, %r1329, %r82;
	mov.b32 	%r1305, 1;
	// begin inline asm
	{
    .reg .pred p;
    and.b32 %r1303, %r1325, %r1305;    setp.ne.u32 p, %r1303, 0;
    vote.ballot.sync.b32 %r1303, p, 0xffffffff;
    @!p not.b32 %r1303, %r1303;
}

	// end inline asm
	mov.b32 	%r1308, 2;
	// begin inline asm
	{
    .reg .pred p;
    and.b32 %r1306, %r1325, %r1308;    setp.ne.u32 p, %r1306, 0;
    vote.ballot.sync.b32 %r1306, p, 0xffffffff;
    @!p not.b32 %r1306, %r1306;
}

	// end inline asm
	and.b32  	%r1330, %r1306, %r1303;
	mov.b32 	%r1311, 4;
	// begin inline asm
	{
    .reg .pred p;
    and.b32 %r1309, %r1325, %r1311;    setp.ne.u32 p, %r1309, 0;
    vote.ballot.sync.b32 %r1309, p, 0xffffffff;
    @!p not.b32 %r1309, %r1309;
}

	// end inline asm
	and.b32  	%r1331, %r1309, %r1330;
	mov.b32 	%r1314, 8;
	// begin inline asm
	{
    .reg .pred p;
    and.b32 %r1312, %r1325, %r1314;    setp.ne.u32 p, %r1312, 0;
    vote.ballot.sync.b32 %r1312, p, 0xffffffff;
    @!p not.b32 %r1312, %r1312;
}

	// end inline asm
	and.b32  	%r1332, %r1312, %r1331;
	mov.b32 	%r1317, 16;
	// begin inline asm
	{
    .reg .pred p;
    and.b32 %r1315, %r1325, %r1317;    setp.ne.u32 p, %r1315, 0;
    vote.ballot.sync.b32 %r1315, p, 0xffffffff;
    @!p not.b32 %r1315, %r1315;
}

	// end inline asm
	and.b32  	%r1333, %r1315, %r1332;
	mov.b32 	%r1320, 32;
	// begin inline asm
	{
    .reg .pred p;
    and.b32 %r1318, %r1325, %r1320;    setp.ne.u32 p, %r1318, 0;
    vote.ballot.sync.b32 %r1318, p, 0xffffffff;
    @!p not.b32 %r1318, %r1318;
}

	// end inline asm
	and.b32  	%r1334, %r1318, %r1333;
	mov.b32 	%r1323, 64;
	// begin inline asm
	{
    .reg .pred p;
    and.b32 %r1321, %r1325, %r1323;    setp.ne.u32 p, %r1321, 0;
    vote.ballot.sync.b32 %r1321, p, 0xffffffff;
    @!p not.b32 %r1321, %r1321;
}

	// end inline asm
	and.b32  	%r1335, %r1321, %r1334;
	mov.b32 	%r1326, 128;
	// begin inline asm
	{
    .reg .pred p;
    and.b32 %r1324, %r1325, %r1326;    setp.ne.u32 p, %r1324, 0;
    vote.ballot.sync.b32 %r1324, p, 0xffffffff;
    @!p not.b32 %r1324, %r1324;
}

	// end inline asm
	and.b32  	%r1336, %r1324, %r1335;
	clz.b32 	%r1337, %r1336;
	sub.s32 	%r269, 31, %r1337;
	and.b32  	%r1338, %r646, %r1336;
	popc.b32 	%r270, %r1338;
	setp.ne.s32 	%p106, %r295, %r269;
	mov.b32 	%r1800, 0;
	@%p106 bra 	$L__BB5_151;
	shl.b32 	%r1339, %r1, 5;
	and.b32  	%r1340, %r1339, 31744;
	add.s32 	%r1342, %r551, %r1340;
	shl.b32 	%r1343, %r1325, 2;
	add.s32 	%r1344, %r1342, %r1343;
	atom.shared.add.u32 	%r1800, [%r1344], %r270;
$L__BB5_151:
	shfl.sync.idx.b32	%r1370|%p107, %r1800, %r269, 31, -1;
	add.s32 	%r273, %r270, %r1370;
	shr.u32 	%r1371, %r1782, %r293;
	and.b32  	%r1367, %r1371, %r82;
	mov.b32 	%r1347, 1;
	// begin inline asm
	{
    .reg .pred p;
    and.b32 %r1345, %r1367, %r1347;    setp.ne.u32 p, %r1345, 0;
    vote.ballot.sync.b32 %r1345, p, 0xffffffff;
    @!p not.b32 %r1345, %r1345;
}

	// end inline asm
	mov.b32 	%r1350, 2;
	// begin inline asm
	{
    .reg .pred p;
    and.b32 %r1348, %r1367, %r1350;    setp.ne.u32 p, %r1348, 0;
    vote.ballot.sync.b32 %r1348, p, 0xffffffff;
    @!p not.b32 %r1348, %r1348;
}

	// end inline asm
	and.b32  	%r1372, %r1348, %r1345;
	mov.b32 	%r1353, 4;
	// begin inline asm
	{
    .reg .pred p;
    and.b32 %r1351, %r1367, %r1353;    setp.ne.u32 p, %r1351, 0;
    vote.ballot.sync.b32 %r1351, p, 0xffffffff;
    @!p not.b32 %r1351, %r1351;
}

	// end inline asm
	and.b32  	%r1373, %r1351, %r1372;
	mov.b32 	%r1356, 8;
	// begin inline asm
	{
    .reg .pred p;
    and.b32 %r1354, %r1367, %r1356;    setp.ne.u32 p, %r1354, 0;
    vote.ballot.sync.b32 %r1354, p, 0xffffffff;
    @!p not.b32 %r1354, %r1354;
}

	// end inline asm
	and.b32  	%r1374, %r1354, %r1373;
	mov.b32 	%r1359, 16;
	// begin inline asm
	{
    .reg .pred p;
    and.b32 %r1357, %r1367, %r1359;    setp.ne.u32 p, %r1357, 0;
    vote.ballot.sync.b32 %r1357, p, 0xffffffff;
    @!p not.b32 %r1357, %r1357;
}

	// end inline asm
	and.b32  	%r1375, %r1357, %r1374;
	mov.b32 	%r1362, 32;
	// begin inline asm
	{
    .reg .pred p;
    and.b32 %r1360, %r1367, %r1362;    setp.ne.u32 p, %r1360, 0;
    vote.ballot.sync.b32 %r1360, p, 0xffffffff;
    @!p not.b32 %r1360, %r1360;
}

	// end inline asm
	and.b32  	%r1376, %r1360, %r1375;
	mov.b32 	%r1365, 64;
	// begin inline asm
	{
    .reg .pred p;
    and.b32 %r1363, %r1367, %r1365;    setp.ne.u32 p, %r1363, 0;
    vote.ballot.sync.b32 %r1363, p, 0xffffffff;
    @!p not.b32 %r1363, %r1363;
}

	// end inline asm
	and.b32  	%r1377, %r1363, %r1376;
	mov.b32 	%r1368, 128;
	// begin inline asm
	{
    .reg .pred p;
    and.b32 %r1366, %r1367, %r1368;    setp.ne.u32 p, %r1366, 0;
    vote.ballot.sync.b32 %r1366, p, 0xffffffff;
    @!p not.b32 %r1366, %r1366;
}

	// end inline asm
	and.b32  	%r1378, %r1366, %r1377;
	clz.b32 	%r1379, %r1378;
	sub.s32 	%r275, 31, %r1379;
	and.b32  	%r1380, %r646, %r1378;
	popc.b32 	%r276, %r1380;
	setp.ne.s32 	%p108, %r295, %r275;
	mov.b32 	%r1801, 0;
	@%p108 bra 	$L__BB5_153;
	shl.b32 	%r1385, %r1367, 2;
	add.s32 	%r1386, %r164, %r1385;
	atom.shared.add.u32 	%r1801, [%r1386], %r276;
$L__BB5_153:
	setp.gt.u32 	%p109, %r1, 255;
	shfl.sync.idx.b32	%r1387|%p110, %r1801, %r275, 31, -1;
	add.s32 	%r1388, %r276, %r1387;
	bar.sync 	0;
	shl.b32 	%r1389, %r171, 2;
	add.s32 	%r1391, %r551, %r1389;
	st.shared.u32 	[%r1391+-4], %r1764;
	shl.b32 	%r1392, %r177, 2;
	add.s32 	%r1393, %r551, %r1392;
	st.shared.u32 	[%r1393+-4], %r1765;
	shl.b32 	%r1394, %r183, 2;
	add.s32 	%r1395, %r551, %r1394;
	st.shared.u32 	[%r1395+-4], %r1766;
	shl.b32 	%r1396, %r189, 2;
	add.s32 	%r1397, %r551, %r1396;
	st.shared.u32 	[%r1397+-4], %r1767;
	shl.b32 	%r1398, %r195, 2;
	add.s32 	%r1399, %r551, %r1398;
	st.shared.u32 	[%r1399+-4], %r1768;
	shl.b32 	%r1400, %r201, 2;
	add.s32 	%r1401, %r551, %r1400;
	st.shared.u32 	[%r1401+-4], %r1769;
	shl.b32 	%r1402, %r207, 2;
	add.s32 	%r1403, %r551, %r1402;
	st.shared.u32 	[%r1403+-4], %r1770;
	shl.b32 	%r1404, %r213, 2;
	add.s32 	%r1405, %r551, %r1404;
	st.shared.u32 	[%r1405+-4], %r1771;
	shl.b32 	%r1406, %r219, 2;
	add.s32 	%r1407, %r551, %r1406;
	st.shared.u32 	[%r1407+-4], %r1772;
	shl.b32 	%r1408, %r225, 2;
	add.s32 	%r1409, %r551, %r1408;
	st.shared.u32 	[%r1409+-4], %r1773;
	shl.b32 	%r1410, %r231, 2;
	add.s32 	%r1411, %r551, %r1410;
	st.shared.u32 	[%r1411+-4], %r1774;
	shl.b32 	%r1412, %r237, 2;
	add.s32 	%r1413, %r551, %r1412;
	st.shared.u32 	[%r1413+-4], %r1775;
	shl.b32 	%r1414, %r243, 2;
	add.s32 	%r1415, %r551, %r1414;
	st.shared.u32 	[%r1415+-4], %r1776;
	shl.b32 	%r1416, %r249, 2;
	add.s32 	%r1417, %r551, %r1416;
	st.shared.u32 	[%r1417+-4], %r1777;
	shl.b32 	%r1418, %r255, 2;
	add.s32 	%r1419, %r551, %r1418;
	st.shared.u32 	[%r1419+-4], %r1778;
	shl.b32 	%r1420, %r261, 2;
	add.s32 	%r1421, %r551, %r1420;
	st.shared.u32 	[%r1421+-4], %r1779;
	shl.b32 	%r1422, %r267, 2;
	add.s32 	%r1423, %r551, %r1422;
	st.shared.u32 	[%r1423+-4], %r1780;
	shl.b32 	%r1424, %r273, 2;
	add.s32 	%r1425, %r551, %r1424;
	st.shared.u32 	[%r1425+-4], %r1781;
	shl.b32 	%r1426, %r1388, 2;
	add.s32 	%r1427, %r551, %r1426;
	st.shared.u32 	[%r1427+-4], %r1782;
	shl.b32 	%r1428, %r1, 3;
	add.s32 	%r1429, %r551, %r1428;
	add.s32 	%r279, %r1429, 29184;
	@%p109 bra 	$L__BB5_161;
	ld.param.u64 	%rd236, [_ZN3cub18CUB_300001_SM_10006detail10radix_sort29DeviceRadixSortOnesweepKernelINS1_5radix10policy_hubIiNS0_8NullTypeEyE10Policy1000ELNS0_9SortOrderE0EiS6_yiiNS1_21identity_decomposer_tEEEvPT5_SC_PT3_PKSD_PT1_PKSH_PT2_PKSL_T4_iiT6__param_3];
	cvta.to.global.u64 	%rd57, %rd236;
	shl.b64 	%rd58, %rd7, 3;
	add.s64 	%rd59, %rd57, %rd58;
	ld.global.u64 	%rd60, [%rd59];
	cvt.s64.s32 	%rd61, %r163;
	sub.s64 	%rd238, %rd60, %rd61;
	st.shared.u64 	[%r279], %rd238;
	setp.lt.s32 	%p111, %r3, 1;
	mov.u32 	%r1805, %r1759;
	@%p111 bra 	$L__BB5_160;
	mov.b32 	%r1803, -1;
	mov.u32 	%r1802, %r3;
	mov.u32 	%r1805, %r1759;
$L__BB5_156:
	ld.param.u64 	%rd229, [_ZN3cub18CUB_300001_SM_10006detail10radix_sort29DeviceRadixSortOnesweepKernelINS1_5radix10policy_hubIiNS0_8NullTypeEyE10Policy1000ELNS0_9SortOrderE0EiS6_yiiNS1_21identity_decomposer_tEEEvPT5_SC_PT3_PKSD_PT1_PKSH_PT2_PKSL_T4_iiT6__param_0];
	add.s32 	%r283, %r1802, -1;
	shl.b32 	%r1431, %r283, 8;
	add.s32 	%r1432, %r1431, %r1;
	cvta.to.global.u64 	%rd62, %rd229;
	mul.wide.s32 	%rd63, %r1432, 4;
	add.s64 	%rd16, %rd62, %rd63;
$L__BB5_157:
	membar.cta;
	ld.volatile.global.u32 	%r284, [%rd16];
	setp.eq.s32 	%p112, %r284, 0;
	@%p112 bra 	$L__BB5_157;
	and.b32  	%r1433, %r284, 1073741823;
	add.s32 	%r1805, %r1433, %r1805;
	setp.gt.s32 	%p113, %r284, -1;
	vote.sync.ballot.b32 	%r1803, %p113, %r1803;
	setp.gt.u32 	%p115, %r1802, 1;
	and.pred  	%p116, %p113, %p115;
	mov.u32 	%r1802, %r283;
	@%p116 bra 	$L__BB5_156;
	ld.shared.u64 	%rd238, [%r279];
$L__BB5_160:
	ld.param.u64 	%rd230, [_ZN3cub18CUB_300001_SM_10006detail10radix_sort29DeviceRadixSortOnesweepKernelINS1_5radix10policy_hubIiNS0_8NullTypeEyE10Policy1000ELNS0_9SortOrderE0EiS6_yiiNS1_21identity_decomposer_tEEEvPT5_SC_PT3_PKSD_PT1_PKSH_PT2_PKSL_T4_iiT6__param_0];
	or.b32  	%r1434, %r1805, -2147483648;
	cvta.to.global.u64 	%rd64, %rd230;
	shl.b32 	%r1435, %r3, 8;
	add.s32 	%r1436, %r1435, %r1;
	mul.wide.s32 	%rd65, %r1436, 4;
	add.s64 	%rd66, %rd64, %rd65;
	st.volatile.global.u32 	[%rd66], %r1434;
	sub.s32 	%r1437, %r1805, %r1759;
	cvt.s64.s32 	%rd67, %r1437;
	add.s64 	%rd68, %rd238, %rd67;
	st.shared.u64 	[%r279], %rd68;
$L__BB5_161:
	ld.param.u32 	%r1711, [_ZN3cub18CUB_300001_SM_10006detail10radix_sort29DeviceRadixSortOnesweepKernelINS1_5radix10policy_hubIiNS0_8NullTypeEyE10Policy1000ELNS0_9SortOrderE0EiS6_yiiNS1_21identity_decomposer_tEEEvPT5_SC_PT3_PKSD_PT1_PKSH_PT2_PKSL_T4_iiT6__param_8];
	ld.param.u64 	%rd233, [_ZN3cub18CUB_300001_SM_10006detail10radix_sort29DeviceRadixSortOnesweepKernelINS1_5radix10policy_hubIiNS0_8NullTypeEyE10Policy1000ELNS0_9SortOrderE0EiS6_yiiNS1_21identity_decomposer_tEEEvPT5_SC_PT3_PKSD_PT1_PKSH_PT2_PKSL_T4_iiT6__param_2];
	setp.gt.u32 	%p117, %r1, 255;
	mad.lo.s32 	%r288, %r3, 7296, 7296;
	setp.lt.s32 	%p118, %r288, %r1711;
	setp.eq.s64 	%p119, %rd233, 0;
	or.pred  	%p120, %p119, %p118;
	or.pred  	%p121, %p117, %p120;
	@%p121 bra 	$L__BB5_163;
	ld.param.u64 	%rd234, [_ZN3cub18CUB_300001_SM_10006detail10radix_sort29DeviceRadixSortOnesweepKernelINS1_5radix10policy_hubIiNS0_8NullTypeEyE10Policy1000ELNS0_9SortOrderE0EiS6_yiiNS1_21identity_decomposer_tEEEvPT5_SC_PT3_PKSD_PT1_PKSH_PT2_PKSL_T4_iiT6__param_2];
	ld.shared.u64 	%rd69, [%r279];
	cvt.s64.s32 	%rd70, %r1759;
	cvt.s64.s32 	%rd71, %r163;
	add.s64 	%rd72, %rd71, %rd70;
	add.s64 	%rd73, %rd72, %rd69;
	cvta.to.global.u64 	%rd74, %rd234;
	shl.b64 	%rd75, %rd7, 3;
	add.s64 	%rd76, %rd74, %rd75;
	st.global.u64 	[%rd76], %rd73;
$L__BB5_163:
	ld.param.u32 	%r1712, [_ZN3cub18CUB_300001_SM_10006detail10radix_sort29DeviceRadixSortOnesweepKernelINS1_5radix10policy_hubIiNS0_8NullTypeEyE10Policy1000ELNS0_9SortOrderE0EiS6_yiiNS1_21identity_decomposer_tEEEvPT5_SC_PT3_PKSD_PT1_PKSH_PT2_PKSL_T4_iiT6__param_8];
	shl.b32 	%r1438, %r1, 2;
	add.s32 	%r289, %r551, %r1438;
	setp.gt.s32 	%p122, %r288, %r1712;
	bar.sync 	0;
	@%p122 bra 	$L__BB5_165;
	ld.shared.u32 	%r1440, [%r289];
	shr.u32 	%r1441, %r1440, %r293;
	and.b32  	%r1442, %r1441, %r82;
	shl.b32 	%r1443, %r1442, 3;
	add.s32 	%r1445, %r551, 29184;
	add.s32 	%r1446, %r1445, %r1443;
	ld.shared.u64 	%rd77, [%r1446];
	add.s64 	%rd78, %rd77, %rd7;
	xor.b32  	%r1447, %r1440, -2147483648;
	shl.b64 	%rd79, %rd78, 2;
	add.s64 	%rd80, %rd1, %rd79;
	st.global.u32 	[%rd80], %r1447;
	bar.warp.sync 	-1;
	ld.shared.u32 	%r1448, [%r289+1536];
	shr.u32 	%r1449, %r1448, %r293;
	and.b32  	%r1450, %r1449, %r82;
	shl.b32 	%r1451, %r1450, 3;
	add.s32 	%r1452, %r1445, %r1451;
	ld.shared.u64 	%rd81, [%r1452];
	add.s64 	%rd82, %rd81, %rd7;
	xor.b32  	%r1453, %r1448, -2147483648;
	shl.b64 	%rd83, %rd82, 2;
	add.s64 	%rd84, %rd1, %rd83;
	st.global.u32 	[%rd84+1536], %r1453;
	bar.warp.sync 	-1;
	ld.shared.u32 	%r1454, [%r289+3072];
	shr.u32 	%r1455, %r1454, %r293;
	and.b32  	%r1456, %r1455, %r82;
	shl.b32 	%r1457, %r1456, 3;
	add.s32 	%r1458, %r1445, %r1457;
	ld.shared.u64 	%rd85, [%r1458];
	add.s64 	%rd86, %rd85, %rd7;
	xor.b32  	%r1459, %r1454, -2147483648;
	shl.b64 	%rd87, %rd86, 2;
	add.s64 	%rd88, %rd1, %rd87;
	st.global.u32 	[%rd88+3072], %r1459;
	bar.warp.sync 	-1;
	ld.shared.u32 	%r1460, [%r289+4608];
	shr.u32 	%r1461, %r1460, %r293;
	and.b32  	%r1462, %r1461, %r82;
	shl.b32 	%r1463, %r1462, 3;
	add.s32 	%r1464, %r1445, %r1463;
	ld.shared.u64 	%rd89, [%r1464];
	add.s64 	%rd90, %rd89, %rd7;
	xor.b32  	%r1465, %r1460, -2147483648;
	shl.b64 	%rd91, %rd90, 2;
	add.s64 	%rd92, %rd1, %rd91;
	st.global.u32 	[%rd92+4608], %r1465;
	bar.warp.sync 	-1;
	ld.shared.u32 	%r1466, [%r289+6144];
	shr.u32 	%r1467, %r1466, %r293;
	and.b32  	%r1468, %r1467, %r82;
	shl.b32 	%r1469, %r1468, 3;
	add.s32 	%r1470, %r1445, %r1469;
	ld.shared.u64 	%rd93, [%r1470];
	add.s64 	%rd94, %rd93, %rd7;
	xor.b32  	%r1471, %r1466, -2147483648;
	shl.b64 	%rd95, %rd94, 2;
	add.s64 	%rd96, %rd1, %rd95;
	st.global.u32 	[%rd96+6144], %r1471;
	bar.warp.sync 	-1;
	ld.shared.u32 	%r1472, [%r289+7680];
	shr.u32 	%r1473, %r1472, %r293;
	and.b32  	%r1474, %r1473, %r82;
	shl.b32 	%r1475, %r1474, 3;
	add.s32 	%r1476, %r1445, %r1475;
	ld.shared.u64 	%rd97, [%r1476];
	add.s64 	%rd98, %rd97, %rd7;
	xor.b32  	%r1477, %r1472, -2147483648;
	shl.b64 	%rd99, %rd98, 2;
	add.s64 	%rd100, %rd1, %rd99;
	st.global.u32 	[%rd100+7680], %r1477;
	bar.warp.sync 	-1;
	ld.shared.u32 	%r1478, [%r289+9216];
	shr.u32 	%r1479, %r1478, %r293;
	and.b32  	%r1480, %r1479, %r82;
	shl.b32 	%r1481, %r1480, 3;
	add.s32 	%r1482, %r1445, %r1481;
	ld.shared.u64 	%rd101, [%r1482];
	add.s64 	%rd102, %rd101, %rd7;
	xor.b32  	%r1483, %r1478, -2147483648;
	shl.b64 	%rd103, %rd102, 2;
	add.s64 	%rd104, %rd1, %rd103;
	st.global.u32 	[%rd104+9216], %r1483;
	bar.warp.sync 	-1;
	ld.shared.u32 	%r1484, [%r289+10752];
	shr.u32 	%r1485, %r1484, %r293;
	and.b32  	%r1486, %r1485, %r82;
	shl.b32 	%r1487, %r1486, 3;
	add.s32 	%r1488, %r1445, %r1487;
	ld.shared.u64 	%rd105, [%r1488];
	add.s64 	%rd106, %rd105, %rd7;
	xor.b32  	%r1489, %r1484, -2147483648;
	shl.b64 	%rd107, %rd106, 2;
	add.s64 	%rd108, %rd1, %rd107;
	st.global.u32 	[%rd108+10752], %r1489;
	bar.warp.sync 	-1;
	ld.shared.u32 	%r1490, [%r289+12288];
	shr.u32 	%r1491, %r1490, %r293;
	and.b32  	%r1492, %r1491, %r82;
	shl.b32 	%r1493, %r1492, 3;
	add.s32 	%r1494, %r1445, %r1493;
	ld.shared.u64 	%rd109, [%r1494];
	add.s64 	%rd110, %rd109, %rd7;
	xor.b32  	%r1495, %r1490, -2147483648;
	shl.b64 	%rd111, %rd110, 2;
	add.s64 	%rd112, %rd1, %rd111;
	st.global.u32 	[%rd112+12288], %r1495;
	bar.warp.sync 	-1;
	ld.shared.u32 	%r1496, [%r289+13824];
	shr.u32 	%r1497, %r1496, %r293;
	and.b32  	%r1498, %r1497, %r82;
	shl.b32 	%r1499, %r1498, 3;
	add.s32 	%r1500, %r1445, %r1499;
	ld.shared.u64 	%rd113, [%r1500];
	add.s64 	%rd114, %rd113, %rd7;
	xor.b32  	%r1501, %r1496, -2147483648;
	shl.b64 	%rd115, %rd114, 2;
	add.s64 	%rd116, %rd1, %rd115;
	st.global.u32 	[%rd116+13824], %r1501;
	bar.warp.sync 	-1;
	ld.shared.u32 	%r1502, [%r289+15360];
	shr.u32 	%r1503, %r1502, %r293;
	and.b32  	%r1504, %r1503, %r82;
	shl.b32 	%r1505, %r1504, 3;
	add.s32 	%r1506, %r1445, %r1505;
	ld.shared.u64 	%rd117, [%r1506];
	add.s64 	%rd118, %rd117, %rd7;
	xor.b32  	%r1507, %r1502, -2147483648;
	shl.b64 	%rd119, %rd118, 2;
	add.s64 	%rd120, %rd1, %rd119;
	st.global.u32 	[%rd120+15360], %r1507;
	bar.warp.sync 	-1;
	ld.shared.u32 	%r1508, [%r289+16896];
	shr.u32 	%r1509, %r1508, %r293;
	and.b32  	%r1510, %r1509, %r82;
	shl.b32 	%r1511, %r1510, 3;
	add.s32 	%r1512, %r1445, %r1511;
	ld.shared.u64 	%rd121, [%r1512];
	add.s64 	%rd122, %rd121, %rd7;
	xor.b32  	%r1513, %r1508, -2147483648;
	shl.b64 	%rd123, %rd122, 2;
	add.s64 	%rd124, %rd1, %rd123;
	st.global.u32 	[%rd124+16896], %r1513;
	bar.warp.sync 	-1;
	ld.shared.u32 	%r1514, [%r289+18432];
	shr.u32 	%r1515, %r1514, %r293;
	and.b32  	%r1516, %r1515, %r82;
	shl.b32 	%r1517, %r1516, 3;
	add.s32 	%r1518, %r1445, %r1517;
	ld.shared.u64 	%rd125, [%r1518];
	add.s64 	%rd126, %rd125, %rd7;
	xor.b32  	%r1519, %r1514, -2147483648;
	shl.b64 	%rd127, %rd126, 2;
	add.s64 	%rd128, %rd1, %rd127;
	st.global.u32 	[%rd128+18432], %r1519;
	bar.warp.sync 	-1;
	ld.shared.u32 	%r1520, [%r289+19968];
	shr.u32 	%r1521, %r1520, %r293;
	and.b32  	%r1522, %r1521, %r82;
	shl.b32 	%r1523, %r1522, 3;
	add.s32 	%r1524, %r1445, %r1523;
	ld.shared.u64 	%rd129, [%r1524];
	add.s64 	%rd130, %rd129, %rd7;
	xor.b32  	%r1525, %r1520, -2147483648;
	shl.b64 	%rd131, %rd130, 2;
	add.s64 	%rd132, %rd1, %rd131;
	st.global.u32 	[%rd132+19968], %r1525;
	bar.warp.sync 	-1;
	ld.shared.u32 	%r1526, [%r289+21504];
	shr.u32 	%r1527, %r1526, %r293;
	and.b32  	%r1528, %r1527, %r82;
	shl.b32 	%r1529, %r1528, 3;
	add.s32 	%r1530, %r1445, %r1529;
	ld.shared.u64 	%rd133, [%r1530];
	add.s64 	%rd134, %rd133, %rd7;
	xor.b32  	%r1531, %r1526, -2147483648;
	shl.b64 	%rd135, %rd134, 2;
	add.s64 	%rd136, %rd1, %rd135;
	st.global.u32 	[%rd136+21504], %r1531;
	bar.warp.sync 	-1;
	ld.shared.u32 	%r1532, [%r289+23040];
	shr.u32 	%r1533, %r1532, %r293;
	and.b32  	%r1534, %r1533, %r82;
	shl.b32 	%r1535, %r1534, 3;
	add.s32 	%r1536, %r1445, %r1535;
	ld.shared.u64 	%rd137, [%r1536];
	add.s64 	%rd138, %rd137, %rd7;
	xor.b32  	%r1537, %r1532, -2147483648;
	shl.b64 	%rd139, %rd138, 2;
	add.s64 	%rd140, %rd1, %rd139;
	st.global.u32 	[%rd140+23040], %r1537;
	bar.warp.sync 	-1;
	ld.shared.u32 	%r1538, [%r289+24576];
	shr.u32 	%r1539, %r1538, %r293;
	and.b32  	%r1540, %r1539, %r82;
	shl.b32 	%r1541, %r1540, 3;
	add.s32 	%r1542, %r1445, %r1541;
	ld.shared.u64 	%rd141, [%r1542];
	add.s64 	%rd142, %rd141, %rd7;
	xor.b32  	%r1543, %r1538, -2147483648;
	shl.b64 	%rd143, %rd142, 2;
	add.s64 	%rd144, %rd1, %rd143;
	st.global.u32 	[%rd144+24576], %r1543;
	bar.warp.sync 	-1;
	ld.shared.u32 	%r1544, [%r289+26112];
	shr.u32 	%r1545, %r1544, %r293;
	and.b32  	%r1546, %r1545, %r82;
	shl.b32 	%r1547, %r1546, 3;
	add.s32 	%r1548, %r1445, %r1547;
	ld.shared.u64 	%rd145, [%r1548];
	add.s64 	%rd146, %rd145, %rd7;
	xor.b32  	%r1549, %r1544, -2147483648;
	shl.b64 	%rd147, %rd146, 2;
	add.s64 	%rd148, %rd1, %rd147;
	st.global.u32 	[%rd148+26112], %r1549;
	bar.warp.sync 	-1;
	ld.shared.u32 	%r1550, [%r289+27648];
	shr.u32 	%r1551, %r1550, %r293;
	and.b32  	%r1552, %r1551, %r82;
	shl.b32 	%r1553, %r1552, 3;
	add.s32 	%r1554, %r1445, %r1553;
	ld.shared.u64 	%rd149, [%r1554];
	add.s64 	%rd150, %rd149, %rd7;
	xor.b32  	%r1555, %r1550, -2147483648;
	shl.b64 	%rd151, %rd150, 2;
	add.s64 	%rd152, %rd1, %rd151;
	st.global.u32 	[%rd152+27648], %r1555;
	bar.warp.sync 	-1;
	bra.uni 	$L__BB5_204;
$L__BB5_165:
	ld.param.u32 	%r1713, [_ZN3cub18CUB_300001_SM_10006detail10radix_sort29DeviceRadixSortOnesweepKernelINS1_5radix10policy_hubIiNS0_8NullTypeEyE10Policy1000ELNS0_9SortOrderE0EiS6_yiiNS1_21identity_decomposer_tEEEvPT5_SC_PT3_PKSD_PT1_PKSH_PT2_PKSL_T4_iiT6__param_8];
	mad.lo.s32 	%r290, %r3, -7296, %r1713;
	setp.ge.s32 	%p123, %r1, %r290;
	@%p123 bra 	$L__BB5_167;
	ld.shared.u32 	%r1556, [%r289];
	shr.u32 	%r1557, %r1556, %r293;
	and.b32  	%r1558, %r1557, %r82;
	shl.b32 	%r1559, %r1558, 3;
	add.s32 	%r1561, %r551, %r1559;
	ld.shared.u64 	%rd153, [%r1561+29184];
	xor.b32  	%r1562, %r1556, -2147483648;
	add.s64 	%rd154, %rd153, %rd7;
	shl.b64 	%rd155, %rd154, 2;
	add.s64 	%rd156, %rd1, %rd155;
	st.global.u32 	[%rd156], %r1562;
$L__BB5_167:
	bar.warp.sync 	-1;
	add.s32 	%r1563, %r1, 384;
	setp.ge.s32 	%p124, %r1563, %r290;
	@%p124 bra 	$L__BB5_169;
	ld.shared.u32 	%r1564, [%r289+1536];
	shr.u32 	%r1565, %r1564, %r293;
	and.b32  	%r1566, %r1565, %r82;
	shl.b32 	%r1567, %r1566, 3;
	add.s32 	%r1569, %r551, %r1567;
	ld.shared.u64 	%rd157, [%r1569+29184];
	xor.b32  	%r1570, %r1564, -2147483648;
	add.s64 	%rd158, %rd157, %rd7;
	shl.b64 	%rd159, %rd158, 2;
	add.s64 	%rd160, %rd1, %rd159;
	st.global.u32 	[%rd160+1536], %r1570;
$L__BB5_169:
	bar.warp.sync 	-1;
	add.s32 	%r1571, %r1, 768;
	setp.ge.s32 	%p125, %r1571, %r290;
	@%p125 bra 	$L__BB5_171;
	ld.shared.u32 	%r1572, [%r289+3072];
	shr.u32 	%r1573, %r1572, %r293;
	and.b32  	%r1574, %r1573, %r82;
	shl.b32 	%r1575, %r1574, 3;
	add.s32 	%r1577, %r551, %r1575;
	ld.shared.u64 	%rd161, [%r1577+29184];
	xor.b32  	%r1578, %r1572, -2147483648;
	add.s64 	%rd162, %rd161, %rd7;
	shl.b64 	%rd163, %rd162, 2;
	add.s64 	%rd164, %rd1, %rd163;
	st.global.u32 	[%rd164+3072], %r1578;
$L__BB5_171:
	bar.warp.sync 	-1;
	add.s32 	%r1579, %r1, 1152;
	setp.ge.s32 	%p126, %r1579, %r290;
	@%p126 bra 	$L__BB5_173;
	ld.shared.u32 	%r1580, [%r289+4608];
	shr.u32 	%r1581, %r1580, %r293;
	and.b32  	%r1582, %r1581, %r82;
	shl.b32 	%r1583, %r1582, 3;
	add.s32 	%r1585, %r551, %r1583;
	ld.shared.u64 	%rd165, [%r1585+29184];
	xor.b32  	%r1586, %r1580, -2147483648;
	add.s64 	%rd166, %rd165, %rd7;
	shl.b64 	%rd167, %rd166, 2;
	add.s64 	%rd168, %rd1, %rd167;
	st.global.u32 	[%rd168+4608], %r1586;
$L__BB5_173:
	bar.warp.sync 	-1;
	add.s32 	%r1587, %r1, 1536;
	setp.ge.s32 	%p127, %r1587, %r290;
	@%p127 bra 	$L__BB5_175;
	ld.shared.u32 	%r1588, [%r289+6144];
	shr.u32 	%r1589, %r1588, %r293;
	and.b32  	%r1590, %r1589, %r82;
	shl.b32 	%r1591, %r1590, 3;
	add.s32 	%r1593, %r551, %r1591;
	ld.shared.u64 	%rd169, [%r1593+29184];
	xor.b32  	%r1594, %r1588, -2147483648;
	add.s64 	%rd170, %rd169, %rd7;
	shl.b64 	%rd171, %rd170, 2;
	add.s64 	%rd172, %rd1, %rd171;
	st.global.u32 	[%rd172+6144], %r1594;
$L__BB5_175:
	bar.warp.sync 	-1;
	add.s32 	%r1595, %r1, 1920;
	setp.ge.s32 	%p128, %r1595, %r290;
	@%p128 bra 	$L__BB5_177;
	ld.shared.u32 	%r1596, [%r289+7680];
	shr.u32 	%r1597, %r1596, %r293;
	and.b32  	%r1598, %r1597, %r82;
	shl.b32 	%r1599, %r1598, 3;
	add.s32 	%r1601, %r551, %r1599;
	ld.shared.u64 	%rd173, [%r1601+29184];
	xor.b32  	%r1602, %r1596, -2147483648;
	add.s64 	%rd174, %rd173, %rd7;
	shl.b64 	%rd175, %rd174, 2;
	add.s64 	%rd176, %rd1, %rd175;
	st.global.u32 	[%rd176+7680], %r1602;
$L__BB5_177:
	bar.warp.sync 	-1;
	add.s32 	%r1603, %r1, 2304;
	setp.ge.s32 	%p129, %r1603, %r290;
	@%p129 bra 	$L__BB5_179;
	ld.shared.u32 	%r1604, [%r289+9216];
	shr.u32 	%r1605, %r1604, %r293;
	and.b32  	%r1606, %r1605, %r82;
	shl.b32 	%r1607, %r1606, 3;
	add.s32 	%r1609, %r551, %r1607;
	ld.shared.u64 	%rd177, [%r1609+29184];
	xor.b32  	%r1610, %r1604, -2147483648;
	add.s64 	%rd178, %rd177, %rd7;
	shl.b64 	%rd179, %rd178, 2;
	add.s64 	%rd180, %rd1, %rd179;
	st.global.u32 	[%rd180+9216], %r1610;
$L__BB5_179:
	bar.warp.sync 	-1;
	add.s32 	%r1611, %r1, 2688;
	setp.ge.s32 	%p130, %r1611, %r290;
	@%p130 bra 	$L__BB5_181;
	ld.shared.u32 	%r1612, [%r289+10752];
	shr.u32 	%r1613, %r1612, %r293;
	and.b32  	%r1614, %r1613, %r82;
	shl.b32 	%r1615, %r1614, 3;
	add.s32 	%r1617, %r551, %r1615;
	ld.shared.u64 	%rd181, [%r1617+29184];
	xor.b32  	%r1618, %r1612, -2147483648;
	add.s64 	%rd182, %rd181, %rd7;
	shl.b64 	%rd183, %rd182, 2;
	add.s64 	%rd184, %rd1, %rd183;
	st.global.u32 	[%rd184+10752], %r1618;
$L__BB5_181:
	bar.warp.sync 	-1;
	or.b32  	%r1619, %r1, 3072;
	setp.ge.s32 	%p131, %r1619, %r290;
	@%p131 bra 	$L__BB5_183;
	ld.shared.u32 	%r1620, [%r289+12288];
	shr.u32 	%r1621, %r1620, %r293;
	and.b32  	%r1622, %r1621, %r82;
	shl.b32 	%r1623, %r1622, 3;
	add.s32 	%r1625, %r551, %r1623;
	ld.shared.u64 	%rd185, [%r1625+29184];
	xor.b32  	%r1626, %r1620, -2147483648;
	add.s64 	%rd186, %rd185, %rd7;
	shl.b64 	%rd187, %rd186, 2;
	add.s64 	%rd188, %rd1, %rd187;
	st.global.u32 	[%rd188+12288], %r1626;
$L__BB5_183:
	bar.warp.sync 	-1;
	add.s32 	%r1627, %r1, 3456;
	setp.ge.s32 	%p132, %r1627, %r290;
	@%p132 bra 	$L__BB5_185;
	ld.shared.u32 	%r1628, [%r289+13824];
	shr.u32 	%r1629, %r1628, %r293;
	and.b32  	%r1630, %r1629, %r82;
	shl.b32 	%r1631, %r1630, 3;
	add.s32 	%r1633, %r551, %r1631;
	ld.shared.u64 	%rd189, [%r1633+29184];
	xor.b32  	%r1634, %r1628, -2147483648;
	add.s64 	%rd190, %rd189, %rd7;
	shl.b64 	%rd191, %rd190, 2;
	add.s64 	%rd192, %rd1, %rd191;
	st.global.u32 	[%rd192+13824], %r1634;
$L__BB5_185:
	bar.warp.sync 	-1;
	add.s32 	%r1635, %r1, 3840;
	setp.ge.s32 	%p133, %r1635, %r290;
	@%p133 bra 	$L__BB5_187;
	ld.shared.u32 	%r1636, [%r289+15360];
	shr.u32 	%r1637, %r1636, %r293;
	and.b32  	%r1638, %r1637, %r82;
	shl.b32 	%r1639, %r1638, 3;
	add.s32 	%r1641, %r551, %r1639;
	ld.shared.u64 	%rd193, [%r1641+29184];
	xor.b32  	%r1642, %r1636, -2147483648;
	add.s64 	%rd194, %rd193, %rd7;
	shl.b64 	%rd195, %rd194, 2;
	add.s64 	%rd196, %rd1, %rd195;
	st.global.u32 	[%rd196+15360], %r1642;
$L__BB5_187:
	bar.warp.sync 	-1;
	add.s32 	%r1643, %r1, 4224;
	setp.ge.s32 	%p134, %r1643, %r290;
	@%p134 bra 	$L__BB5_189;
	ld.shared.u32 	%r1644, [%r289+16896];
	shr.u32 	%r1645, %r1644, %r293;
	and.b32  	%r1646, %r1645, %r82;
	shl.b32 	%r1647, %r1646, 3;
	add.s32 	%r1649, %r551, %r1647;
	ld.shared.u64 	%rd197, [%r1649+29184];
	xor.b32  	%r1650, %r1644, -2147483648;
	add.s64 	%rd198, %rd197, %rd7;
	shl.b64 	%rd199, %rd198, 2;
	add.s64 	%rd200, %rd1, %rd199;
	st.global.u32 	[%rd200+16896], %r1650;
$L__BB5_189:
	bar.warp.sync 	-1;
	add.s32 	%r1651, %r1, 4608;
	setp.ge.s32 	%p135, %r1651, %r290;
	@%p135 bra 	$L__BB5_191;
	ld.shared.u32 	%r1652, [%r289+18432];
	shr.u32 	%r1653, %r1652, %r293;
	and.b32  	%r1654, %r1653, %r82;
	shl.b32 	%r1655, %r1654, 3;
	add.s32 	%r1657, %r551, %r1655;
	ld.shared.u64 	%rd201, [%r1657+29184];
	xor.b32  	%r1658, %r1652, -2147483648;
	add.s64 	%rd202, %rd201, %rd7;
	shl.b64 	%rd203, %rd202, 2;
	add.s64 	%rd204, %rd1, %rd203;
	st.global.u32 	[%rd204+18432], %r1658;
$L__BB5_191:
	bar.warp.sync 	-1;
	add.s32 	%r1659, %r1, 4992;
	setp.ge.s32 	%p136, %r1659, %r290;
	@%p136 bra 	$L__BB5_193;
	ld.shared.u32 	%r1660, [%r289+19968];
	shr.u32 	%r1661, %r1660, %r293;
	and.b32  	%r1662, %r1661, %r82;
	shl.b32 	%r1663, %r1662, 3;
	add.s32 	%r1665, %r551, %r1663;
	ld.shared.u64 	%rd205, [%r1665+29184];
	xor.b32  	%r1666, %r1660, -2147483648;
	add.s64 	%rd206, %rd205, %rd7;
	shl.b64 	%rd207, %rd206, 2;
	add.s64 	%rd208, %rd1, %rd207;
	st.global.u32 	[%rd208+19968], %r1666;
$L__BB5_193:
	bar.warp.sync 	-1;
	add.s32 	%r1667, %r1, 5376;
	setp.ge.s32 	%p137, %r1667, %r290;
	@%p137 bra 	$L__BB5_195;
	ld.shared.u32 	%r1668, [%r289+21504];
	shr.u32 	%r1669, %r1668, %r293;
	and.b32  	%r1670, %r1669, %r82;
	shl.b32 	%r1671, %r1670, 3;
	add.s32 	%r1673, %r551, %r1671;
	ld.shared.u64 	%rd209, [%r1673+29184];
	xor.b32  	%r1674, %r1668, -2147483648;
	add.s64 	%rd210, %rd209, %rd7;
	shl.b64 	%rd211, %rd210, 2;
	add.s64 	%rd212, %rd1, %rd211;
	st.global.u32 	[%rd212+21504], %r1674;
$L__BB5_195:
	bar.warp.sync 	-1;
	add.s32 	%r1675, %r1, 5760;
	setp.ge.s32 	%p138, %r1675, %r290;
	@%p138 bra 	$L__BB5_197;
	ld.shared.u32 	%r1676, [%r289+23040];
	shr.u32 	%r1677, %r1676, %r293;
	and.b32  	%r1678, %r1677, %r82;
	shl.b32 	%r1679, %r1678, 3;
	add.s32 	%r1681, %r551, %r1679;
	ld.shared.u64 	%rd213, [%r1681+29184];
	xor.b32  	%r1682, %r1676, -2147483648;
	add.s64 	%rd214, %rd213, %rd7;
	shl.b64 	%rd215, %rd214, 2;
	add.s64 	%rd216, %rd1, %rd215;
	st.global.u32 	[%rd216+23040], %r1682;
$L__BB5_197:
	bar.warp.sync 	-1;
	or.b32  	%r1683, %r1, 6144;
	setp.ge.s32 	%p139, %r1683, %r290;
	@%p139 bra 	$L__BB5_199;
	ld.shared.u32 	%r1684, [%r289+24576];
	shr.u32 	%r1685, %r1684, %r293;
	and.b32  	%r1686, %r1685, %r82;
	shl.b32 	%r1687, %r1686, 3;
	add.s32 	%r1689, %r551, %r1687;
	ld.shared.u64 	%rd217, [%r1689+29184];
	xor.b32  	%r1690, %r1684, -2147483648;
	add.s64 	%rd218, %rd217, %rd7;
	shl.b64 	%rd219, %rd218, 2;
	add.s64 	%rd220, %rd1, %rd219;
	st.global.u32 	[%rd220+24576], %r1690;
$L__BB5_199:
	bar.warp.sync 	-1;
	add.s32 	%r1691, %r1, 6528;
	setp.ge.s32 	%p140, %r1691, %r290;
	@%p140 bra 	$L__BB5_201;
	ld.shared.u32 	%r1692, [%r289+26112];
	shr.u32 	%r1693, %r1692, %r293;
	and.b32  	%r1694, %r1693, %r82;
	shl.b32 	%r1695, %r1694, 3;
	add.s32 	%r1697, %r551, %r1695;
	ld.shared.u64 	%rd221, [%r1697+29184];
	xor.b32  	%r1698, %r1692, -2147483648;
	add.s64 	%rd222, %rd221, %rd7;
	shl.b64 	%rd223, %rd222, 2;
	add.s64 	%rd224, %rd1, %rd223;
	st.global.u32 	[%rd224+26112], %r1698;
$L__BB5_201:
	bar.warp.sync 	-1;
	add.s32 	%r1699, %r1, 6912;
	ld.shared.u32 	%r291, [%r289+27648];
	shr.u32 	%r1700, %r291, %r293;
	and.b32  	%r1701, %r1700, %r82;
	shl.b32 	%r1702, %r1701, 3;
	add.s32 	%r1704, %r551, %r1702;
	ld.shared.u64 	%rd225, [%r1704+29184];
	add.s64 	%rd19, %rd225, %rd7;
	setp.ge.s32 	%p141, %r1699, %r290;
	@%p141 bra 	$L__BB5_203;
	xor.b32  	%r1705, %r291, -2147483648;
	shl.b64 	%rd226, %rd19, 2;
	add.s64 	%rd227, %rd1, %rd226;
	st.global.u32 	[%rd227+27648], %r1705;
$L__BB5_203:
	bar.warp.sync 	-1;
$L__BB5_204:
	ret;

}


// ===== COMPILED SASS (sm_100) =====

	.target	sm_100

	.elftype	@"ET_EXEC"


//--------------------- .note.nv.tkinfo           --------------------------
	.section	.note.nv.tkinfo,"",@"SHT_NOTE"
	.sectionflags	@"SHF_NOTE_NV_TKINFO"
	.tkinfo
        /*0018*/ 	.word	0x00000002
        /*0030*/ 	.string	""
        /*0030*/ 	.string	"ptxas"
        /*0030*/ 	.string	"Cuda compilation tools, release 13.0, V13.0.88"
        /*0030*/ 	.string	"Build cuda_13.0.r13.0/compiler.36424714_0"
        /*0030*/ 	.string	"-arch sm_100 -m 64 "



//--------------------- .note.nv.cuinfo           --------------------------
	.section	.note.nv.cuinfo,"",@"SHT_NOTE"
	.sectionflags	@"SHF_NOTE_NV_CUINFO"
        /*0018*/ 	.short	0x0002
        /*001a*/ 	.short	0x0064
        /*001c*/ 	.short	0x0082
	.zero		2


//--------------------- .nv.info                  --------------------------
	.section	.nv.info,"",@"SHT_CUDA_INFO"
	.align	4


	//----- nvinfo : EIATTR_REGCOUNT
	.align		4
        /*0000*/ 	.byte	0x04, 0x2f
        /*0002*/ 	.short	(.L_46 - .L_45)
	.align		4
.L_45:
        /*0004*/ 	.word	index@(_Z17bitonic_Sort_StepPiiii)
        /*0008*/ 	.word	0x0000000a


	//----- nvinfo : EIATTR_FRAME_SIZE
	.align		4
.L_46:
        /*000c*/ 	.byte	0x04, 0x11
        /*000e*/ 	.short	(.L_48 - .L_47)
	.align		4
.L_47:
        /*0010*/ 	.word	index@(_Z17bitonic_Sort_StepPiiii)
        /*0014*/ 	.word	0x00000000


	//----- nvinfo : EIATTR_REGCOUNT
	.align		4
.L_48:
        /*0018*/ 	.byte	0x04, 0x2f
        /*001a*/ 	.short	(.L_50 - .L_49)
	.align		4
.L_49:
        /*001c*/ 	.word	index@(_ZN3cub18CUB_300001_SM_10006detail11EmptyKernelIvEEvv)
        /*0020*/ 	.word	0x00000004


	//----- nvinfo : EIATTR_FRAME_SIZE
	.align		4
.L_50:
        /*0024*/ 	.byte	0x04, 0x11
        /*0026*/ 	.short	(.L_52 - .L_51)
	.align		4
.L_51:
        /*0028*/ 	.word	index@(_ZN3cub18CUB_300001_SM_10006detail11EmptyKernelIvEEvv)
        /*002c*/ 	.word	0x00000000


	//----- nvinfo : EIATTR_REGCOUNT
	.align		4
.L_52:
        /*0030*/ 	.byte	0x04, 0x2f
        /*0032*/ 	.short	(.L_54 - .L_53)
	.align		4
.L_53:
        /*0034*/ 	.word	index@(_ZN3cub18CUB_300001_SM_10006detail10radix_sort31DeviceRadixSortSingleTileKernelINS1_5radix10policy_hubIiNS0_8NullTypeEyE10Policy1000ELNS0_9SortOrderE0EiS6_yNS1_21identity_decomposer_tEEEvPKT1_PSB_PKT2_PSF_T3_iiT4_)
        /*0038*/ 	.word	0x0000007f


	//----- nvinfo : EIATTR_FRAME_SIZE
	.align		4
.L_54:
        /*003c*/ 	.byte	0x04, 0x11
        /*003e*/ 	.short	(.L_56 - .L_55)
	.align		4
.L_55:
        /*0040*/ 	.word	index@(_ZN3cub18CUB_300001_SM_10006detail10radix_sort31DeviceRadixSortSingleTileKernelINS1_5radix10policy_hubIiNS0_8NullTypeEyE10Policy1000ELNS0_9SortOrderE0EiS6_yNS1_21identity_decomposer_tEEEvPKT1_PSB_PKT2_PSF_T3_iiT4_)
        /*0044*/ 	.word	0x00000000


	//----- nvinfo : EIATTR_REGCOUNT
	.align		4
.L_56:
        /*0048*/ 	.byte	0x04, 0x2f
        /*004a*/ 	.short	(.L_58 - .L_57)
	.align		4
.L_57:
        /*004c*/ 	.word	index@(_ZN3cub18CUB_300001_SM_10006detail10radix_sort30DeviceRadixSortHistogramKernelINS1_5radix10policy_hubIiNS0_8NullTypeEyE10Policy1000ELNS0_9SortOrderE0EiyNS1_21identity_decomposer_tEEEvPT2_PKT1_SB_iiT3_)
        /*0050*/ 	.word	0x00000020


	//----- nvinfo : EIATTR_FRAME_SIZE
	.align		4
.L_58:
        /*0054*/ 	.byte	0x04, 0x11
        /*0056*/ 	.short	(.L_60 - .L_59)
	.align		4
.L_59:
        /*0058*/ 	.word	index@(_ZN3cub18CUB_300001_SM_10006detail10radix_sort30DeviceRadixSortHistogramKernelINS1_5radix10policy_hubIiNS0_8NullTypeEyE10Policy1000ELNS0_9SortOrderE0EiyNS1_21identity_decomposer_tEEEvPT2_PKT1_SB_iiT3_)
        /*005c*/ 	.word	0x00000000


	//----- nvinfo : EIATTR_REGCOUNT
	.align		4
.L_60:
        /*0060*/ 	.byte	0x04, 0x2f
        /*0062*/ 	.short	(.L_62 - .L_61)
	.align		4
.L_61:
        /*0064*/ 	.word	index@(_ZN3cub18CUB_300001_SM_10006detail10radix_sort33DeviceRadixSortExclusiveSumKernelINS1_5radix10policy_hubIiNS0_8NullTypeEyE10Policy1000EyEEvPT0_)
        /*0068*/ 	.word	0x00000020


	//----- nvinfo : EIATTR_FRAME_SIZE
	.align		4
.L_62:
        /*006c*/ 	.byte	0x04, 0x11
        /*006e*/ 	.short	(.L_64 - .L_63)
	.align		4
.L_63:
        /*0070*/ 	.word	index@(_ZN3cub18CUB_300001_SM_10006detail10radix_sort33DeviceRadixSortExclusiveSumKernelINS1_5radix10policy_hubIiNS0_8NullTypeEyE10Policy1000EyEEvPT0_)
        /*0074*/ 	.word	0x00000000


	//----- nvinfo : EIATTR_REGCOUNT
	.align		4
.L_64:
        /*0078*/ 	.byte	0x04, 0x2f
        /*007a*/ 	.short	(.L_66 - .L_65)
	.align		4
.L_65:
        /*007c*/ 	.word	index@(_ZN3cub18CUB_300001_SM_10006detail10radix_sort29DeviceRadixSortOnesweepKernelINS1_5radix10policy_hubIiNS0_8NullTypeEyE10Policy1000ELNS0_9SortOrderE0EiS6_yiiNS1_21identity_decomposer_tEEEvPT5_SC_PT3_PKSD_PT1_PKSH_PT2_PKSL_T4_iiT6_)
        /*0080*/ 	.word	0x00000038


	//----- nvinfo : EIATTR_FRAME_SIZE
	.align		4
.L_66:
        /*0084*/ 	.byte	0x04, 0x11
        /*0086*/ 	.short	(.L_68 - .L_67)
	.align		4
.L_67:
        /*0088*/ 	.word	index@(_ZN3cub18CUB_300001_SM_10006detail10radix_sort29DeviceRadixSortOnesweepKernelINS1_5radix10policy_hubIiNS0_8NullTypeEyE10Policy1000ELNS0_9SortOrderE0EiS6_yiiNS1_21identity_decomposer_tEEEvPT5_SC_PT3_PKSD_PT1_PKSH_PT2_PKSL_T4_iiT6_)
        /*008c*/ 	.word	0x00000000


	//----- nvinfo : EIATTR_MIN_STACK_SIZE
	.align		4
.L_68:
        /*0090*/ 	.byte	0x04, 0x12
        /*0092*/ 	.short	(.L_70 - .L_69)
	.align		4
.L_69:
        /*0094*/ 	.word	index@(_ZN3cub18CUB_300001_SM_10006detail10radix_sort29DeviceRadixSortOnesweepKernelINS1_5radix10policy_hubIiNS0_8NullTypeEyE10Policy1000ELNS0_9SortOrderE0EiS6_yiiNS1_21identity_decomposer_tEEEvPT5_SC_PT3_PKSD_PT1_PKSH_PT2_PKSL_T4_iiT6_)
        /*0098*/ 	.word	0x00000000


	//----- nvinfo : EIATTR_MIN_STACK_SIZE
	.align		4
.L_70:
        /*009c*/ 	.byte	0x04, 0x12
        /*009e*/ 	.short	(.L_72 - .L_71)
	.align		4
.L_71:
        /*00a0*/ 	.word	index@(_ZN3cub18CUB_300001_SM_10006detail10radix_sort33DeviceRadixSortExclusiveSumKernelINS1_5radix10policy_hubIiNS0_8NullTypeEyE10Policy1000EyEEvPT0_)
        /*00a4*/ 	.word	0x00000000


	//----- nvinfo : EIATTR_MIN_STACK_SIZE
	.align		4
.L_72:
        /*00a8*/ 	.byte	0x04, 0x12
        /*00aa*/ 	.short	(.L_74 - .L_73)
	.align		4
.L_73:
        /*00ac*/ 	.word	index@(_ZN3cub18CUB_300001_SM_10006detail10radix_sort30DeviceRadixSortHistogramKernelINS1_5radix10policy_hubIiNS0_8NullTypeEyE10Policy1000ELNS0_9SortOrderE0EiyNS1_21identity_decomposer_tEEEvPT2_PKT1_SB_iiT3_)
        /*00b0*/ 	.word	0x00000000


	//----- nvinfo : EIATTR_MIN_STACK_SIZE
	.align		4
.L_74:
        /*00b4*/ 	.byte	0x04, 0x12
        /*00b6*/ 	.short	(.L_76 - .L_75)
	.align		4
.L_75:
        /*00b8*/ 	.word	index@(_ZN3cub18CUB_300001_SM_10006detail10radix_sort31DeviceRadixSortSingleTileKernelINS1_5radix10policy_hubIiNS0_8NullTypeEyE10Policy1000ELNS0_9SortOrderE0EiS6_yNS1_21identity_decomposer_tEEEvPKT1_PSB_PKT2_PSF_T3_iiT4_)
        /*00bc*/ 	.word	0x00000000


	//----- nvinfo : EIATTR_MIN_STACK_SIZE
	.align		4
.L_76:
        /*00c0*/ 	.byte	0x04, 0x12
        /*00c2*/ 	.short	(.L_78 - .L_77)
	.align		4
.L_77:
        /*00c4*/ 	.word	index@(_ZN3cub18CUB_300001_SM_10006detail11EmptyKernelIvEEvv)
        /*00c8*/ 	.word	0x00000000


	//----- nvinfo : EIATTR_MIN_STACK_SIZE
	.align		4
.L_78:
        /*00cc*/ 	.byte	0x04, 0x12
        /*00ce*/ 	.short	(.L_80 - .L_79)
	.align		4
.L_79:
        /*00d0*/ 	.word	index@(_Z17bitonic_Sort_StepPiiii)
        /*00d4*/ 	.word	0x00000000
.L_80:


//--------------------- .nv.compat                --------------------------
	.section	.nv.compat,"",@"SHT_CUDA_COMPAT_INFO"
	.align	4
        /*0000*/ 	.byte	0x02, 0x09, 0x00, 0x00, 0x02, 0x02, 0x01, 0x00, 0x02, 0x05, 0x05, 0x00, 0x03, 0x07, 0x01, 0x01
        /*0010*/ 	.byte	0x02, 0x03, 0x00, 0x00, 0x02, 0x06, 0x01, 0x00, 0x04, 0x0b, 0x08, 0x00, 0x09, 0x00, 0x00, 0x00
        /*0020*/ 	.byte	0x00, 0x00, 0x00, 0x00


//--------------------- .nv.info._ZN3cub18CUB_300001_SM_10006detail10radix_sort29DeviceRadixSortOnesweepKernelINS1_5radix10policy_hubIiNS0_8NullTypeEyE10Policy1000ELNS0_9SortOrderE0EiS6_yiiNS1_21identity_decomposer_tEEEvPT5_SC_PT3_PKSD_PT1_PKSH_PT2_PKSL_T4_iiT6_ --------------------------
	.section	.nv.info._ZN3cub18CUB_300001_SM_10006detail10radix_sort29DeviceRadixSortOnesweepKernelINS1_5radix10policy_hubIiNS0_8NullTypeEyE10Policy1000ELNS0_9SortOrderE0EiS6_yiiNS1_21identity_decomposer_tEEEvPT5_SC_PT3_PKSD_PT1_PKSH_PT2_PKSL_T4_iiT6_,"",@"SHT_CUDA_INFO"
	.sectionflags	@""
	.align	4


	//----- nvinfo : EIATTR_CUDA_API_VERSION
	.align		4
        /*0000*/ 	.byte	0x04, 0x37
        /*0002*/ 	.short	(.L_82 - .L_81)
.L_81:
        /*0004*/ 	.word	0x00000082


	//----- nvinfo : EIATTR_KPARAM_INFO
	.align		4
.L_82:
        /*0008*/ 	.byte	0x04, 0x17
        /*000a*/ 	.short	(.L_84 - .L_83)
.L_83:
        /*000c*/ 	.word	0x00000000
        /*0010*/ 	.short	0x000b
        /*0012*/ 	.short	0x004c
        /*0014*/ 	.byte	0x00, 0xf0, 0x05, 0x00


	//----- nvinfo : EIATTR_KPARAM_INFO
	.align		4
.L_84:
        /*0018*/ 	.byte	0x04, 0x17
        /*001a*/ 	.short	(.L_86 - .L_85)
.L_85:
        /*001c*/ 	.word	0x00000000
        /*0020*/ 	.short	0x000a
        /*0022*/ 	.short	0x0048
        /*0024*/ 	.byte	0x00, 0xf0, 0x11, 0x00


	//----- nvinfo : EIATTR_KPARAM_INFO
	.align		4
.L_86:
        /*0028*/ 	.byte	0x04, 0x17
        /*002a*/ 	.short	(.L_88 - .L_87)
.L_87:
        /*002c*/ 	.word	0x00000000
        /*0030*/ 	.short	0x0009
        /*0032*/ 	.short	0x0044
        /*0034*/ 	.byte	0x00, 0xf0, 0x11, 0x00


	//----- nvinfo : EIATTR_KPARAM_INFO
	.align		4
.L_88:
        /*0038*/ 	.byte	0x04, 0x17
        /*003a*/ 	.short	(.L_90 - .L_89)
.L_89:
        /*003c*/ 	.word	0x00000000
        /*0040*/ 	.short	0x0008
        /*0042*/ 	.short	0x0040
        /*0044*/ 	.byte	0x00, 0xf0, 0x11, 0x00


	//----- nvinfo : EIATTR_KPARAM_INFO
	.align		4
.L_90:
        /*0048*/ 	.byte	0x04, 0x17
        /*004a*/ 	.short	(.L_92 - .L_91)
.L_91:
        /*004c*/ 	.word	0x00000000
        /*0050*/ 	.short	0x0007
        /*0052*/ 	.short	0x0038
        /*0054*/ 	.byte	0x00, 0xf5, 0x21, 0x00


	//----- nvinfo : EIATTR_KPARAM_INFO
	.align		4
.L_92:
        /*0058*/ 	.byte	0x04, 0x17
        /*005a*/ 	.short	(.L_94 - .L_93)
.L_93:
        /*005c*/ 	.word	0x00000000
        /*0060*/ 	.short	0x0006
        /*0062*/ 	.short	0x0030
        /*0064*/ 	.byte	0x00, 0xf5, 0x21, 0x00


	//----- nvinfo : EIATTR_KPARAM_INFO
	.align		4
.L_94:
        /*0068*/ 	.byte	0x04, 0x17
        /*006a*/ 	.short	(.L_96 - .L_95)
.L_95:
        /*006c*/ 	.word	0x00000000
        /*0070*/ 	.short	0x0005
        /*0072*/ 	.short	0x0028
        /*0074*/ 	.byte	0x00, 0xf5, 0x21, 0x00


	//----- nvinfo : EIATTR_KPARAM_INFO
	.align		4
.L_96:
        /*0078*/ 	.byte	0x04, 0x17
        /*007a*/ 	.short	(.L_98 - .L_97)
.L_97:
        /*007c*/ 	.word	0x00000000
        /*0080*/ 	.short	0x0004
        /*0082*/ 	.short	0x0020
        /*0084*/ 	.byte	0x00, 0xf5, 0x21, 0x00


	//----- nvinfo : EIATTR_KPARAM_INFO
	.align		4
.L_98:
        /*0088*/ 	.byte	0x04, 0x17
        /*008a*/ 	.short	(.L_100 - .L_99)
.L_99:
        /*008c*/ 	.word	0x00000000
        /*0090*/ 	.short	0x0003
        /*0092*/ 	.short	0x0018
        /*0094*/ 	.byte	0x00, 0xf5, 0x21, 0x00


	//----- nvinfo : EIATTR_KPARAM_INFO
	.align		4
.L_100:
        /*0098*/ 	.byte	0x04, 0x17
        /*009a*/ 	.short	(.L_102 - .L_101)
.L_101:
        /*009c*/ 	.word	0x00000000
        /*00a0*/ 	.short	0x0002
        /*00a2*/ 	.short	0x0010
        /*00a4*/ 	.byte	0x00, 0xf5, 0x21, 0x00


	//----- nvinfo : EIATTR_KPARAM_INFO
	.align		4
.L_102:
        /*00a8*/ 	.byte	0x04, 0x17
        /*00aa*/ 	.short	(.L_104 - .L_103)
.L_103:
        /*00ac*/ 	.word	0x00000000
        /*00b0*/ 	.short	0x0001
        /*00b2*/ 	.short	0x0008
        /*00b4*/ 	.byte	0x00, 0xf5, 0x21, 0x00


	//----- nvinfo : EIATTR_KPARAM_INFO
	.align		4
.L_104:
        /*00b8*/ 	.byte	0x04, 0x17
        /*00ba*/ 	.short	(.L_106 - .L_105)
.L_105:
        /*00bc*/ 	.word	0x00000000
        /*00c0*/ 	.short	0x0000
        /*00c2*/ 	.short	0x0000
        /*00c4*/ 	.byte	0x00, 0xf5, 0x21, 0x00


	//----- nvinfo : EIATTR_SPARSE_MMA_MASK
	.align		4
.L_106:
        /*00c8*/ 	.byte	0x03, 0x50
        /*00ca*/ 	.short	0x0000


	//----- nvinfo : EIATTR_MAXREG_COUNT
	.align		4
        /*00cc*/ 	.byte	0x03, 0x1b
        /*00ce*/ 	.short	0x00a8


	//----- nvinfo : EIATTR_NUM_BARRIERS
	.align		4
        /*00d0*/ 	.byte	0x02, 0x4c
        /*00d2*/ 	.byte	0x01
	.zero		1


	//----- nvinfo : EIATTR_MERCURY_ISA_VERSION
	.align		4
        /*00d4*/ 	.byte	0x03, 0x5f
        /*00d6*/ 	.short	0x0101


	//----- nvinfo : EIATTR_COOP_GROUP_MASK_REGIDS
	.align		4
        /*00d8*/ 	.byte	0x04, 0x29
        /*00da*/ 	.short	(.L_108 - .L_107)


	//   ....[0]....
.L_107:
        /*00dc*/ 	.word	0xffffffff


	//   ....[1]....
        /*00e0*/ 	.word	0x05000019


	//   ....[2]....
        /*00e4*/ 	.word	0xffffffff


	//   ....[3]....
        /*00e8*/ 	.word	0xffffffff


	//   ....[4]....
        /*00ec*/ 	.word	0xffffffff


	//   ....[5]....
        /*00f0*/ 	.word	0xffffffff


	//   ....[6]....
        /*00f4*/ 	.word	0xffffffff


	//   ....[7]....
        /*00f8*/ 	.word	0xffffffff


	//   ....[8]....
        /*00fc*/ 	.word	0xffffffff


	//   ....[9]....
        /*0100*/ 	.word	0xffffffff


	//   ....[10]....
        /*0104*/ 	.word	0xffffffff


	//   ....[11]....
        /*0108*/ 	.word	0xffffffff


	//   ....[12]....
        /*010c*/ 	.word	0xffffffff


	//   ....[13]....
        /*0110*/ 	.word	0xffffffff


	//   ....[14]....
        /*0114*/ 	.word	0xffffffff


	//   ....[15]....
        /*0118*/ 	.word	0xffffffff


	//   ....[16]....
        /*011c*/ 	.word	0xffffffff


	//   ....[17]....
        /*0120*/ 	.word	0xffffffff


	//   ....[18]....
        /*0124*/ 	.word	0xffffffff


	//   ....[19]....
        /*0128*/ 	.word	0xffffffff


	//   ....[20]....
        /*012c*/ 	.word	0xffffffff


	//   ....[21]....
        /*0130*/ 	.word	0xffffffff


	//   ....[22]....
        /*0134*/ 	.word	0xffffffff


	//   ....[23]....
        /*0138*/ 	.word	0xffffffff


	//   ....[24]....
        /*013c*/ 	.word	0xffffffff


	//   ....[25]....
        /*0140*/ 	.word	0xffffffff


	//   ....[26]....
        /*0144*/ 	.word	0xffffffff


	//   ....[27]....
        /*0148*/ 	.word	0xffffffff


	//   ....[28]....
        /*014c*/ 	.word	0xffffffff


	//   ....[29]....
        /*0150*/ 	.word	0xffffffff


	//   ....[30]....
        /*0154*/ 	.word	0xffffffff


	//   ....[31]....
        /*0158*/ 	.word	0xffffffff


	//   ....[32]....
        /*015c*/ 	.word	0xffffffff


	//   ....[33]....
        /*0160*/ 	.word	0xffffffff


	//   ....[34]....
        /*0164*/ 	.word	0xffffffff


	//   ....[35]....
        /*0168*/ 	.word	0xffffffff


	//   ....[36]....
        /*016c*/ 	.word	0xffffffff


	//   ....[37]....
        /*0170*/ 	.word	0xffffffff


	//   ....[38]....
        /*0174*/ 	.word	0xffffffff


	//   ....[39]....
        /*0178*/ 	.word	0xffffffff


	//   ....[40]....
        /*017c*/ 	.word	0xffffffff


	//   ....[41]....
        /*0180*/ 	.word	0xffffffff


	//   ....[42]....
        /*0184*/ 	.word	0xffffffff


	//   ....[43]....
        /*0188*/ 	.word	0xffffffff


	//   ....[44]....
        /*018c*/ 	.word	0xffffffff


	//   ....[45]....
        /*0190*/ 	.word	0xffffffff


	//   ....[46]....
        /*0194*/ 	.word	0xffffffff


	//   ....[47]....
        /*0198*/ 	.word	0xffffffff


	//   ....[48]....
        /*019c*/ 	.word	0xffffffff


	//   ....[49]....
        /*01a0*/ 	.word	0xffffffff


	//   ....[50]....
        /*01a4*/ 	.word	0xffffffff


	//   ....[51]....
        /*01a8*/ 	.word	0xffffffff


	//   ....[52]....
        /*01ac*/ 	.word	0xffffffff


	//   ....[53]....
        /*01b0*/ 	.word	0xffffffff


	//   ....[54]....
        /*01b4*/ 	.word	0xffffffff


	//   ....[55]....
        /*01b8*/ 	.word	0xffffffff


	//   ....[56]....
        /*01bc*/ 	.word	0xffffffff


	//   ....[57]....
        /*01c0*/ 	.word	0xffffffff


	//   ....[58]....
        /*01c4*/ 	.word	0xffffffff


	//   ....[59]....
        /*01c8*/ 	.word	0xffffffff


	//   ....[60]....
        /*01cc*/ 	.word	0xffffffff


	//   ....[61]....
        /*01d0*/ 	.word	0xffffffff


	//   ....[62]....
        /*01d4*/ 	.word	0xffffffff


	//   ....[63]....
        /*01d8*/ 	.word	0xffffffff


	//   ....[64]....
        /*01dc*/ 	.word	0xffffffff


	//   ....[65]....
        /*01e0*/ 	.word	0xffffffff


	//   ....[66]....
        /*01e4*/ 	.word	0xffffffff


	//   ....[67]....
        /*01e8*/ 	.word	0xffffffff


	//   ....[68]....
        /*01ec*/ 	.word	0xffffffff


	//   ....[69]....
        /*01f0*/ 	.word	0xffffffff


	//   ....[70]....
        /*01f4*/ 	.word	0xffffffff


	//   ....[71]....
        /*01f8*/ 	.word	0xffffffff


	//   ....[72]....
        /*01fc*/ 	.word	0xffffffff


	//   ....[73]....
        /*0200*/ 	.word	0xffffffff


	//   ....[74]....
        /*0204*/ 	.word	0xffffffff


	//   ....[75]....
        /*0208*/ 	.word	0xffffffff


	//   ....[76]....
        /*020c*/ 	.word	0xffffffff


	//   ....[77]....
        /*0210*/ 	.word	0xffffffff


	//   ....[78]....
        /*0214*/ 	.word	0xffffffff


	//   ....[79]....
        /*0218*/ 	.word	0xffffffff


	//   ....[80]....
        /*021c*/ 	.word	0xffffffff


	//   ....[81]....
        /*0220*/ 	.word	0xffffffff


	//   ....[82]....
        /*0224*/ 	.word	0xffffffff


	//   ....[83]....
        /*0228*/ 	.word	0xffffffff


	//   ....[84]....
        /*022c*/ 	.word	0xffffffff


	//   ....[85]....
        /*0230*/ 	.word	0xffffffff


	//   ....[86]....
        /*0234*/ 	.word	0xffffffff


	//   ....[87]....
        /*0238*/ 	.word	0xffffffff


	//   ....[88]....
        /*023c*/ 	.word	0xffffffff


	//   ....[89]....
        /*0240*/ 	.word	0xffffffff


	//   ....[90]....
        /*0244*/ 	.word	0xffffffff


	//   ....[91]....
        /*0248*/ 	.word	0xffffffff


	//   ....[92]....
        /*024c*/ 	.word	0xffffffff


	//   ....[93]....
        /*0250*/ 	.word	0xffffffff


	//   ....[94]....
        /*0254*/ 	.word	0xffffffff


	//   ....[95]....
        /*0258*/ 	.word	0xffffffff


	//   ....[96]....
        /*025c*/ 	.word	0xffffffff


	//   ....[97]....
        /*0260*/ 	.word	0xffffffff


	//   ....[98]....
        /*0264*/ 	.word	0xffffffff


	//   ....[99]....
        /*0268*/ 	.word	0xffffffff


	//   ....[100]....
        /*026c*/ 	.word	0xffffffff


	//   ....[101]....
        /*0270*/ 	.word	0xffffffff


	//   ....[102]....
        /*0274*/ 	.word	0xffffffff


	//   ....[103]....
        /*0278*/ 	.word	0xffffffff


	//   ....[104]....
        /*027c*/ 	.word	0xffffffff


	//   ....[105]....
        /*0280*/ 	.word	0xffffffff


	//   ....[106]....
        /*0284*/ 	.word	0xffffffff


	//   ....[107]....
        /*0288*/ 	.word	0xffffffff


	//   ....[108]....
        /*028c*/ 	.word	0xffffffff


	//   ....[109]....
        /*0290*/ 	.word	0xffffffff


	//   ....[110]....
        /*0294*/ 	.word	0xffffffff


	//   ....[111]....
        /*0298*/ 	.word	0xffffffff


	//   ....[112]....
        /*029c*/ 	.word	0xffffffff


	//   ....[113]....
        /*02a0*/ 	.word	0xffffffff


	//   ....[114]....
        /*02a4*/ 	.word	0xffffffff


	//   ....[115]....
        /*02a8*/ 	.word	0xffffffff


	//   ....[116]....
        /*02ac*/ 	.word	0xffffffff


	//   ....[117]....
        /*02b0*/ 	.word	0xffffffff


	//   ....[118]....
        /*02b4*/ 	.word	0xffffffff


	//   ....[119]....
        /*02b8*/ 	.word	0xffffffff


	//   ....[120]....
        /*02bc*/ 	.word	0xffffffff


	//   ....[121]....
        /*02c0*/ 	.word	0xffffffff


	//   ....[122]....
        /*02c4*/ 	.word	0xffffffff


	//   ....[123]....
        /*02c8*/ 	.word	0xffffffff


	//   ....[124]....
        /*02cc*/ 	.word	0xffffffff


	//   ....[125]....
        /*02d0*/ 	.word	0xffffffff


	//   ....[126]....
        /*02d4*/ 	.word	0xffffffff


	//   ....[127]....
        /*02d8*/ 	.word	0xffffffff


	//   ....[128]....
        /*02dc*/ 	.word	0xffffffff


	//   ....[129]....
        /*02e0*/ 	.word	0xffffffff


	//   ....[130]....
        /*02e4*/ 	.word	0xffffffff


	//   ....[131]....
        /*02e8*/ 	.word	0xffffffff


	//   ....[132]....
        /*02ec*/ 	.word	0xffffffff


	//   ....[133]....
        /*02f0*/ 	.word	0xffffffff


	//   ....[134]....
        /*02f4*/ 	.word	0xffffffff


	//   ....[135]....
        /*02f8*/ 	.word	0xffffffff


	//   ....[136]....
        /*02fc*/ 	.word	0xffffffff


	//   ....[137]....
        /*0300*/ 	.word	0xffffffff


	//   ....[138]....
        /*0304*/ 	.word	0xffffffff


	//   ....[139]....
        /*0308*/ 	.word	0xffffffff


	//   ....[140]....
        /*030c*/ 	.word	0xffffffff


	//   ....[141]....
        /*0310*/ 	.word	0xffffffff


	//   ....[142]....
        /*0314*/ 	.word	0xffffffff


	//   ....[143]....
        /*0318*/ 	.word	0xffffffff


	//   ....[144]....
        /*031c*/ 	.word	0xffffffff


	//   ....[145]....
        /*0320*/ 	.word	0xffffffff


	//   ....[146]....
        /*0324*/ 	.word	0xffffffff


	//   ....[147]....
        /*0328*/ 	.word	0xffffffff


	//   ....[148]....
        /*032c*/ 	.word	0xffffffff


	//   ....[149]....
        /*0330*/ 	.word	0xffffffff


	//   ....[150]....
        /*0334*/ 	.word	0xffffffff


	//   ....[151]....
        /*0338*/ 	.word	0xffffffff


	//   ....[152]....
        /*033c*/ 	.word	0xffffffff


	//   ....[153]....
        /*0340*/ 	.word	0xffffffff


	//   ....[154]....
        /*0344*/ 	.word	0xffffffff


	//   ....[155]....
        /*0348*/ 	.word	0xffffffff


	//   ....[156]....
        /*034c*/ 	.word	0xffffffff


	//   ....[157]....
        /*0350*/ 	.word	0xffffffff


	//   ....[158]....
        /*0354*/ 	.word	0xffffffff


	//   ....[159]....
        /*0358*/ 	.word	0xffffffff


	//   ....[160]....
        /*035c*/ 	.word	0xffffffff


	//   ....[161]....
        /*0360*/ 	.word	0xffffffff


	//   ....[162]....
        /*0364*/ 	.word	0xffffffff


	//   ....[163]....
        /*0368*/ 	.word	0xffffffff


	//   ....[164]....
        /*036c*/ 	.word	0xffffffff


	//   ....[165]....
        /*0370*/ 	.word	0xffffffff


	//   ....[166]....
        /*0374*/ 	.word	0xffffffff


	//   ....[167]....
        /*0378*/ 	.word	0xffffffff


	//   ....[168]....
        /*037c*/ 	.word	0xffffffff


	//   ....[169]....
        /*0380*/ 	.word	0xffffffff


	//   ....[170]....
        /*0384*/ 	.word	0xffffffff


	//   ....[171]....
        /*0388*/ 	.word	0xffffffff


	//   ....[172]....
        /*038c*/ 	.word	0xffffffff


	//   ....[173]....
        /*0390*/ 	.word	0xffffffff


	//   ....[174]....
        /*0394*/ 	.word	0xffffffff


	//   ....[175]....
        /*0398*/ 	.word	0xffffffff


	//   ....[176]....
        /*039c*/ 	.word	0xffffffff


	//   ....[177]....
        /*03a0*/ 	.word	0xffffffff


	//   ....[178]....
        /*03a4*/ 	.word	0x05000006


	//   ....[179]....
        /*03a8*/ 	.word	0xffffffff


	//   ....[180]....
        /*03ac*/ 	.word	0xffffffff


	//   ....[181]....
        /*03b0*/ 	.word	0xffffffff


	//   ....[182]....
        /*03b4*/ 	.word	0xffffffff


	//   ....[183]....
        /*03b8*/ 	.word	0xffffffff


	//   ....[184]....
        /*03bc*/ 	.word	0xffffffff


	//   ....[185]....
        /*03c0*/ 	.word	0xffffffff


	//   ....[186]....
        /*03c4*/ 	.word	0xffffffff


	//   ....[187]....
        /*03c8*/ 	.word	0xffffffff


	//   ....[188]....
        /*03cc*/ 	.word	0xffffffff


	//   ....[189]....
        /*03d0*/ 	.word	0xffffffff


	//   ....[190]....
        /*03d4*/ 	.word	0xffffffff


	//   ....[191]....
        /*03d8*/ 	.word	0xffffffff


	//   ....[192]....
        /*03dc*/ 	.word	0xffffffff


	//   ....[193]....
        /*03e0*/ 	.word	0xffffffff


	//   ....[194]....
        /*03e4*/ 	.word	0xffffffff


	//   ....[195]....
        /*03e8*/ 	.word	0xffffffff


	//   ....[196]....
        /*03ec*/ 	.word	0xffffffff


	//   ....[197]....
        /*03f0*/ 	.word	0xffffffff


	//   ....[198]....
        /*03f4*/ 	.word	0xffffffff


	//   ....[199]....
        /*03f8*/ 	.word	0xffffffff


	//   ....[200]....
        /*03fc*/ 	.word	0xffffffff


	//   ....[201]....
        /*0400*/ 	.word	0xffffffff


	//   ....[202]....
        /*0404*/ 	.word	0xffffffff


	//   ....[203]....
        /*0408*/ 	.word	0xffffffff


	//   ....[204]....
        /*040c*/ 	.word	0xffffffff


	//   ....[205]....
        /*0410*/ 	.word	0xffffffff


	//   ....[206]....
        /*0414*/ 	.word	0xffffffff


	//   ....[207]....
        /*0418*/ 	.word	0xffffffff


	//   ....[208]....
        /*041c*/ 	.word	0xffffffff


	//   ....[209]....
        /*0420*/ 	.word	0xffffffff


	//   ....[210]....
        /*0424*/ 	.word	0xffffffff


	//   ....[211]....
        /*0428*/ 	.word	0xffffffff


	//   ....[212]....
        /*042c*/ 	.word	0xffffffff


	//   ....[213]....
        /*0430*/ 	.word	0xffffffff


	//   ....[214]....
        /*0434*/ 	.word	0xffffffff


	//   ....[215]....
        /*0438*/ 	.word	0xffffffff


	//   ....[216]....
        /*043c*/ 	.word	0xffffffff


	//   ....[217]....
        /*0440*/ 	.word	0x0500002f


	//   ....[218]....
        /*0444*/ 	.word	0x0500002f


	//   ....[219]....
        /*0448*/ 	.word	0x0500002f


	//   ....[220]....
        /*044c*/ 	.word	0x0500002f


	//   ....[221]....
        /*0450*/ 	.word	0x0500002f


	//----- nvinfo : EIATTR_COOP_GROUP_INSTR_OFFSETS
	.align		4
.L_108:
        /*0454*/ 	.byte	0x04, 0x28
        /*0456*/ 	.short	(.L_110 - .L_109)


	//   ....[0]....
.L_109:
        /*0458*/ 	.word	0x00000ee0


	//   ....[1]....
        /*045c*/ 	.word	0x00001970


	//   ....[2]....
        /*0460*/ 	.word	0x00002370


	//   ....[3]....
        /*0464*/ 	.word	0x00002390


	//   ....[4]....
        /*0468*/ 	.word	0x000023b0


	//   ....[5]....
        /*046c*/ 	.word	0x000023d0


	//   ....[6]....
        /*0470*/ 	.word	0x000023f0


	//   ....[7]....
        /*0474*/ 	.word	0x000028c0


	//   ....[8]....
        /*0478*/ 	.word	0x000028d0


	//   ....[9]....
        /*047c*/ 	.word	0x000028f0


	//   ....[10]....
        /*0480*/ 	.word	0x00002910


	//   ....[11]....
        /*0484*/ 	.word	0x00002960


	//   ....[12]....
        /*0488*/ 	.word	0x00002990


	//   ....[13]....
        /*048c*/ 	.word	0x000029d0


	//   ....[14]....
        /*0490*/ 	.word	0x000029f0


	//   ....[15]....
        /*0494*/ 	.word	0x00002b20


	//   ....[16]....
        /*0498*/ 	.word	0x00002b50


	//   ....[17]....
        /*049c*/ 	.word	0x00002b60


	//   ....[18]....
        /*04a0*/ 	.word	0x00002b80


	//   ....[19]....
        /*04a4*/ 	.word	0x00002bc0


	//   ....[20]....
        /*04a8*/ 	.word	0x00002bf0


	//   ....[21]....
        /*04ac*/ 	.word	0x00002c30


	//   ....[22]....
        /*04b0*/ 	.word	0x00002c50


	//   ....[23]....
        /*04b4*/ 	.word	0x00002c70


	//   ....[24]....
        /*04b8*/ 	.word	0x00002d80


	//   ....[25]....
        /*04bc*/ 	.word	0x00002da0


	//   ....[26]....
        /*04c0*/ 	.word	0x00002db0


	//   ....[27]....
        /*04c4*/ 	.word	0x00002dd0


	//   ....[28]....
        /*04c8*/ 	.word	0x00002e10


	//   ....[29]....
        /*04cc*/ 	.word	0x00002e40


	//   ....[30]....
        /*04d0*/ 	.word	0x00002e80


	//   ....[31]....
        /*04d4*/ 	.word	0x00002ea0


	//   ....[32]....
        /*04d8*/ 	.word	0x00002ec0


	//   ....[33]....
        /*04dc*/ 	.word	0x00002fe0


	//   ....[34]....
        /*04e0*/ 	.word	0x00003000


	//   ....[35]....
        /*04e4*/ 	.word	0x00003010


	//   ....[36]....
        /*04e8*/ 	.word	0x00003030


	//   ....[37]....
        /*04ec*/ 	.word	0x00003070


	//   ....[38]....
        /*04f0*/ 	.word	0x000030a0


	//   ....[39]....
        /*04f4*/ 	.word	0x000030e0


	//   ....[40]....
        /*04f8*/ 	.word	0x00003100


	//   ....[41]....
        /*04fc*/ 	.word	0x00003120


	//   ....[42]....
        /*0500*/ 	.word	0x00003240


	//   ....[43]....
        /*0504*/ 	.word	0x00003270


	//   ....[44]....
        /*0508*/ 	.word	0x00003280


	//   ....[45]....
        /*050c*/ 	.word	0x000032a0


	//   ....[46]....
        /*0510*/ 	.word	0x000032e0


	//   ....[47]....
        /*0514*/ 	.word	0x00003310


	//   ....[48]....
        /*0518*/ 	.word	0x00003350


	//   ....[49]....
        /*051c*/ 	.word	0x00003370


	//   ....[50]....
        /*0520*/ 	.word	0x00003390


	//   ....[51]....
        /*0524*/ 	.word	0x000034a0


	//   ....[52]....
        /*0528*/ 	.word	0x000034c0


	//   ....[53]....
        /*052c*/ 	.word	0x000034d0


	//   ....[54]....
        /*0530*/ 	.word	0x000034f0


	//   ....[55]....
        /*0534*/ 	.word	0x00003530


	//   ....[56]....
        /*0538*/ 	.word	0x00003560


	//   ....[57]....
        /*053c*/ 	.word	0x000035a0


	//   ....[58]....
        /*0540*/ 	.word	0x000035c0


	//   ....[59]....
        /*0544*/ 	.word	0x000035e0


	//   ....[60]....
        /*0548*/ 	.word	0x00003700


	//   ....[61]....
        /*054c*/ 	.word	0x00003720


	//   ....[62]....
        /*0550*/ 	.word	0x00003730


	//   ....[63]....
        /*0554*/ 	.word	0x00003750


	//   ....[64]....
        /*0558*/ 	.word	0x00003790


	//   ....[65]....
        /*055c*/ 	.word	0x000037c0


	//   ....[66]....
        /*0560*/ 	.word	0x00003800


	//   ....[67]....
        /*0564*/ 	.word	0x00003820


	//   ....[68]....
        /*0568*/ 	.word	0x00003840


	//   ....[69]....
        /*056c*/ 	.word	0x00003940


	//   ....[70]....
        /*0570*/ 	.word	0x00003970


	//   ....[71]....
        /*0574*/ 	.word	0x00003980


	//   ....[72]....
        /*0578*/ 	.word	0x000039a0


	//   ....[73]....
        /*057c*/ 	.word	0x000039e0


	//   ....[74]....
        /*0580*/ 	.word	0x00003a10


	//   ....[75]....
        /*0584*/ 	.word	0x00003a50


	//   ....[76]....
        /*0588*/ 	.word	0x00003a70


	//   ....[77]....
        /*058c*/ 	.word	0x00003a90


	//   ....[78]....
        /*0590*/ 	.word	0x00003b80


	//   ....[79]....
        /*0594*/ 	.word	0x00003bb0


	//   ....[80]....
        /*0598*/ 	.word	0x00003bc0


	//   ....[81]....
        /*059c*/ 	.word	0x00003bf0


	//   ....[82]....
        /*05a0*/ 	.word	0x00003c10


	//   ....[83]....
        /*05a4*/ 	.word	0x00003c60


	//   ....[84]....
        /*05a8*/ 	.word	0x00003c80


	//   ....[85]....
        /*05ac*/ 	.word	0x00003cc0


	//   ....[86]....
        /*05b0*/ 	.word	0x00003ce0


	//   ....[87]....
        /*05b4*/ 	.word	0x00003de0


	//   ....[88]....
        /*05b8*/ 	.word	0x00003e30


	//   ....[89]....
        /*05bc*/ 	.word	0x00003e40


	//   ....[90]....
        /*05c0*/ 	.word	0x00003e90


	//   ....[91]....
        /*05c4*/ 	.word	0x00003ec0


	//   ....[92]....
        /*05c8*/ 	.word	0x00003ef0


	//   ....[93]....
        /*05cc*/ 	.word	0x00003f20


	//   ....[94]....
        /*05d0*/ 	.word	0x00003f50


	//   ....[95]....
        /*05d4*/ 	.word	0x00003f80


	//   ....[96]....
        /*05d8*/ 	.word	0x00004040


	//   ....[97]....
        /*05dc*/ 	.word	0x00004060


	//   ....[98]....
        /*05e0*/ 	.word	0x00004070


	//   ....[99]....
        /*05e4*/ 	.word	0x000040c0


	//   ....[100]....
        /*05e8*/ 	.word	0x000040f0


	//   ....[101]....
        /*05ec*/ 	.word	0x00004120


	//   ....[102]....
        /*05f0*/ 	.word	0x00004150


	//   ....[103]....
        /*05f4*/ 	.word	0x00004180


	//   ....[104]....
        /*05f8*/ 	.word	0x000041b0


	//   ....[105]....
        /*05fc*/ 	.word	0x000042d0


	//   ....[106]....
        /*0600*/ 	.word	0x000042e0


	//   ....[107]....
        /*0604*/ 	.word	0x000042f0


	//   ....[108]....
        /*0608*/ 	.word	0x00004350


	//   ....[109]....
        /*060c*/ 	.word	0x00004380


	//   ....[110]....
        /*0610*/ 	.word	0x000043b0


	//   ....[111]....
        /*0614*/ 	.word	0x000043e0


	//   ....[112]....
        /*0618*/ 	.word	0x00004410


	//   ....[113]....
        /*061c*/ 	.word	0x00004440


	//   ....[114]....
        /*0620*/ 	.word	0x00004530


	//   ....[115]....
        /*0624*/ 	.word	0x00004570


	//   ....[116]....
        /*0628*/ 	.word	0x00004580


	//   ....[117]....
        /*062c*/ 	.word	0x000045d0


	//   ....[118]....
        /*0630*/ 	.word	0x00004600


	//   ....[119]....
        /*0634*/ 	.word	0x00004630


	//   ....[120]....
        /*0638*/ 	.word	0x00004660


	//   ....[121]....
        /*063c*/ 	.word	0x00004690


	//   ....[122]....
        /*0640*/ 	.word	0x000046c0


	//   ....[123]....
        /*0644*/ 	.word	0x000047b0


	//   ....[124]....
        /*0648*/ 	.word	0x00004800


	//   ....[125]....
        /*064c*/ 	.word	0x00004810


	//   ....[126]....
        /*0650*/ 	.word	0x00004860


	//   ....[127]....
        /*0654*/ 	.word	0x00004890


	//   ....[128]....
        /*0658*/ 	.word	0x000048a0


	//   ....[129]....
        /*065c*/ 	.word	0x000048e0


	//   ....[130]....
        /*0660*/ 	.word	0x00004910


	//   ....[131]....
        /*0664*/ 	.word	0x00004940


	//   ....[132]....
        /*0668*/ 	.word	0x00004a30


	//   ....[133]....
        /*066c*/ 	.word	0x00004a90


	//   ....[134]....
        /*0670*/ 	.word	0x00004aa0


	//   ....[135]....
        /*0674*/ 	.word	0x00004af0


	//   ....[136]....
        /*0678*/ 	.word	0x00004b20


	//   ....[137]....
        /*067c*/ 	.word	0x00004b30


	//   ....[138]....
        /*0680*/ 	.word	0x00004b70


	//   ....[139]....
        /*0684*/ 	.word	0x00004ba0


	//   ....[140]....
        /*0688*/ 	.word	0x00004bd0


	//   ....[141]....
        /*068c*/ 	.word	0x00004cb0


	//   ....[142]....
        /*0690*/ 	.word	0x00004d10


	//   ....[143]....
        /*0694*/ 	.word	0x00004d20


	//   ....[144]....
        /*0698*/ 	.word	0x00004d70


	//   ....[145]....
        /*069c*/ 	.word	0x00004da0


	//   ....[146]....
        /*06a0*/ 	.word	0x00004db0


	//   ....[147]....
        /*06a4*/ 	.word	0x00004df0


	//   ....[148]....
        /*06a8*/ 	.word	0x00004e20


	//   ....[149]....
        /*06ac*/ 	.word	0x00004e50


	//   ....[150]....
        /*06b0*/ 	.word	0x00004f30


	//   ....[151]....
        /*06b4*/ 	.word	0x00004f90


	//   ....[152]....
        /*06b8*/ 	.word	0x00004fa0


	//   ....[153]....
        /*06bc*/ 	.word	0x00004ff0


	//   ....[154]....
        /*06c0*/ 	.word	0x00005020


	//   ....[155]....
        /*06c4*/ 	.word	0x00005050


	//   ....[156]....
        /*06c8*/ 	.word	0x00005080


	//   ....[157]....
        /*06cc*/ 	.word	0x000050b0


	//   ....[158]....
        /*06d0*/ 	.word	0x000050e0


	//   ....[159]....
        /*06d4*/ 	.word	0x000051b0


	//   ....[160]....
        /*06d8*/ 	.word	0x00005200


	//   ....[161]....
        /*06dc*/ 	.word	0x00005210


	//   ....[162]....
        /*06e0*/ 	.word	0x00005260


	//   ....[163]....
        /*06e4*/ 	.word	0x00005290


	//   ....[164]....
        /*06e8*/ 	.word	0x000052a0


	//   ....[165]....
        /*06ec*/ 	.word	0x000052e0


	//   ....[166]....
        /*06f0*/ 	.word	0x00005310


	//   ....[167]....
        /*06f4*/ 	.word	0x00005340


	//   ....[168]....
        /*06f8*/ 	.word	0x00005420


	//   ....[169]....
        /*06fc*/ 	.word	0x00005440


	//   ....[170]....
        /*0700*/ 	.word	0x00005450


	//   ....[171]....
        /*0704*/ 	.word	0x00005480


	//   ....[172]....
        /*0708*/ 	.word	0x000054a0


	//   ....[173]....
        /*070c*/ 	.word	0x000054f0


	//   ....[174]....
        /*0710*/ 	.word	0x00005520


	//   ....[175]....
        /*0714*/ 	.word	0x00005560


	//   ....[176]....
        /*0718*/ 	.word	0x00005590


	//   ....[177]....
        /*071c*/ 	.word	0x00005650


	//   ....[178]....
        /*0720*/ 	.word	0x00005b80


	//   ....[179]....
        /*0724*/ 	.word	0x00005ee0


	//   ....[180]....
        /*0728*/ 	.word	0x00005fa0


	//   ....[181]....
        /*072c*/ 	.word	0x00006060


	//   ....[182]....
        /*0730*/ 	.word	0x00006120


	//   ....[183]....
        /*0734*/ 	.word	0x000061e0


	//   ....[184]....
        /*0738*/ 	.word	0x000062a0


	//   ....[185]....
        /*073c*/ 	.word	0x00006360


	//   ....[186]....
        /*0740*/ 	.word	0x00006420


	//   ....[187]....
        /*0744*/ 	.word	0x000064e0


	//   ....[188]....
        /*0748*/ 	.word	0x000065a0


	//   ....[189]....
        /*074c*/ 	.word	0x00006660


	//   ....[190]....
        /*0750*/ 	.word	0x00006720


	//   ....[191]....
        /*0754*/ 	.word	0x000067e0


	//   ....[192]....
        /*0758*/ 	.word	0x000068a0


	//   ....[193]....
        /*075c*/ 	.word	0x00006960


	//   ....[194]....
        /*0760*/ 	.word	0x00006a20


	//   ....[195]....
        /*0764*/ 	.word	0x00006ae0


	//   ....[196]....
        /*0768*/ 	.word	0x00006ba0


	//   ....[197]....
        /*076c*/ 	.word	0x00006c60


	//   ....[198]....
        /*0770*/ 	.word	0x00006e80


	//   ....[199]....
        /*0774*/ 	.word	0x00006fb0


	//   ....[200]....
        /*0778*/ 	.word	0x000070e0


	//   ....[201]....
        /*077c*/ 	.word	0x00007210


	//   ....[202]....
        /*0780*/ 	.word	0x00007340


	//   ....[203]....
        /*0784*/ 	.word	0x00007470


	//   ....[204]....
        /*0788*/ 	.word	0x000075a0


	//   ....[205]....
        /*078c*/ 	.word	0x000076d0


	//   ....[206]....
        /*0790*/ 	.word	0x00007800


	//   ....[207]....
        /*0794*/ 	.word	0x00007930


	//   ....[208]....
        /*0798*/ 	.word	0x00007a60


	//   ....[209]....
        /*079c*/ 	.word	0x00007b80


	//   ....[210]....
        /*07a0*/ 	.word	0x00007c90


	//   ....[211]....
        /*07a4*/ 	.word	0x00007da0


	//   ....[212]....
        /*07a8*/ 	.word	0x00007eb0


	//   ....[213]....
        /*07ac*/ 	.word	0x00007fc0


	//   ....[214]....
        /*07b0*/ 	.word	0x000080d0


	//   ....[215]....
        /*07b4*/ 	.word	0x000081e0


	//   ....[216]....
        /*07b8*/ 	.word	0x000082e0


	//   ....[217]....
        /*07bc*/ 	.word	0x00008350


	//   ....[218]....
        /*07c0*/ 	.word	0x000083c0


	//   ....[219]....
        /*07c4*/ 	.word	0x00008430


	//   ....[220]....
        /*07c8*/ 	.word	0x000084a0


	//   ....[221]....
        /*07cc*/ 	.word	0x00008510


	//----- nvinfo : EIATTR_VRC_CTA_INIT_COUNT
	.align		4
.L_110:
        /*07d0*/ 	.byte	0x02, 0x4a
	.zero		1
	.zero		1


	//----- nvinfo : EIATTR_EXIT_INSTR_OFFSETS
	.align		4
        /*07d4*/ 	.byte	0x04, 0x1c
        /*07d6*/ 	.short	(.L_112 - .L_111)


	//   ....[0]....
.L_111:
        /*07d8*/ 	.word	0x00001d40


	//   ....[1]....
        /*07dc*/ 	.word	0x00002160


	//   ....[2]....
        /*07e0*/ 	.word	0x00002180


	//   ....[3]....
        /*07e4*/ 	.word	0x00006c70


	//   ....[4]....
        /*07e8*/ 	.word	0x000082f0


	//----- nvinfo : EIATTR_MAX_THREADS
	.align		4
.L_112:
        /*07ec*/ 	.byte	0x04, 0x05
        /*07ee*/ 	.short	(.L_114 - .L_113)
.L_113:
        /*07f0*/ 	.word	0x00000180
        /*07f4*/ 	.word	0x00000001
        /*07f8*/ 	.word	0x00000001


	//----- nvinfo : EIATTR_CRS_STACK_SIZE
	.align		4
.L_114:
        /*07fc*/ 	.byte	0x04, 0x1e
        /*07fe*/ 	.short	(.L_116 - .L_115)
.L_115:
        /*0800*/ 	.word	0x00000000


	//----- nvinfo : EIATTR_CBANK_PARAM_SIZE
	.align		4
.L_116:
        /*0804*/ 	.byte	0x03, 0x19
        /*0806*/ 	.short	0x004d


	//----- nvinfo : EIATTR_PARAM_CBANK
	.align		4
        /*0808*/ 	.byte	0x04, 0x0a
        /*080a*/ 	.short	(.L_118 - .L_117)
	.align		4
.L_117:
        /*080c*/ 	.word	index@(.nv.constant0._ZN3cub18CUB_300001_SM_10006detail10radix_sort29DeviceRadixSortOnesweepKernelINS1_5radix10policy_hubIiNS0_8NullTypeEyE10Policy1000ELNS0_9SortOrderE0EiS6_yiiNS1_21identity_decomposer_tEEEvPT5_SC_PT3_PKSD_PT1_PKSH_PT2_PKSL_T4_iiT6_)
        /*0810*/ 	.short	0x0380
        /*0812*/ 	.short	0x004d


	//----- nvinfo : EIATTR_SW_WAR
	.align		4
.L_118:
        /*0814*/ 	.byte	0x04, 0x36
        /*0816*/ 	.short	(.L_120 - .L_119)
.L_119:
        /*0818*/ 	.word	0x00000008
.L_120:


//--------------------- .nv.info._ZN3cub18CUB_300001_SM_10006detail10radix_sort33DeviceRadixSortExclusiveSumKernelINS1_5radix10policy_hubIiNS0_8NullTypeEyE10Policy1000EyEEvPT0_ --------------------------
	.section	.nv.info._ZN3cub18CUB_300001_SM_10006detail10radix_sort33DeviceRadixSortExclusiveSumKernelINS1_5radix10policy_hubIiNS0_8NullTypeEyE10Policy1000EyEEvPT0_,"",@"SHT_CUDA_INFO"
	.sectionflags	@""
	.align	4


	//----- nvinfo : EIATTR_CUDA_API_VERSION
	.align		4
        /*0000*/ 	.byte	0x04, 0x37
        /*0002*/ 	.short	(.L_122 - .L_121)
.L_121:
        /*0004*/ 	.word	0x00000082


	//----- nvinfo : EIATTR_KPARAM_INFO
	.align		4
.L_122:
        /*0008*/ 	.byte	0x04, 0x17
        /*000a*/ 	.short	(.L_124 - .L_123)
.L_123:
        /*000c*/ 	.word	0x00000000
        /*0010*/ 	.short	0x0000
        /*0012*/ 	.short	0x0000
        /*0014*/ 	.byte	0x00, 0xf5, 0x21, 0x00


	//----- nvinfo : EIATTR_SPARSE_MMA_MASK
	.align		4
.L_124:
        /*0018*/ 	.byte	0x03, 0x50
        /*001a*/ 	.short	0x0000


	//----- nvinfo : EIATTR_MAXREG_COUNT
	.align		4
        /*001c*/ 	.byte	0x03, 0x1b
        /*001e*/ 	.short	0x00ff


	//----- nvinfo : EIATTR_NUM_BARRIERS
	.align		4
        /*0020*/ 	.byte	0x02, 0x4c
        /*0022*/ 	.byte	0x01
	.zero		1


	//----- nvinfo : EIATTR_MERCURY_ISA_VERSION
	.align		4
        /*0024*/ 	.byte	0x03, 0x5f
        /*0026*/ 	.short	0x0101


	//----- nvinfo : EIATTR_COOP_GROUP_MASK_REGIDS
	.align		4
        /*0028*/ 	.byte	0x04, 0x29
        /*002a*/ 	.short	(.L_126 - .L_125)


	//   ....[0]....
.L_125:
        /*002c*/ 	.word	0xffffffff


	//   ....[1]....
        /*0030*/ 	.word	0xffffffff


	//   ....[2]....
        /*0034*/ 	.word	0xffffffff


	//   ....[3]....
        /*0038*/ 	.word	0xffffffff


	//   ....[4]....
        /*003c*/ 	.word	0xffffffff


	//   ....[5]....
        /*0040*/ 	.word	0xffffffff


	//   ....[6]....
        /*0044*/ 	.word	0xffffffff


	//   ....[7]....
        /*0048*/ 	.word	0xffffffff


	//   ....[8]....
        /*004c*/ 	.word	0xffffffff


	//   ....[9]....
        /*0050*/ 	.word	0xffffffff


	//   ....[10]....
        /*0054*/ 	.word	0x05000015


	//   ....[11]....
        /*0058*/ 	.word	0x05000015


	//   ....[12]....
        /*005c*/ 	.word	0x05000015


	//   ....[13]....
        /*0060*/ 	.word	0x05000015


	//   ....[14]....
        /*0064*/ 	.word	0x05000015


	//   ....[15]....
        /*0068*/ 	.word	0x05000015


	//   ....[16]....
        /*006c*/ 	.word	0x05000015


	//   ....[17]....
        /*0070*/ 	.word	0x05000015


	//   ....[18]....
        /*0074*/ 	.word	0x05000015


	//   ....[19]....
        /*0078*/ 	.word	0x05000015


	//----- nvinfo : EIATTR_COOP_GROUP_INSTR_OFFSETS
	.align		4
.L_126:
        /*007c*/ 	.byte	0x04, 0x28
        /*007e*/ 	.short	(.L_128 - .L_127)


	//   ....[0]....
.L_127:
        /*0080*/ 	.word	0x00000250


	//   ....[1]....
        /*0084*/ 	.word	0x00000260


	//   ....[2]....
        /*0088*/ 	.word	0x000002a0


	//   ....[3]....
        /*008c*/ 	.word	0x000002c0


	//   ....[4]....
        /*0090*/ 	.word	0x00000310


	//   ....[5]....
        /*0094*/ 	.word	0x00000320


	//   ....[6]....
        /*0098*/ 	.word	0x00000360


	//   ....[7]....
        /*009c*/ 	.word	0x00000380


	//   ....[8]....
        /*00a0*/ 	.word	0x000003d0


	//   ....[9]....
        /*00a4*/ 	.word	0x000003e0


	//   ....[10]....
        /*00a8*/ 	.word	0x00000660


	//   ....[11]....
        /*00ac*/ 	.word	0x000006b0


	//   ....[12]....
        /*00b0*/ 	.word	0x00000740


	//   ....[13]....
        /*00b4*/ 	.word	0x00000790


	//   ....[14]....
        /*00b8*/ 	.word	0x00000820


	//   ....[15]....
        /*00bc*/ 	.word	0x00000870


	//   ....[16]....
        /*00c0*/ 	.word	0x00000900


	//   ....[17]....
        /*00c4*/ 	.word	0x00000950


	//   ....[18]....
        /*00c8*/ 	.word	0x000009e0


	//   ....[19]....
        /*00cc*/ 	.word	0x00000a30


	//----- nvinfo : EIATTR_VRC_CTA_INIT_COUNT
	.align		4
.L_128:
        /*00d0*/ 	.byte	0x02, 0x4a
	.zero		1
	.zero		1


	//----- nvinfo : EIATTR_EXIT_INSTR_OFFSETS
	.align		4
        /*00d4*/ 	.byte	0x04, 0x1c
        /*00d6*/ 	.short	(.L_130 - .L_129)


	//   ....[0]....
.L_129:
        /*00d8*/ 	.word	0x000005d0


	//   ....[1]....
        /*00dc*/ 	.word	0x00000600


	//----- nvinfo : EIATTR_CRS_STACK_SIZE
	.align		4
.L_130:
        /*00e0*/ 	.byte	0x04, 0x1e
        /*00e2*/ 	.short	(.L_132 - .L_131)
.L_131:
        /*00e4*/ 	.word	0x00000000


	//----- nvinfo : EIATTR_CBANK_PARAM_SIZE
	.align		4
.L_132:
        /*00e8*/ 	.byte	0x03, 0x19
        /*00ea*/ 	.short	0x0008


	//----- nvinfo : EIATTR_PARAM_CBANK
	.align		4
        /*00ec*/ 	.byte	0x04, 0x0a
        /*00ee*/ 	.short	(.L_134 - .L_133)
	.align		4
.L_133:
        /*00f0*/ 	.word	index@(.nv.constant0._ZN3cub18CUB_300001_SM_10006detail10radix_sort33DeviceRadixSortExclusiveSumKernelINS1_5radix10policy_hubIiNS0_8NullTypeEyE10Policy1000EyEEvPT0_)
        /*00f4*/ 	.short	0x0380
        /*00f6*/ 	.short	0x0008


	//----- nvinfo : EIATTR_SW_WAR
	.align		4
.L_134:
        /*00f8*/ 	.byte	0x04, 0x36
        /*00fa*/ 	.short	(.L_136 - .L_135)
.L_135:
        /*00fc*/ 	.word	0x00000008
.L_136:


//--------------------- .nv.info._ZN3cub18CUB_300001_SM_10006detail10radix_sort30DeviceRadixSortHistogramKernelINS1_5radix10policy_hubIiNS0_8NullTypeEyE10Policy1000ELNS0_9SortOrderE0EiyNS1_21identity_decomposer_tEEEvPT2_PKT1_SB_iiT3_ --------------------------
	.section	.nv.info._ZN3cub18CUB_300001_SM_10006detail10radix_sort30DeviceRadixSortHistogramKernelINS1_5radix10policy_hubIiNS0_8NullTypeEyE10Policy1000ELNS0_9SortOrderE0EiyNS1_21identity_decomposer_tEEEvPT2_PKT1_SB_iiT3_,"",@"SHT_CUDA_INFO"
	.sectionflags	@""
	.align	4


	//----- nvinfo : EIATTR_CUDA_API_VERSION
	.align		4
        /*0000*/ 	.byte	0x04, 0x37
        /*0002*/ 	.short	(.L_138 - .L_137)
.L_137:
        /*0004*/ 	.word	0x00000082


	//----- nvinfo : EIATTR_KPARAM_INFO
	.align		4
.L_138:
        /*0008*/ 	.byte	0x04, 0x17
        /*000a*/ 	.short	(.L_140 - .L_139)
.L_139:
        /*000c*/ 	.word	0x00000000
        /*0010*/ 	.short	0x0005
        /*0012*/ 	.short	0x0020
        /*0014*/ 	.byte	0x00, 0xf0, 0x05, 0x00


	//----- nvinfo : EIATTR_KPARAM_INFO
	.align		4
.L_140:
        /*0018*/ 	.byte	0x04, 0x17
        /*001a*/ 	.short	(.L_142 - .L_141)
.L_141:
        /*001c*/ 	.word	0x00000000
        /*0020*/ 	.short	0x0004
        /*0022*/ 	.short	0x001c
        /*0024*/ 	.byte	0x00, 0xf0, 0x11, 0x00


	//----- nvinfo : EIATTR_KPARAM_INFO
	.align		4
.L_142:
        /*0028*/ 	.byte	0x04, 0x17
        /*002a*/ 	.short	(.L_144 - .L_143)
.L_143:
        /*002c*/ 	.word	0x00000000
        /*0030*/ 	.short	0x0003
        /*0032*/ 	.short	0x0018
        /*0034*/ 	.byte	0x00, 0xf0, 0x11, 0x00


	//----- nvinfo : EIATTR_KPARAM_INFO
	.align		4
.L_144:
        /*0038*/ 	.byte	0x04, 0x17
        /*003a*/ 	.short	(.L_146 - .L_145)
.L_145:
        /*003c*/ 	.word	0x00000000
        /*0040*/ 	.short	0x0002
        /*0042*/ 	.short	0x0010
        /*0044*/ 	.byte	0x00, 0xf0, 0x21, 0x00


	//----- nvinfo : EIATTR_KPARAM_INFO
	.align		4
.L_146:
        /*0048*/ 	.byte	0x04, 0x17
        /*004a*/ 	.short	(.L_148 - .L_147)
.L_147:
        /*004c*/ 	.word	0x00000000
        /*0050*/ 	.short	0x0001
        /*0052*/ 	.short	0x0008
        /*0054*/ 	.byte	0x00, 0xf5, 0x21, 0x00


	//----- nvinfo : EIATTR_KPARAM_INFO
	.align		4
.L_148:
        /*0058*/ 	.byte	0x04, 0x17
        /*005a*/ 	.short	(.L_150 - .L_149)
.L_149:
        /*005c*/ 	.word	0x00000000
        /*0060*/ 	.short	0x0000
        /*0062*/ 	.short	0x0000
        /*0064*/ 	.byte	0x00, 0xf5, 0x21, 0x00


	//----- nvinfo : EIATTR_SPARSE_MMA_MASK
	.align		4
.L_150:
        /*0068*/ 	.byte	0x03, 0x50
        /*006a*/ 	.short	0x0000


	//----- nvinfo : EIATTR_MAXREG_COUNT
	.align		4
        /*006c*/ 	.byte	0x03, 0x1b
        /*006e*/ 	.short	0x00ff


	//----- nvinfo : EIATTR_NUM_BARRIERS
	.align		4
        /*0070*/ 	.byte	0x02, 0x4c
        /*0072*/ 	.byte	0x01
	.zero		1


	//----- nvinfo : EIATTR_MERCURY_ISA_VERSION
	.align		4
        /*0074*/ 	.byte	0x03, 0x5f
        /*0076*/ 	.short	0x0101


	//----- nvinfo : EIATTR_VRC_CTA_INIT_COUNT
	.align		4
        /*0078*/ 	.byte	0x02, 0x4a
	.zero		1
	.zero		1


	//----- nvinfo : EIATTR_EXIT_INSTR_OFFSETS
	.align		4
        /*007c*/ 	.byte	0x04, 0x1c
        /*007e*/ 	.short	(.L_152 - .L_151)


	//   ....[0]....
.L_151:
        /*0080*/ 	.word	0x00000040


	//   ....[1]....
        /*0084*/ 	.word	0x00002ee0


	//----- nvinfo : EIATTR_MAX_THREADS
	.align		4
.L_152:
        /*0088*/ 	.byte	0x04, 0x05
        /*008a*/ 	.short	(.L_154 - .L_153)
.L_153:
        /*008c*/ 	.word	0x00000080
        /*0090*/ 	.word	0x00000001
        /*0094*/ 	.word	0x00000001


	//----- nvinfo : EIATTR_CRS_STACK_SIZE
	.align		4
.L_154:
        /*0098*/ 	.byte	0x04, 0x1e
        /*009a*/ 	.short	(.L_156 - .L_155)
.L_155:
        /*009c*/ 	.word	0x00000000


	//----- nvinfo : EIATTR_CBANK_PARAM_SIZE
	.align		4
.L_156:
        /*00a0*/ 	.byte	0x03, 0x19
        /*00a2*/ 	.short	0x0021


	//----- nvinfo : EIATTR_PARAM_CBANK
	.align		4
        /*00a4*/ 	.byte	0x04, 0x0a
        /*00a6*/ 	.short	(.L_158 - .L_157)
	.align		4
.L_157:
        /*00a8*/ 	.word	index@(.nv.constant0._ZN3cub18CUB_300001_SM_10006detail10radix_sort30DeviceRadixSortHistogramKernelINS1_5radix10policy_hubIiNS0_8NullTypeEyE10Policy1000ELNS0_9SortOrderE0EiyNS1_21identity_decomposer_tEEEvPT2_PKT1_SB_iiT3_)
        /*00ac*/ 	.short	0x0380
        /*00ae*/ 	.short	0x0021


	//----- nvinfo : EIATTR_SW_WAR
	.align		4
.L_158:
        /*00b0*/ 	.byte	0x04, 0x36
        /*00b2*/ 	.short	(.L_160 - .L_159)
.L_159:
        /*00b4*/ 	.word	0x00000008
.L_160:


//--------------------- .nv.info._ZN3cub18CUB_300001_SM_10006detail10radix_sort31DeviceRadixSortSingleTileKernelINS1_5radix10policy_hubIiNS0_8NullTypeEyE10Policy1000ELNS0_9SortOrderE0EiS6_yNS1_21identity_decomposer_tEEEvPKT1_PSB_PKT2_PSF_T3_iiT4_ --------------------------
	.section	.nv.info._ZN3cub18CUB_300001_SM_10006detail10radix_sort31DeviceRadixSortSingleTileKernelINS1_5radix10policy_hubIiNS0_8NullTypeEyE10Policy1000ELNS0_9SortOrderE0EiS6_yNS1_21identity_decomposer_tEEEvPKT1_PSB_PKT2_PSF_T3_iiT4_,"",@"SHT_CUDA_INFO"
	.sectionflags	@""
	.align	4


	//----- nvinfo : EIATTR_CUDA_API_VERSION
	.align		4
        /*0000*/ 	.byte	0x04, 0x37
        /*0002*/ 	.short	(.L_162 - .L_161)
.L_161:
        /*0004*/ 	.word	0x00000082


	//----- nvinfo : EIATTR_KPARAM_INFO
	.align		4
.L_162:
        /*0008*/ 	.byte	0x04, 0x17
        /*000a*/ 	.short	(.L_164 - .L_163)
.L_163:
        /*000c*/ 	.word	0x00000000
        /*0010*/ 	.short	0x0007
        /*0012*/ 	.short	0x0030
        /*0014*/ 	.byte	0x00, 0xf0, 0x05, 0x00


	//----- nvinfo : EIATTR_KPARAM_INFO
	.align		4
.L_164:
        /*0018*/ 	.byte	0x04, 0x17
        /*001a*/ 	.short	(.L_166 - .L_165)
.L_165:
        /*001c*/ 	.word	0x00000000
        /*0020*/ 	.short	0x0006
        /*0022*/ 	.short	0x002c
        /*0024*/ 	.byte	0x00, 0xf0, 0x11, 0x00


	//----- nvinfo : EIATTR_KPARAM_INFO
	.align		4
.L_166:
        /*0028*/ 	.byte	0x04, 0x17
        /*002a*/ 	.short	(.L_168 - .L_167)
.L_167:
        /*002c*/ 	.word	0x00000000
        /*0030*/ 	.short	0x0005
        /*0032*/ 	.short	0x0028
        /*0034*/ 	.byte	0x00, 0xf0, 0x11, 0x00


	//----- nvinfo : EIATTR_KPARAM_INFO
	.align		4
.L_168:
        /*0038*/ 	.byte	0x04, 0x17
        /*003a*/ 	.short	(.L_170 - .L_169)
.L_169:
        /*003c*/ 	.word	0x00000000
        /*0040*/ 	.short	0x0004
        /*0042*/ 	.short	0x0020
        /*0044*/ 	.byte	0x00, 0xf0, 0x21, 0x00


	//----- nvinfo : EIATTR_KPARAM_INFO
	.align		4
.L_170:
        /*0048*/ 	.byte	0x04, 0x17
        /*004a*/ 	.short	(.L_172 - .L_171)
.L_171:
        /*004c*/ 	.word	0x00000000
        /*0050*/ 	.short	0x0003
        /*0052*/ 	.short	0x0018
        /*0054*/ 	.byte	0x00, 0xf5, 0x21, 0x00


	//----- nvinfo : EIATTR_KPARAM_INFO
	.align		4
.L_172:
        /*0058*/ 	.byte	0x04, 0x17
        /*005a*/ 	.short	(.L_174 - .L_173)
.L_173:
        /*005c*/ 	.word	0x00000000
        /*0060*/ 	.short	0x0002
        /*0062*/ 	.short	0x0010
        /*0064*/ 	.byte	0x00, 0xf5, 0x21, 0x00


	//----- nvinfo : EIATTR_KPARAM_INFO
	.align		4
.L_174:
        /*0068*/ 	.byte	0x04, 0x17
        /*006a*/ 	.short	(.L_176 - .L_175)
.L_175:
        /*006c*/ 	.word	0x00000000
        /*0070*/ 	.short	0x0001
        /*0072*/ 	.short	0x0008
        /*0074*/ 	.byte	0x00, 0xf5, 0x21, 0x00


	//----- nvinfo : EIATTR_KPARAM_INFO
	.align		4
.L_176:
        /*0078*/ 	.byte	0x04, 0x17
        /*007a*/ 	.short	(.L_178 - .L_177)
.L_177:
        /*007c*/ 	.word	0x00000000
        /*0080*/ 	.short	0x0000
        /*0082*/ 	.short	0x0000
        /*0084*/ 	.byte	0x00, 0xf5, 0x21, 0x00


	//----- nvinfo : EIATTR_SPARSE_MMA_MASK
	.align		4
.L_178:
        /*0088*/ 	.byte	0x03, 0x50
        /*008a*/ 	.short	0x0000


	//----- nvinfo : EIATTR_MAXREG_COUNT
	.align		4
        /*008c*/ 	.byte	0x03, 0x1b
        /*008e*/ 	.short	0x00ff


	//----- nvinfo : EIATTR_NUM_BARRIERS
	.align		4
        /*0090*/ 	.byte	0x02, 0x4c
        /*0092*/ 	.byte	0x01
	.zero		1


	//----- nvinfo : EIATTR_MERCURY_ISA_VERSION
	.align		4
        /*0094*/ 	.byte	0x03, 0x5f
        /*0096*/ 	.short	0x0101


	//----- nvinfo : EIATTR_COOP_GROUP_MASK_REGIDS
	.align		4
        /*0098*/ 	.byte	0x04, 0x29
        /*009a*/ 	.short	(.L_180 - .L_179)


	//   ....[0]....
.L_179:
        /*009c*/ 	.word	0xffffffff


	//   ....[1]....
        /*00a0*/ 	.word	0xffffffff


	//   ....[2]....
        /*00a4*/ 	.word	0xffffffff


	//   ....[3]....
        /*00a8*/ 	.word	0xffffffff


	//   ....[4]....
        /*00ac*/ 	.word	0xffffffff


	//----- nvinfo : EIATTR_COOP_GROUP_INSTR_OFFSETS
	.align		4
.L_180:
        /*00b0*/ 	.byte	0x04, 0x28
        /*00b2*/ 	.short	(.L_182 - .L_181)


	//   ....[0]....
.L_181:
        /*00b4*/ 	.word	0x000019f0


	//   ....[1]....
        /*00b8*/ 	.word	0x00001a10


	//   ....[2]....
        /*00bc*/ 	.word	0x00001a30


	//   ....[3]....
        /*00c0*/ 	.word	0x00001a50


	//   ....[4]....
        /*00c4*/ 	.word	0x00001a70


	//----- nvinfo : EIATTR_VRC_CTA_INIT_COUNT
	.align		4
.L_182:
        /*00c8*/ 	.byte	0x02, 0x4a
	.zero		1
	.zero		1


	//----- nvinfo : EIATTR_EXIT_INSTR_OFFSETS
	.align		4
        /*00cc*/ 	.byte	0x04, 0x1c
        /*00ce*/ 	.short	(.L_184 - .L_183)


	//   ....[0]....
.L_183:
        /*00d0*/ 	.word	0x000030e0


	//   ....[1]....
        /*00d4*/ 	.word	0x00003120


	//----- nvinfo : EIATTR_MAX_THREADS
	.align		4
.L_184:
        /*00d8*/ 	.byte	0x04, 0x05
        /*00da*/ 	.short	(.L_186 - .L_185)
.L_185:
        /*00dc*/ 	.word	0x00000100
        /*00e0*/ 	.word	0x00000001
        /*00e4*/ 	.word	0x00000001


	//----- nvinfo : EIATTR_CBANK_PARAM_SIZE
	.align		4
.L_186:
        /*00e8*/ 	.byte	0x03, 0x19
        /*00ea*/ 	.short	0x0031


	//----- nvinfo : EIATTR_PARAM_CBANK
	.align		4
        /*00ec*/ 	.byte	0x04, 0x0a
        /*00ee*/ 	.short	(.L_188 - .L_187)
	.align		4
.L_187:
        /*00f0*/ 	.word	index@(.nv.constant0._ZN3cub18CUB_300001_SM_10006detail10radix_sort31DeviceRadixSortSingleTileKernelINS1_5radix10policy_hubIiNS0_8NullTypeEyE10Policy1000ELNS0_9SortOrderE0EiS6_yNS1_21identity_decomposer_tEEEvPKT1_PSB_PKT2_PSF_T3_iiT4_)
        /*00f4*/ 	.short	0x0380
        /*00f6*/ 	.short	0x0031


	//----- nvinfo : EIATTR_SW_WAR
	.align		4
.L_188:
        /*00f8*/ 	.byte	0x04, 0x36
        /*00fa*/ 	.short	(.L_190 - .L_189)
.L_189:
        /*00fc*/ 	.word	0x00000008
.L_190:


//--------------------- .nv.info._ZN3cub18CUB_300001_SM_10006detail11EmptyKernelIvEEvv --------------------------
	.section	.nv.info._ZN3cub18CUB_300001_SM_10006detail11EmptyKernelIvEEvv,"",@"SHT_CUDA_INFO"
	.sectionflags	@""
	.align	4


	//----- nvinfo : EIATTR_CUDA_API_VERSION
	.align		4
        /*0000*/ 	.byte	0x04, 0x37
        /*0002*/ 	.short	(.L_192 - .L_191)
.L_191:
        /*0004*/ 	.word	0x00000082


	//----- nvinfo : EIATTR_SPARSE_MMA_MASK
	.align		4
.L_192:
        /*0008*/ 	.byte	0x03, 0x50
        /*000a*/ 	.short	0x0000


	//----- nvinfo : EIATTR_MAXREG_COUNT
	.align		4
        /*000c*/ 	.byte	0x03, 0x1b
        /*000e*/ 	.short	0x00ff


	//----- nvinfo : EIATTR_MERCURY_ISA_VERSION
	.align		4
        /*0010*/ 	.byte	0x03, 0x5f
        /*0012*/ 	.short	0x0101


	//----- nvinfo : EIATTR_VRC_CTA_INIT_COUNT
	.align		4
        /*0014*/ 	.byte	0x02, 0x4a
	.zero		1
	.zero		1


	//----- nvinfo : EIATTR_EXIT_INSTR_OFFSETS
	.align		4
        /*0018*/ 	.byte	0x04, 0x1c
        /*001a*/ 	.short	(.L_194 - .L_193)


	//   ....[0]....
.L_193:
        /*001c*/ 	.word	0x00000010


	//----- nvinfo : EIATTR_SW_WAR
	.align		4
.L_194:
        /*0020*/ 	.byte	0x04, 0x36
        /*0022*/ 	.short	(.L_196 - .L_195)
.L_195:
        /*0024*/ 	.word	0x00000008
.L_196:


//--------------------- .nv.info._Z17bitonic_Sort_StepPiiii --------------------------
	.section	.nv.info._Z17bitonic_Sort_StepPiiii,"",@"SHT_CUDA_INFO"
	.sectionflags	@""
	.align	4


	//----- nvinfo : EIATTR_CUDA_API_VERSION
	.align		4
        /*0000*/ 	.byte	0x04, 0x37
        /*0002*/ 	.short	(.L_198 - .L_197)
.L_197:
        /*0004*/ 	.word	0x00000082


	//----- nvinfo : EIATTR_KPARAM_INFO
	.align		4
.L_198:
        /*0008*/ 	.byte	0x04, 0x17
        /*000a*/ 	.short	(.L_200 - .L_199)
.L_199:
        /*000c*/ 	.word	0x00000000
        /*0010*/ 	.short	0x0003
        /*0012*/ 	.short	0x0010
        /*0014*/ 	.byte	0x00, 0xf0, 0x11, 0x00


	//----- nvinfo : EIATTR_KPARAM_INFO
	.align		4
.L_200:
        /*0018*/ 	.byte	0x04, 0x17
        /*001a*/ 	.short	(.L_202 - .L_201)
.L_201:
        /*001c*/ 	.word	0x00000000
        /*0020*/ 	.short	0x0002
        /*0022*/ 	.short	0x000c
        /*0024*/ 	.byte	0x00, 0xf0, 0x11, 0x00


	//----- nvinfo : EIATTR_KPARAM_INFO
	.align		4
.L_202:
        /*0028*/ 	.byte	0x04, 0x17
        /*002a*/ 	.short	(.L_204 - .L_203)
.L_203:
        /*002c*/ 	.word	0x00000000
        /*0030*/ 	.short	0x0001
        /*0032*/ 	.short	0x0008
        /*0034*/ 	.byte	0x00, 0xf0, 0x11, 0x00


	//----- nvinfo : EIATTR_KPARAM_INFO
	.align		4
.L_204:
        /*0038*/ 	.byte	0x04, 0x17
        /*003a*/ 	.short	(.L_206 - .L_205)
.L_205:
        /*003c*/ 	.word	0x00000000
        /*0040*/ 	.short	0x0000
        /*0042*/ 	.short	0x0000
        /*0044*/ 	.byte	0x00, 0xf5, 0x21, 0x00


	//----- nvinfo : EIATTR_SPARSE_MMA_MASK
	.align		4
.L_206:
        /*0048*/ 	.byte	0x03, 0x50
        /*004a*/ 	.short	0x0000


	//----- nvinfo : EIATTR_MAXREG_COUNT
	.align		4
        /*004c*/ 	.byte	0x03, 0x1b
        /*004e*/ 	.short	0x00ff


	//----- nvinfo : EIATTR_MERCURY_ISA_VERSION
	.align		4
        /*0050*/ 	.byte	0x03, 0x5f
        /*0052*/ 	.short	0x0101


	//----- nvinfo : EIATTR_VRC_CTA_INIT_COUNT
	.align		4
        /*0054*/ 	.byte	0x02, 0x4a
	.zero		1
	.zero		1


	//----- nvinfo : EIATTR_EXIT_INSTR_OFFSETS
	.align		4
        /*0058*/ 	.byte	0x04, 0x1c
        /*005a*/ 	.short	(.L_208 - .L_207)


	//   ....[0]....
.L_207:
        /*005c*/ 	.word	0x000000c0


	//   ....[1]....
        /*0060*/ 	.word	0x00000170


	//   ....[2]....
        /*0064*/ 	.word	0x000001a0


	//   ....[3]....
        /*0068*/ 	.word	0x00000210


	//   ....[4]....
        /*006c*/ 	.word	0x00000240


	//----- nvinfo : EIATTR_CRS_STACK_SIZE
	.align		4
.L_208:
        /*0070*/ 	.byte	0x04, 0x1e
        /*0072*/ 	.short	(.L_210 - .L_209)
.L_209:
        /*0074*/ 	.word	0x00000000


	//----- nvinfo : EIATTR_CBANK_PARAM_SIZE
	.align		4
.L_210:
        /*0078*/ 	.byte	0x03, 0x19
        /*007a*/ 	.short	0x0014


	//----- nvinfo : EIATTR_PARAM_CBANK
	.align		4
        /*007c*/ 	.byte	0x04, 0x0a
        /*007e*/ 	.short	(.L_212 - .L_211)
	.align		4
.L_211:
        /*0080*/ 	.word	index@(.nv.constant0._Z17bitonic_Sort_StepPiiii)
        /*0084*/ 	.short	0x0380
        /*0086*/ 	.short	0x0014


	//----- nvinfo : EIATTR_SW_WAR
	.align		4
.L_212:
        /*0088*/ 	.byte	0x04, 0x36
        /*008a*/ 	.short	(.L_214 - .L_213)
.L_213:
        /*008c*/ 	.word	0x00000008
.L_214:


//--------------------- .nv.callgraph             --------------------------
	.section	.nv.callgraph,"",@"SHT_CUDA_CALLGRAPH"
	.align	4
	.sectionentsize	8
	.align		4
        /*0000*/ 	.word	0x00000000
	.align		4
        /*0004*/ 	.word	0xffffffff
	.align		4
        /*0008*/ 	.word	0x00000000
	.align		4
        /*000c*/ 	.word	0xfffffffe
	.align		4
        /*0010*/ 	.word	0x00000000
	.align		4
        /*0014*/ 	.word	0xfffffffd
	.align		4
        /*0018*/ 	.word	0x00000000
	.align		4
        /*001c*/ 	.word	0xfffffffc


//--------------------- .nv.constant4             --------------------------
	.section	.nv.constant4,"a",@progbits
	.align	8
	.align		8
.nv.constant4:
        /*0000*/ 	.dword	_ZN34_INTERNAL_320b496b_4_k_cu_ffdd143c4cuda3std3__45__cpo5beginE
	.align		8
        /*0008*/ 	.dword	_ZN34_INTERNAL_320b496b_4_k_cu_ffdd143c4cuda3std3__45__cpo3endE
	.align		8
        /*0010*/ 	.dword	_ZN34_INTERNAL_320b496b_4_k_cu_ffdd143c4cuda3std3__45__cpo6cbeginE
	.align		8
        /*0018*/ 	.dword	_ZN34_INTERNAL_320b496b_4_k_cu_ffdd143c4cuda3std3__45__cpo4cendE
	.align		8
        /*0020*/ 	.dword	_ZN34_INTERNAL_320b496b_4_k_cu_ffdd143c4cuda3std3__45__cpo6rbeginE
	.align		8
        /*0028*/ 	.dword	_ZN34_INTERNAL_320b496b_4_k_cu_ffdd143c4cuda3std3__45__cpo4rendE
	.align		8
        /*0030*/ 	.dword	_ZN34_INTERNAL_320b496b_4_k_cu_ffdd143c4cuda3std3__45__cpo7crbeginE
	.align		8
        /*0038*/ 	.dword	_ZN34_INTERNAL_320b496b_4_k_cu_ffdd143c4cuda3std3__45__cpo5crendE
	.align		8
        /*0040*/ 	.dword	_ZN34_INTERNAL_320b496b_4_k_cu_ffdd143c4cuda3std3__436_GLOBAL__N__320b496b_4_k_cu_ffdd143c6ignoreE
	.align		8
        /*0048*/ 	.dword	_ZN34_INTERNAL_320b496b_4_k_cu_ffdd143c4cuda3std3__419piecewise_constructE
	.align		8
        /*0050*/ 	.dword	_ZN34_INTERNAL_320b496b_4_k_cu_ffdd143c4cuda3std3__48in_placeE
	.align		8
        /*0058*/ 	.dword	_ZN34_INTERNAL_320b496b_4_k_cu_ffdd143c4cuda3std3__420unreachable_sentinelE
	.align		8
        /*0060*/ 	.dword	_ZN34_INTERNAL_320b496b_4_k_cu_ffdd143c4cuda3std3__47nulloptE
	.align		8
        /*0068*/ 	.dword	_ZN34_INTERNAL_320b496b_4_k_cu_ffdd143c4cuda3std3__48unexpectE
	.align		8
        /*0070*/ 	.dword	_ZN34_INTERNAL_320b496b_4_k_cu_ffdd143c4cuda3std6ranges3__45__cpo4swapE
	.align		8
        /*0078*/ 	.dword	_ZN34_INTERNAL_320b496b_4_k_cu_ffdd143c4cuda3std6ranges3__45__cpo9iter_moveE
	.align		8
        /*0080*/ 	.dword	_ZN34_INTERNAL_320b496b_4_k_cu_ffdd143c4cuda3std6ranges3__45__cpo5beginE
	.align		8
        /*0088*/ 	.dword	_ZN34_INTERNAL_320b496b_4_k_cu_ffdd143c4cuda3std6ranges3__45__cpo3endE
	.align		8
        /*0090*/ 	.dword	_ZN34_INTERNAL_320b496b_4_k_cu_ffdd143c4cuda3std6ranges3__45__cpo6cbeginE
	.align		8
        /*0098*/ 	.dword	_ZN34_INTERNAL_320b496b_4_k_cu_ffdd143c4cuda3std6ranges3__45__cpo4cendE
	.align		8
        /*00a0*/ 	.dword	_ZN34_INTERNAL_320b496b_4_k_cu_ffdd143c4cuda3std6ranges3__45__cpo7advanceE
	.align		8
        /*00a8*/ 	.dword	_ZN34_INTERNAL_320b496b_4_k_cu_ffdd143c4cuda3std6ranges3__45__cpo9iter_swapE
	.align		8
        /*00b0*/ 	.dword	_ZN34_INTERNAL_320b496b_4_k_cu_ffdd143c4cuda3std6ranges3__45__cpo4nextE
	.align		8
        /*00b8*/ 	.dword	_ZN34_INTERNAL_320b496b_4_k_cu_ffdd143c4cuda3std6ranges3__45__cpo4prevE
	.align		8
        /*00c0*/ 	.dword	_ZN34_INTERNAL_320b496b_4_k_cu_ffdd143c4cuda3std6ranges3__45__cpo4dataE
	.align		8
        /*00c8*/ 	.dword	_ZN34_INTERNAL_320b496b_4_k_cu_ffdd143c4cuda3std6ranges3__45__cpo5cdataE
	.align		8
        /*00d0*/ 	.dword	_ZN34_INTERNAL_320b496b_4_k_cu_ffdd143c4cuda3std6ranges3__45__cpo4sizeE
	.align		8
        /*00d8*/ 	.dword	_ZN34_INTERNAL_320b496b_4_k_cu_ffdd143c4cuda3std6ranges3__45__cpo5ssizeE
	.align		8
        /*00e0*/ 	.dword	_ZN34_INTERNAL_320b496b_4_k_cu_ffdd143c4cuda3std6ranges3__45__cpo8distanceE
	.align		8
        /*00e8*/ 	.dword	_ZN34_INTERNAL_320b496b_4_k_cu_ffdd143c6thrust24THRUST_300001_SM_1000_NS8cuda_cub3parE
	.align		8
        /*00f0*/ 	.dword	_ZN34_INTERNAL_320b496b_4_k_cu_ffdd143c6thrust24THRUST_300001_SM_1000_NS8cuda_cub10par_nosyncE
	.align		8
        /*00f8*/ 	.dword	_ZN34_INTERNAL_320b496b_4_k_cu_ffdd143c6thrust24THRUST_300001_SM_1000_NS6system6detail10sequential3seqE
	.align		8
        /*0100*/ 	.dword	_ZN34_INTERNAL_320b496b_4_k_cu_ffdd143c6thrust24THRUST_300001_SM_1000_NS6system3cpp3parE
	.align		8
        /*0108*/ 	.dword	_ZN34_INTERNAL_320b496b_4_k_cu_ffdd143c6thrust24THRUST_300001_SM_1000_NS12placeholders2_1E
	.align		8
        /*0110*/ 	.dword	_ZN34_INTERNAL_320b496b_4_k_cu_ffdd143c6thrust24THRUST_300001_SM_1000_NS12placeholders2_2E
	.align		8
        /*0118*/ 	.dword	_ZN34_INTERNAL_320b496b_4_k_cu_ffdd143c6thrust24THRUST_300001_SM_1000_NS12placeholders2_3E
	.align		8
        /*0120*/ 	.dword	_ZN34_INTERNAL_320b496b_4_k_cu_ffdd143c6thrust24THRUST_300001_SM_1000_NS12placeholders2_4E
	.align		8
        /*0128*/ 	.dword	_ZN34_INTERNAL_320b496b_4_k_cu_ffdd143c6thrust24THRUST_300001_SM_1000_NS12placeholders2_5E
	.align		8
        /*0130*/ 	.dword	_ZN34_INTERNAL_320b496b_4_k_cu_ffdd143c6thrust24THRUST_300001_SM_1000_NS12placeholders2_6E
	.align		8
        /*0138*/ 	.dword	_ZN34_INTERNAL_320b496b_4_k_cu_ffdd143c6thrust24THRUST_300001_SM_1000_NS12placeholders2_7E
	.align		8
        /*0140*/ 	.dword	_ZN34_INTERNAL_320b496b_4_k_cu_ffdd143c6thrust24THRUST_300001_SM_1000_NS12placeholders2_8E
	.align		8
        /*0148*/ 	.dword	_ZN34_INTERNAL_320b496b_4_k_cu_ffdd143c6thrust24THRUST_300001_SM_1000_NS12placeholders2_9E
	.align		8
        /*0150*/ 	.dword	_ZN34_INTERNAL_320b496b_4_k_cu_ffdd143c6thrust24THRUST_300001_SM_1000_NS12placeholders3_10E
	.align		8
        /*0158*/ 	.dword	_ZN34_INTERNAL_320b496b_4_k_cu_ffdd143c6thrust24THRUST_300001_SM_1000_NS3seqE
	.align		8
        /*0160*/ 	.dword	_ZN34_INTERNAL_320b496b_4_k_cu_ffdd143c6thrust24THRUST_300001_SM_1000_NS6deviceE


//--------------------- .text._ZN3cub18CUB_300001_SM_10006detail10radix_sort29DeviceRadixSortOnesweepKernelINS1_5radix10policy_hubIiNS0_8NullTypeEyE10Policy1000ELNS0_9SortOrderE0EiS6_yiiNS1_21identity_decomposer_tEEEvPT5_SC_PT3_PKSD_PT1_PKSH_PT2_PKSL_T4_iiT6_ --------------------------
	.section	.text._ZN3cub18CUB_300001_SM_10006detail10radix_sort29DeviceRadixSortOnesweepKernelINS1_5radix10policy_hubIiNS0_8NullTypeEyE10Policy1000ELNS0_9SortOrderE0EiS6_yiiNS1_21identity_decomposer_tEEEvPT5_SC_PT3_PKSD_PT1_PKSH_PT2_PKSL_T4_iiT6_,"ax",@progbits
	.align	128
        .global         _ZN3cub18CUB_300001_SM_10006detail10radix_sort29DeviceRadixSortOnesweepKernelINS1_5radix10policy_hubIiNS0_8NullTypeEyE10Policy1000ELNS0_9SortOrderE0EiS6_yiiNS1_21identity_decomposer_tEEEvPT5_SC_PT3_PKSD_PT1_PKSH_PT2_PKSL_T4_iiT6_
        .type           _ZN3cub18CUB_300001_SM_10006detail10radix_sort29DeviceRadixSortOnesweepKernelINS1_5radix10policy_hubIiNS0_8NullTypeEyE10Policy1000ELNS0_9SortOrderE0EiS6_yiiNS1_21identity_decomposer_tEEEvPT5_SC_PT3_PKSD_PT1_PKSH_PT2_PKSL_T4_iiT6_,@function
        .size           _ZN3cub18CUB_300001_SM_10006detail10radix_sort29DeviceRadixSortOnesweepKernelINS1_5radix10policy_hubIiNS0_8NullTypeEyE10Policy1000ELNS0_9SortOrderE0EiS6_yiiNS1_21identity_decomposer_tEEEvPT5_SC_PT3_PKSD_PT1_PKSH_PT2_PKSL_T4_iiT6_,(.L_x_225 - _ZN3cub18CUB_300001_SM_10006detail10radix_sort29DeviceRadixSortOnesweepKernelINS1_5radix10policy_hubIiNS0_8NullTypeEyE10Policy1000ELNS0_9SortOrderE0EiS6_yiiNS1_21identity_decomposer_tEEEvPT5_SC_PT3_PKSD_PT1_PKSH_PT2_PKSL_T4_iiT6_)
        .other          _ZN3cub18CUB_300001_SM_10006detail10radix_sort29DeviceRadixSortOnesweepKernelINS1_5radix10policy_hubIiNS0_8NullTypeEyE10Policy1000ELNS0_9SortOrderE0EiS6_yiiNS1_21identity_decomposer_tEEEvPT5_SC_PT3_PKSD_PT1_PKSH_PT2_PKSL_T4_iiT6_,@"STO_CUDA_ENTRY STV_DEFAULT"
_ZN3cub18CUB_300001_SM_10006detail10radix_sort29DeviceRadixSortOnesweepKernelINS1_5radix10policy_hubIiNS0_8NullTypeEyE10Policy1000ELNS0_9SortOrderE0EiS6_yiiNS1_21identity_decomposer_tEEEvPT5_SC_PT3_PKSD_PT1_PKSH_PT2_PKSL_T4_iiT6_:
.text._ZN3cub18CUB_300001_SM_10006detail10radix_sort29DeviceRadixSortOnesweepKernelINS1_5radix10policy_hubIiNS0_8NullTypeEyE10Policy1000ELNS0_9SortOrderE0EiS6_yiiNS1_21identity_decomposer_tEEEvPT5_SC_PT3_PKSD_PT1_PKSH_PT2_PKSL_T4_iiT6_:
[----:B------:R-:W-:Y:S01]  /*0000*/  LDC R1, c[0x0][0x37c] ;  /* 0x0000df00ff017b82 */ /* 0x000fe20000000800 */
[----:B------:R-:W0:Y:S01]  /*0010*/  S2R R3, SR_TID.X ;  /* 0x0000000000037919 */ /* 0x000e220000002100 */
[----:B------:R-:W1:Y:S01]  /*0020*/  LDCU.64 UR8, c[0x0][0x358] ;  /* 0x00006b00ff0877ac */ /* 0x000e620008000a00 */
[----:B------:R-:W-:Y:S01]  /*0030*/  BSSY.RECONVERGENT B0, `(.L_x_0) ;  /* 0x000000a000007945 */ /* 0x000fe20003800200 */
[----:B0-----:R-:W-:-:S13]  /*0040*/  ISETP.NE.AND P0, PT, R3, RZ, PT ;  /* 0x000000ff0300720c */ /* 0x001fda0003f05270 */
[----:B-1----:R-:W-:Y:S05]  /*0050*/  @P0 BRA `(.L_x_1) ;  /* 0x00000000001c0947 */ /* 0x002fea0003800000 */
[----:B------:R-:W0:Y:S01]  /*0060*/  LDC.64 R4, c[0x0][0x388] ;  /* 0x0000e200ff047b82 */ /* 0x000e220000000a00 */
[----:B------:R-:W-:-:S05]  /*0070*/  IMAD.MOV.U32 R7, RZ, RZ, 0x1 ;  /* 0x00000001ff077424 */ /* 0x000fca00078e00ff */
[----:B0-----:R-:W2:Y:S02]  /*0080*/  ATOMG.E.ADD.STRONG.GPU PT, R4, desc[UR8][R4.64], R7 ;  /* 0x80000007040479a8 */ /* 0x001ea400081ef108 */
[----:B------:R-:W0:Y:S01]  /*0090*/  S2UR UR5, SR_CgaCtaId ;  /* 0x00000000000579c3 */ /* 0x000e220000008800 */
[----:B------:R-:W-:Y:S02]  /*00a0*/  UMOV UR4, 0x400 ;  /* 0x0000040000047882 */ /* 0x000fe40000000000 */
[----:B0-----:R-:W-:-:S09]  /*00b0*/  ULEA UR4, UR5, UR4, 0x18 ;  /* 0x0000000405047291 */ /* 0x001fd2000f8ec0ff */
[----:B--2---:R0:W-:Y:S03]  /*00c0*/  STS [UR4+0x7200], R4 ;  /* 0x00720004ff007988 */ /* 0x0041e60008000804 */
.L_x_1:
[----:B------:R-:W-:Y:S05]  /*00d0*/  BSYNC.RECONVERGENT B0 ;  /* 0x0000000000007941 */ /* 0x000fea0003800200 */
.L_x_0:
[----:B------:R-:W1:Y:S08]  /*00e0*/  S2UR UR5, SR_CgaCtaId ;  /* 0x00000000000579c3 */ /* 0x000e700000008800 */
[----:B------:R-:W-:Y:S06]  /*00f0*/  BAR.SYNC.DEFER_BLOCKING 0x0 ;  /* 0x0000000000007b1d */ /* 0x000fec0000010000 */
[----:B------:R-:W-:Y:S01]  /*0100*/  UMOV UR4, 0x400 ;  /* 0x0000040000047882 */ /* 0x000fe20000000000 */
[----:B------:R-:W2:Y:S01]  /*0110*/  S2R R46, SR_LANEID ;  /* 0x00000000002e7919 */ /* 0x000ea20000000000 */
[----:B-1----:R-:W-:Y:S01]  /*0120*/  ULEA UR4, UR5, UR4, 0x18 ;  /* 0x0000000405047291 */ /* 0x002fe2000f8ec0ff */
[----:B------:R-:W1:Y:S08]  /*0130*/  LDCU UR5, c[0x0][0x3c0] ;  /* 0x00007800ff0577ac */ /* 0x000e700008000800 */
[----:B------:R-:W3:Y:S02]  /*0140*/  LDS R0, [UR4+0x7200] ;  /* 0x00720004ff007984 */ /* 0x000ee40008000800 */
[----:B---3--:R-:W-:-:S13]  /*0150*/  R2UR UR7, R0 ;  /* 0x00000000000772ca */ /* 0x008fda00000e0000 */
[----:B------:R-:W-:-:S04]  /*0160*/  UIMAD UR6, UR7, 0x1c80, URZ ;  /* 0x00001c80070678a4 */ /* 0x000fc8000f8e02ff */
[----:B------:R-:W-:Y:S02]  /*0170*/  UIADD3 UR10, UPT, UPT, UR6, 0x1c80, URZ ;  /* 0x00001c80060a7890 */ /* 0x000fe4000fffe0ff */
[----:B------:R-:W-:Y:S02]  /*0180*/  USHF.R.S32.HI UR11, URZ, 0x1f, UR6 ;  /* 0x0000001fff0b7899 */ /* 0x000fe40008011406 */
[----:B-1----:R-:W-:-:S09]  /*0190*/  UISETP.GT.AND UP0, UPT, UR10, UR5, UPT ;  /* 0x000000050a00728c */ /* 0x002fd2000bf04270 */
[----:B--2---:R-:W-:Y:S05]  /*01a0*/  BRA.U UP0, `(.L_x_2) ;  /* 0x0000000100707547 */ /* 0x004fea000b800000 */
[----:B------:R-:W0:Y:S01]  /*01b0*/  LDCU.64 UR12, c[0x0][0x3a8] ;  /* 0x00007500ff0c77ac */ /* 0x000e220008000a00 */
[C---:B------:R-:W-:Y:S02]  /*01c0*/  LOP3.LUT R0, R3.reuse, 0x1f, RZ, 0xc0, !PT ;  /* 0x0000001f03007812 */ /* 0x040fe400078ec0ff */
[----:B------:R-:W-:-:S05]  /*01d0*/  LOP3.LUT R5, R3, 0x3e0, RZ, 0xc0, !PT ;  /* 0x000003e003057812 */ /* 0x000fca00078ec0ff */
[----:B------:R-:W-:-:S05]  /*01e0*/  IMAD R0, R5, 0x13, R0 ;  /* 0x0000001305007824 */ /* 0x000fca00078e0200 */
[----:B------:R-:W-:-:S05]  /*01f0*/  IADD3 R0, P0, PT, R0, UR6, RZ ;  /* 0x0000000600007c10 */ /* 0x000fca000ff1e0ff */
[----:B------:R-:W-:Y:S01]  /*0200*/  IMAD.X R5, RZ, RZ, UR11, P0 ;  /* 0x0000000bff057e24 */ /* 0x000fe200080e06ff */
[----:B0-----:R-:W-:-:S04]  /*0210*/  LEA R4, P0, R0, UR12, 0x2 ;  /* 0x0000000c00047c11 */ /* 0x001fc8000f8010ff */
[----:B------:R-:W-:-:S05]  /*0220*/  LEA.HI.X R5, R0, UR13, R5, 0x2, P0 ;  /* 0x0000000d00057c11 */ /* 0x000fca00080f1405 */
[----:B------:R0:W5:Y:S04]  /*0230*/  LDG.E R44, desc[UR8][R4.64] ;  /* 0x00000008042c7981 */ /* 0x000168000c1e1900 */
        /* <DEDUP_REMOVED lines=17> */
[----:B------:R0:W5:Y:S01]  /*0350*/  LDG.E R24, desc[UR8][R4.64+0x900] ;  /* 0x0009000804187981 */ /* 0x000162000c1e1900 */
[----:B------:R-:W-:Y:S05]  /*0360*/  BRA `(.L_x_3) ;  /* 0x0000000400507947 */ /* 0x000fea0003800000 */
.L_x_2:
[C---:B------:R-:W-:Y:S01]  /*0370*/  LOP3.LUT R0, R3.reuse, 0x1f, RZ, 0xc0, !PT ;  /* 0x0000001f03007812 */ /* 0x040fe200078ec0ff */
[----:B------:R-:W1:Y:S01]  /*0380*/  LDCU.64 UR12, c[0x0][0x3a8] ;  /* 0x00007500ff0c77ac */ /* 0x000e620008000a00 */
[----:B------:R-:W-:Y:S01]  /*0390*/  LOP3.LUT R5, R3, 0x3e0, RZ, 0xc0, !PT ;  /* 0x000003e003057812 */ /* 0x000fe200078ec0ff */
[----:B------:R-:W-:Y:S01]  /*03a0*/  IMAD.MOV.U32 R44, RZ, RZ, 0x7fffffff ;  /* 0x7fffffffff2c7424 */ /* 0x000fe200078e00ff */
[----:B------:R-:W-:Y:S01]  /*03b0*/  UIADD3 UR5, UPT, UPT, -UR6, UR5, URZ ;  /* 0x0000000506057290 */ /* 0x000fe2000fffe1ff */
[----:B------:R-:W-:Y:S02]  /*03c0*/  IMAD.MOV.U32 R42, RZ, RZ, 0x7fffffff ;  /* 0x7fffffffff2a7424 */ /* 0x000fe400078e00ff */
[----:B------:R-:W-:Y:S02]  /*03d0*/  IMAD R7, R5, 0x13, R0 ;  /* 0x0000001305077824 */ /* 0x000fe400078e0200 */
[----:B------:R-:W-:Y:S02]  /*03e0*/  IMAD.MOV.U32 R43, RZ, RZ, 0x7fffffff ;  /* 0x7fffffffff2b7424 */ /* 0x000fe400078e00ff */
[C---:B------:R-:W-:Y:S01]  /*03f0*/  VIADD R0, R7.reuse, 0x20 ;  /* 0x0000002007007836 */ /* 0x040fe20000000000 */
[C---:B------:R-:W-:Y:S01]  /*0400*/  ISETP.GE.AND P1, PT, R7.reuse, UR5, PT ;  /* 0x0000000507007c0c */ /* 0x040fe2000bf26270 */
[----:B------:R-:W-:-:S02]  /*0410*/  VIADD R5, R7, 0x60 ;  /* 0x0000006007057836 */ /* 0x000fc40000000000 */
[C---:B0-----:R-:W-:Y:S01]  /*0420*/  VIADD R4, R7.reuse, 0x40 ;  /* 0x0000004007047836 */ /* 0x041fe20000000000 */
[----:B------:R-:W-:Y:S01]  /*0430*/  ISETP.GE.AND P2, PT, R0, UR5, PT ;  /* 0x0000000500007c0c */ /* 0x000fe2000bf46270 */
[C---:B------:R-:W-:Y:S01]  /*0440*/  VIADD R8, R7.reuse, 0xa0 ;  /* 0x000000a007087836 */ /* 0x040fe20000000000 */
[C---:B------:R-:W-:Y:S01]  /*0450*/  IADD3 R0, P0, PT, R7.reuse, UR6, RZ ;  /* 0x0000000607007c10 */ /* 0x040fe2000ff1e0ff */
[----:B------:R-:W-:Y:S01]  /*0460*/  VIADD R6, R7, 0x80 ;  /* 0x0000008007067836 */ /* 0x000fe20000000000 */
[----:B------:R-:W-:Y:S01]  /*0470*/  ISETP.GE.AND P4, PT, R5, UR5, PT ;  /* 0x0000000505007c0c */ /* 0x000fe2000bf86270 */
[----:B------:R-:W-:Y:S01]  /*0480*/  VIADD R9, R7, 0xc0 ;  /* 0x000000c007097836 */ /* 0x000fe20000000000 */
[----:B------:R-:W-:Y:S01]  /*0490*/  ISETP.GE.AND P3, PT, R4, UR5, PT ;  /* 0x0000000504007c0c */ /* 0x000fe2000bf66270 */
[----:B------:R-:W-:Y:S01]  /*04a0*/  IMAD.X R5, RZ, RZ, UR11, P0 ;  /* 0x0000000bff057e24 */ /* 0x000fe200080e06ff */
[----:B-1----:R-:W-:Y:S02]  /*04b0*/  LEA R4, P0, R0, UR12, 0x2 ;  /* 0x0000000c00047c11 */ /* 0x002fe4000f8010ff */
[----:B------:R-:W-:-:S02]  /*04c0*/  ISETP.GE.AND P6, PT, R8, UR5, PT ;  /* 0x0000000508007c0c */ /* 0x000fc4000bfc6270 */
[----:B------:R-:W-:Y:S01]  /*04d0*/  LEA.HI.X R5, R0, UR13, R5, 0x2, P0 ;  /* 0x0000000d00057c11 */ /* 0x000fe200080f1405 */
[----:B------:R-:W-:Y:S01]  /*04e0*/  VIADD R0, R7, 0xe0 ;  /* 0x000000e007007836 */ /* 0x000fe20000000000 */
[----:B------:R-:W-:Y:S01]  /*04f0*/  ISETP.GE.AND P5, PT, R6, UR5, PT ;  /* 0x0000000506007c0c */ /* 0x000fe2000bfa6270 */
[----:B------:R-:W-:Y:S01]  /*0500*/  IMAD.MOV.U32 R8, RZ, RZ, 0x7fffffff ;  /* 0x7fffffffff087424 */ /* 0x000fe200078e00ff */
[----:B------:R-:W-:Y:S01]  /*0510*/  ISETP.GE.AND P0, PT, R9, UR5, PT ;  /* 0x0000000509007c0c */ /* 0x000fe2000bf06270 */
[----:B------:R1:W5:Y:S01]  /*0520*/  @!P1 LDG.E R44, desc[UR8][R4.64] ;  /* 0x00000008042c9981 */ /* 0x000362000c1e1900 */
[----:B------:R-:W-:Y:S01]  /*0530*/  ISETP.GE.AND P1, PT, R0, UR5, PT ;  /* 0x0000000500007c0c */ /* 0x000fe2000bf26270 */
[C---:B------:R-:W-:Y:S02]  /*0540*/  VIADD R0, R7.reuse, 0x120 ;  /* 0x0000012007007836 */ /* 0x040fe40000000000 */
[----:B------:R1:W5:Y:S01]  /*0550*/  @!P3 LDG.E R42, desc[UR8][R4.64+0x100] ;  /* 0x00010008042ab981 */ /* 0x000362000c1e1900 */
[----:B------:R-:W-:-:S02]  /*0560*/  VIADD R6, R7, 0x100 ;  /* 0x0000010007067836 */ /* 0x000fc40000000000 */
[----:B------:R-:W-:Y:S01]  /*0570*/  ISETP.GE.AND P3, PT, R0, UR5, PT ;  /* 0x0000000500007c0c */ /* 0x000fe2000bf66270 */
[----:B------:R-:W-:Y:S01]  /*0580*/  VIADD R0, R7, 0x140 ;  /* 0x0000014007007836 */ /* 0x000fe20000000000 */
[----:B------:R1:W5:Y:S01]  /*0590*/  @!P4 LDG.E R8, desc[UR8][R4.64+0x180] ;  /* 0x000180080408c981 */ /* 0x000362000c1e1900 */
[----:B------:R-:W-:-:S03]  /*05a0*/  IMAD.MOV.U32 R10, RZ, RZ, 0x7fffffff ;  /* 0x7fffffffff0a7424 */ /* 0x000fc600078e00ff */
[----:B------:R-:W-:Y:S01]  /*05b0*/  ISETP.GE.AND P4, PT, R0, UR5, PT ;  /* 0x0000000500007c0c */ /* 0x000fe2000bf86270 */
[C---:B------:R-:W-:Y:S01]  /*05c0*/  VIADD R0, R7.reuse, 0x180 ;  /* 0x0000018007007836 */ /* 0x040fe20000000000 */
[----:B------:R1:W5:Y:S01]  /*05d0*/  @!P2 LDG.E R43, desc[UR8][R4.64+0x80] ;  /* 0x00008008042ba981 */ /* 0x000362000c1e1900 */
[----:B------:R-:W-:Y:S01]  /*05e0*/  ISETP.GE.AND P2, PT, R6, UR5, PT ;  /* 0x0000000506007c0c */ /* 0x000fe2000bf46270 */
[----:B------:R-:W-:Y:S02]  /*05f0*/  IMAD.MOV.U32 R12, RZ, RZ, 0x7fffffff ;  /* 0x7fffffffff0c7424 */ /* 0x000fe400078e00ff */
[----:B------:R1:W5:Y:S01]  /*0600*/  @!P6 LDG.E R10, desc[UR8][R4.64+0x280] ;  /* 0x00028008040ae981 */ /* 0x000362000c1e1900 */
[----:B------:R-:W-:Y:S01]  /*0610*/  ISETP.GE.AND P6, PT, R0, UR5, PT ;  /* 0x0000000500007c0c */ /* 0x000fe2000bfc6270 */
[C---:B------:R-:W-:Y:S02]  /*0620*/  VIADD R0, R7.reuse, 0x1a0 ;  /* 0x000001a007007836 */ /* 0x040fe40000000000 */
[----:B------:R-:W-:Y:S01]  /*0630*/  IMAD.MOV.U32 R9, RZ, RZ, 0x7fffffff ;  /* 0x7fffffffff097424 */ /* 0x000fe200078e00ff */
[----:B------:R1:W5:Y:S01]  /*0640*/  @!P0 LDG.E R12, desc[UR8][R4.64+0x300] ;  /* 0x00030008040c8981 */ /* 0x000362000c1e1900 */
[----:B------:R-:W-:Y:S01]  /*0650*/  VIADD R6, R7, 0x160 ;  /* 0x0000016007067836 */ /* 0x000fe20000000000 */
[----:B------:R-:W-:Y:S01]  /*0660*/  ISETP.GE.AND P0, PT, R0, UR5, PT ;  /* 0x0000000500007c0c */ /* 0x000fe2000bf06270 */
[----:B------:R-:W-:-:S02]  /*0670*/  IMAD.MOV.U32 R14, RZ, RZ, 0x7fffffff ;  /* 0x7fffffffff0e7424 */ /* 0x000fc400078e00ff */
[C---:B------:R-:W-:Y:S01]  /*0680*/  VIADD R0, R7.reuse, 0x1e0 ;  /* 0x000001e007007836 */ /* 0x040fe20000000000 */
[----:B------:R1:W5:Y:S01]  /*0690*/  @!P5 LDG.E R9, desc[UR8][R4.64+0x200] ;  /* 0x000200080409d981 */ /* 0x000362000c1e1900 */
[----:B------:R-:W-:Y:S01]  /*06a0*/  ISETP.GE.AND P5, PT, R6, UR5, PT ;  /* 0x0000000506007c0c */ /* 0x000fe2000bfa6270 */
[----:B------:R-:W-:Y:S02]  /*06b0*/  IMAD.MOV.U32 R13, RZ, RZ, 0x7fffffff ;  /* 0x7fffffffff0d7424 */ /* 0x000fe400078e00ff */
[----:B------:R1:W5:Y:S01]  /*06c0*/  @!P2 LDG.E R14, desc[UR8][R4.64+0x400] ;  /* 0x00040008040ea981 */ /* 0x000362000c1e1900 */
[----:B------:R-:W-:Y:S01]  /*06d0*/  IMAD.MOV.U32 R15, RZ, RZ, 0x7fffffff ;  /* 0x7fffffffff0f7424 */ /* 0x000fe200078e00ff */
[----:B------:R-:W-:Y:S01]  /*06e0*/  ISETP.GE.AND P2, PT, R0, UR5, PT ;  /* 0x0000000500007c0c */ /* 0x000fe2000bf46270 */
[C---:B------:R-:W-:Y:S01]  /*06f0*/  VIADD R6, R7.reuse, 0x1c0 ;  /* 0x000001c007067836 */ /* 0x040fe20000000000 */
[----:B------:R1:W5:Y:S01]  /*0700*/  @!P1 LDG.E R13, desc[UR8][R4.64+0x380] ;  /* 0x00038008040d9981 */ /* 0x000362000c1e1900 */
[----:B------:R-:W-:-:S02]  /*0710*/  VIADD R0, R7, 0x200 ;  /* 0x0000020007007836 */ /* 0x000fc40000000000 */
[----:B------:R-:W-:Y:S01]  /*0720*/  IMAD.MOV.U32 R16, RZ, RZ, 0x7fffffff ;  /* 0x7fffffffff107424 */ /* 0x000fe200078e00ff */
[----:B------:R1:W5:Y:S01]  /*0730*/  @!P3 LDG.E R15, desc[UR8][R4.64+0x480] ;  /* 0x00048008040fb981 */ /* 0x000362000c1e1900 */
[----:B------:R-:W-:Y:S01]  /*0740*/  IMAD.MOV.U32 R17, RZ, RZ, 0x7fffffff ;  /* 0x7fffffffff117424 */ /* 0x000fe200078e00ff */
[----:B------:R-:W-:Y:S01]  /*0750*/  ISETP.GE.AND P1, PT, R6, UR5, PT ;  /* 0x0000000506007c0c */ /* 0x000fe2000bf26270 */
[C---:B------:R-:W-:Y:S01]  /*0760*/  VIADD R6, R7.reuse, 0x220 ;  /* 0x0000022007067836 */ /* 0x040fe20000000000 */
[----:B------:R-:W-:Y:S01]  /*0770*/  ISETP.GE.AND P3, PT, R0, UR5, PT ;  /* 0x0000000500007c0c */ /* 0x000fe2000bf66270 */
[----:B------:R-:W-:Y:S01]  /*0780*/  VIADD R0, R7, 0x240 ;  /* 0x0000024007007836 */ /* 0x000fe20000000000 */
[----:B------:R1:W5:Y:S02]  /*0790*/  @!P4 LDG.E R16, desc[UR8][R4.64+0x500] ;  /* 0x000500080410c981 */ /* 0x000364000c1e1900 */
[----:B------:R-:W-:Y:S02]  /*07a0*/  ISETP.GE.AND P4, PT, R6, UR5, PT ;  /* 0x0000000506007c0c */ /* 0x000fe4000bf86270 */
[----:B------:R1:W5:Y:S01]  /*07b0*/  @!P5 LDG.E R17, desc[UR8][R4.64+0x580] ;  /* 0x000580080411d981 */ /* 0x000362000c1e1900 */
[----:B------:R-:W-:Y:S01]  /*07c0*/  ISETP.GE.AND P5, PT, R0, UR5, PT ;  /* 0x0000000500007c0c */ /* 0x000fe2000bfa6270 */
[----:B------:R-:W-:-:S02]  /*07d0*/  IMAD.MOV.U32 R18, RZ, RZ, 0x7fffffff ;  /* 0x7fffffffff127424 */ /* 0x000fc400078e00ff */
[----:B------:R-:W-:Y:S02]  /*07e0*/  IMAD.MOV.U32 R19, RZ, RZ, 0x7fffffff ;  /* 0x7fffffffff137424 */ /* 0x000fe400078e00ff */
[----:B------:R-:W-:Y:S02]  /*07f0*/  IMAD.MOV.U32 R20, RZ, RZ, 0x7fffffff ;  /* 0x7fffffffff147424 */ /* 0x000fe400078e00ff */
[----:B------:R-:W-:Y:S01]  /*0800*/  IMAD.MOV.U32 R21, RZ, RZ, 0x7fffffff ;  /* 0x7fffffffff157424 */ /* 0x000fe200078e00ff */
[----:B------:R1:W5:Y:S01]  /*0810*/  @!P6 LDG.E R18, desc[UR8][R4.64+0x600] ;  /* 0x000600080412e981 */ /* 0x000362000c1e1900 */
[----:B------:R-:W-:Y:S02]  /*0820*/  IMAD.MOV.U32 R22, RZ, RZ, 0x7fffffff ;  /* 0x7fffffffff167424 */ /* 0x000fe400078e00ff */
[----:B------:R-:W-:Y:S01]  /*0830*/  IMAD.MOV.U32 R23, RZ, RZ, 0x7fffffff ;  /* 0x7fffffffff177424 */ /* 0x000fe200078e00ff */
[----:B------:R1:W5:Y:S01]  /*0840*/  @!P0 LDG.E R19, desc[UR8][R4.64+0x680] ;  /* 0x0006800804138981 */ /* 0x000362000c1e1900 */
[----:B------:R-:W-:-:S03]  /*0850*/  IMAD.MOV.U32 R24, RZ, RZ, 0x7fffffff ;  /* 0x7fffffffff187424 */ /* 0x000fc600078e00ff */
[----:B------:R1:W5:Y:S04]  /*0860*/  @!P1 LDG.E R20, desc[UR8][R4.64+0x700] ;  /* 0x0007000804149981 */ /* 0x000368000c1e1900 */
[----:B------:R1:W5:Y:S04]  /*0870*/  @!P2 LDG.E R21, desc[UR8][R4.64+0x780] ;  /* 0x000780080415a981 */ /* 0x000368000c1e1900 */
[----:B------:R1:W5:Y:S04]  /*0880*/  @!P3 LDG.E R22, desc[UR8][R4.64+0x800] ;  /* 0x000800080416b981 */ /* 0x000368000c1e1900 */
[----:B------:R1:W5:Y:S04]  /*0890*/  @!P4 LDG.E R23, desc[UR8][R4.64+0x880] ;  /* 0x000880080417c981 */ /* 0x000368000c1e1900 */
[----:B------:R1:W5:Y:S02]  /*08a0*/  @!P5 LDG.E R24, desc[UR8][R4.64+0x900] ;  /* 0x000900080418d981 */ /* 0x000364000c1e1900 */
.L_x_3:
[----:B01----:R-:W-:Y:S01]  /*08b0*/  VIMNMX R5, PT, PT, R46, 0xe0, !PT ;  /* 0x000000e02e057848 */ /* 0x003fe20007fe0100 */
[----:B------:R-:W0:Y:S01]  /*08c0*/  LDCU UR5, c[0x0][0x3c8] ;  /* 0x00007900ff0577ac */ /* 0x000e220008000800 */
[----:B------:R-:W-:Y:S01]  /*08d0*/  SHF.R.U32.HI R0, RZ, 0x5, R3 ;  /* 0x00000005ff007819 */ /* 0x000fe20000011603 */
[----:B------:R-:W-:Y:S01]  /*08e0*/  BSSY.RECONVERGENT B0, `(.L_x_4) ;  /* 0x0000026000007945 */ /* 0x000fe20003800200 */
[--C-:B------:R-:W-:Y:S01]  /*08f0*/  IADD3 R5, PT, PT, R5, 0x1f, -R46.reuse ;  /* 0x0000001f05057810 */ /* 0x100fe20007ffe82e */
[----:B------:R-:W-:Y:S01]  /*0900*/  UMOV UR6, 0xffffffff ;  /* 0xffffffff00067882 */ /* 0x000fe20000000000 */
[----:B------:R-:W-:Y:S02]  /*0910*/  IMAD.MOV.U32 R7, RZ, RZ, R46 ;  /* 0x000000ffff077224 */ /* 0x000fe400078e002e */
[C---:B------:R-:W-:Y:S02]  /*0920*/  ISETP.GE.U32.AND P0, PT, R5.reuse, 0x1e0, PT ;  /* 0x000001e00500780c */ /* 0x040fe40003f06070 */
[----:B------:R-:W-:Y:S01]  /*0930*/  LEA.HI R6, R5, 0x1, RZ, 0x1b ;  /* 0x0000000105067811 */ /* 0x000fe200078fd8ff */
[----:B------:R-:W-:-:S03]  /*0940*/  IMAD.SHL.U32 R5, R0, 0x400, RZ ;  /* 0x0000040000057824 */ /* 0x000fc600078e00ff */
[----:B------:R-:W-:-:S04]  /*0950*/  LOP3.LUT R25, R6, 0xf, RZ, 0xc0, !PT ;  /* 0x0000000f06197812 */ /* 0x000fc800078ec0ff */
[----:B------:R-:W-:Y:S01]  /*0960*/  ISETP.NE.AND P1, PT, R25, RZ, PT ;  /* 0x000000ff1900720c */ /* 0x000fe20003f25270 */
[----:B0-----:R-:W-:Y:S02]  /*0970*/  USHF.L.U32 UR5, UR6, UR5, URZ ;  /* 0x0000000506057299 */ /* 0x001fe400080006ff */
[----:B------:R-:W-:Y:S10]  /*0980*/  @!P0 BRA `(.L_x_5) ;  /* 0x00000000006c8947 */ /* 0x000ff40003800000 */
[----:B------:R-:W-:Y:S01]  /*0990*/  IMAD R4, R46, 0x4, R5 ;  /* 0x000000042e047824 */ /* 0x000fe200078e0205 */
[----:B------:R-:W-:Y:S01]  /*09a0*/  LOP3.LUT R0, R6, 0xffffff0, RZ, 0xc0, !PT ;  /* 0x0ffffff006007812 */ /* 0x000fe200078ec0ff */
[----:B------:R-:W-:Y:S02]  /*09b0*/  IMAD.U32 R11, RZ, RZ, UR4 ;  /* 0x00000004ff0b7e24 */ /* 0x000fe4000f8e00ff */
[----:B------:R-:W-:Y:S02]  /*09c0*/  IMAD.MOV.U32 R7, RZ, RZ, R46 ;  /* 0x000000ffff077224 */ /* 0x000fe400078e002e */
[----:B------:R-:W-:Y:S01]  /*09d0*/  IMAD.MOV R0, RZ, RZ, -R0 ;  /* 0x000000ffff007224 */ /* 0x000fe200078e0a00 */
[----:B------:R-:W-:-:S07]  /*09e0*/  IADD3 R4, PT, PT, R4, 0x400, R11 ;  /* 0x0000040004047810 */ /* 0x000fce0007ffe00b */
.L_x_6:
[----:B------:R-:W-:Y:S01]  /*09f0*/  VIADD R0, R0, 0x10 ;  /* 0x0000001000007836 */ /* 0x000fe20000000000 */
[----:B------:R-:W-:Y:S01]  /*0a00*/  STS [R4+-0x400], RZ ;  /* 0xfffc00ff04007388 */ /* 0x000fe20000000800 */
[----:B------:R-:W-:-:S03]  /*0a10*/  VIADD R7, R7, 0x200 ;  /* 0x0000020007077836 */ /* 0x000fc60000000000 */
[----:B------:R-:W-:Y:S01]  /*0a20*/  ISETP.NE.AND P0, PT, R0, RZ, PT ;  /* 0x000000ff0000720c */ /* 0x000fe20003f05270 */
[----:B------:R-:W-:Y:S04]  /*0a30*/  STS [R4+-0x380], RZ ;  /* 0xfffc80ff04007388 */ /* 0x000fe80000000800 */
[----:B------:R-:W-:Y:S04]  /*0a40*/  STS [R4+-0x300], RZ ;  /* 0xfffd00ff04007388 */ /* 0x000fe80000000800 */
[----:B------:R-:W-:Y:S04]  /*0a50*/  STS [R4+-0x280], RZ ;  /* 0xfffd80ff04007388 */ /* 0x000fe80000000800 */
[----:B------:R-:W-:Y:S04]  /*0a60*/  STS [R4+-0x200], RZ ;  /* 0xfffe00ff04007388 */ /* 0x000fe80000000800 */
[----:B------:R-:W-:Y:S04]  /*0a70*/  STS [R4+-0x180], RZ ;  /* 0xfffe80ff04007388 */ /* 0x000fe80000000800 */
[----:B------:R-:W-:Y:S04]  /*0a80*/  STS [R4+-0x100], RZ ;  /* 0xffff00ff04007388 */ /* 0x000fe80000000800 */
[----:B------:R-:W-:Y:S04]  /*0a90*/  STS [R4+-0x80], RZ ;  /* 0xffff80ff04007388 */ /* 0x000fe80000000800 */
[----:B------:R-:W-:Y:S04]  /*0aa0*/  STS [R4], RZ ;  /* 0x000000ff04007388 */ /* 0x000fe80000000800 */
[----:B------:R-:W-:Y:S04]  /*0ab0*/  STS [R4+0x80], RZ ;  /* 0x000080ff04007388 */ /* 0x000fe80000000800 */
[----:B------:R-:W-:Y:S04]  /*0ac0*/  STS [R4+0x100], RZ ;  /* 0x000100ff04007388 */ /* 0x000fe80000000800 */
[----:B------:R-:W-:Y:S04]  /*0ad0*/  STS [R4+0x180], RZ ;  /* 0x000180ff04007388 */ /* 0x000fe80000000800 */
[----:B------:R-:W-:Y:S04]  /*0ae0*/  STS [R4+0x200], RZ ;  /* 0x000200ff04007388 */ /* 0x000fe80000000800 */
[----:B------:R-:W-:Y:S04]  /*0af0*/  STS [R4+0x280], RZ ;  /* 0x000280ff04007388 */ /* 0x000fe80000000800 */
[----:B------:R-:W-:Y:S04]  /*0b00*/  STS [R4+0x300], RZ ;  /* 0x000300ff04007388 */ /* 0x000fe80000000800 */
[----:B------:R0:W-:Y:S02]  /*0b10*/  STS [R4+0x380], RZ ;  /* 0x000380ff04007388 */ /* 0x0001e40000000800 */
[----:B0-----:R-:W-:Y:S01]  /*0b20*/  VIADD R4, R4, 0x800 ;  /* 0x0000080004047836 */ /* 0x001fe20000000000 */
[----:B------:R-:W-:Y:S06]  /*0b30*/  @P0 BRA `(.L_x_6) ;  /* 0xfffffffc00ac0947 */ /* 0x000fec000383ffff */
.L_x_5:
[----:B------:R-:W-:Y:S05]  /*0b40*/  BSYNC.RECONVERGENT B0 ;  /* 0x0000000000007941 */ /* 0x000fea0003800200 */
.L_x_4:
[----:B------:R-:W-:Y:S01]  /*0b50*/  BSSY.RECONVERGENT B0, `(.L_x_7) ;  /* 0x0000026000007945 */ /* 0x000fe20003800200 */
[----:B------:R-:W-:-:S03]  /*0b60*/  VIADD R4, R5, UR4 ;  /* 0x0000000405047c36 */ /* 0x000fc60008000000 */
[----:B------:R-:W-:Y:S05]  /*0b70*/  @!P1 BRA `(.L_x_8) ;  /* 0x00000000008c9947 */ /* 0x000fea0003800000 */
[----:B------:R-:W-:Y:S01]  /*0b80*/  ISETP.GE.U32.AND P0, PT, R25, 0x8, PT ;  /* 0x000000081900780c */ /* 0x000fe20003f06070 */
[----:B------:R-:W-:Y:S01]  /*0b90*/  BSSY.RECONVERGENT B1, `(.L_x_9) ;  /* 0x000000e000017945 */ /* 0x000fe20003800200 */
[----:B------:R-:W-:-:S04]  /*0ba0*/  LOP3.LUT R11, R6, 0x7, RZ, 0xc0, !PT ;  /* 0x00000007060b7812 */ /* 0x000fc800078ec0ff */
[----:B------:R-:W-:-:S07]  /*0bb0*/  ISETP.NE.AND P1, PT, R11, RZ, PT ;  /* 0x000000ff0b00720c */ /* 0x000fce0003f25270 */
[----:B------:R-:W-:Y:S06]  /*0bc0*/  @!P0 BRA `(.L_x_10) ;  /* 0x0000000000288947 */ /* 0x000fec0003800000 */
[C---:B------:R-:W-:Y:S02]  /*0bd0*/  IMAD R0, R7.reuse, 0x4, R4 ;  /* 0x0000000407007824 */ /* 0x040fe400078e0204 */
[----:B------:R-:W-:-:S03]  /*0be0*/  VIADD R7, R7, 0x100 ;  /* 0x0000010007077836 */ /* 0x000fc60000000000 */
[----:B------:R0:W-:Y:S04]  /*0bf0*/  STS [R0], RZ ;  /* 0x000000ff00007388 */ /* 0x0001e80000000800 */
[----:B------:R0:W-:Y:S04]  /*0c00*/  STS [R0+0x80], RZ ;  /* 0x000080ff00007388 */ /* 0x0001e80000000800 */
[----:B------:R0:W-:Y:S04]  /*0c10*/  STS [R0+0x100], RZ ;  /* 0x000100ff00007388 */ /* 0x0001e80000000800 */
[----:B------:R0:W-:Y:S04]  /*0c20*/  STS [R0+0x180], RZ ;  /* 0x000180ff00007388 */ /* 0x0001e80000000800 */
[----:B------:R0:W-:Y:S04]  /*0c30*/  STS [R0+0x200], RZ ;  /* 0x000200ff00007388 */ /* 0x0001e80000000800 */
[----:B------:R0:W-:Y:S04]  /*0c40*/  STS [R0+0x280], RZ ;  /* 0x000280ff00007388 */ /* 0x0001e80000000800 */
[----:B------:R0:W-:Y:S04]  /*0c50*/  STS [R0+0x300], RZ ;  /* 0x000300ff00007388 */ /* 0x0001e80000000800 */
[----:B------:R0:W-:Y:S02]  /*0c60*/  STS [R0+0x380], RZ ;  /* 0x000380ff00007388 */ /* 0x0001e40000000800 */
.L_x_10:
[----:B------:R-:W-:Y:S05]  /*0c70*/  BSYNC.RECONVERGENT B1 ;  /* 0x0000000000017941 */ /* 0x000fea0003800200 */
.L_x_9:
[----:B------:R-:W-:Y:S05]  /*0c80*/  @!P1 BRA `(.L_x_8) ;  /* 0x0000000000489947 */ /* 0x000fea0003800000 */
[----:B------:R-:W-:Y:S02]  /*0c90*/  ISETP.GE.U32.AND P0, PT, R11, 0x4, PT ;  /* 0x000000040b00780c */ /* 0x000fe40003f06070 */
[----:B------:R-:W-:-:S04]  /*0ca0*/  LOP3.LUT R6, R6, 0x3, RZ, 0xc0, !PT ;  /* 0x0000000306067812 */ /* 0x000fc800078ec0ff */
[----:B------:R-:W-:-:S07]  /*0cb0*/  ISETP.NE.AND P1, PT, R6, RZ, PT ;  /* 0x000000ff0600720c */ /* 0x000fce0003f25270 */
[C---:B0-----:R-:W-:Y:S02]  /*0cc0*/  @P0 IMAD R0, R7.reuse, 0x4, R4 ;  /* 0x0000000407000824 */ /* 0x041fe400078e0204 */
[----:B------:R-:W-:-:S03]  /*0cd0*/  @P0 VIADD R7, R7, 0x80 ;  /* 0x0000008007070836 */ /* 0x000fc60000000000 */
[----:B------:R1:W-:Y:S04]  /*0ce0*/  @P0 STS [R0], RZ ;  /* 0x000000ff00000388 */ /* 0x0003e80000000800 */
[----:B------:R1:W-:Y:S04]  /*0cf0*/  @P0 STS [R0+0x80], RZ ;  /* 0x000080ff00000388 */ /* 0x0003e80000000800 */
[----:B------:R1:W-:Y:S04]  /*0d00*/  @P0 STS [R0+0x100], RZ ;  /* 0x000100ff00000388 */ /* 0x0003e80000000800 */
[----:B------:R1:W-:Y:S01]  /*0d10*/  @P0 STS [R0+0x180], RZ ;  /* 0x000180ff00000388 */ /* 0x0003e20000000800 */
[----:B------:R-:W-:Y:S05]  /*0d20*/  @!P1 BRA `(.L_x_8) ;  /* 0x0000000000209947 */ /* 0x000fea0003800000 */
[----:B------:R-:W-:Y:S02]  /*0d30*/  IMAD R5, R7, 0x4, R5 ;  /* 0x0000000407057824 */ /* 0x000fe400078e0205 */
[----:B------:R-:W-:Y:S02]  /*0d40*/  IMAD.MOV R6, RZ, RZ, -R6 ;  /* 0x000000ffff067224 */ /* 0x000fe400078e0a06 */
[----:B------:R-:W-:-:S07]  /*0d50*/  VIADD R5, R5, UR4 ;  /* 0x0000000405057c36 */ /* 0x000fce0008000000 */
.L_x_11:
[----:B------:R-:W-:Y:S01]  /*0d60*/  VIADD R6, R6, 0x1 ;  /* 0x0000000106067836 */ /* 0x000fe20000000000 */
[----:B------:R0:W-:Y:S04]  /*0d70*/  STS [R5], RZ ;  /* 0x000000ff05007388 */ /* 0x0001e80000000800 */
[----:B------:R-:W-:Y:S01]  /*0d80*/  ISETP.NE.AND P0, PT, R6, RZ, PT ;  /* 0x000000ff0600720c */ /* 0x000fe20003f05270 */
[----:B0-----:R-:W-:-:S12]  /*0d90*/  VIADD R5, R5, 0x80 ;  /* 0x0000008005057836 */ /* 0x001fd80000000000 */
[----:B------:R-:W-:Y:S05]  /*0da0*/  @P0 BRA `(.L_x_11) ;  /* 0xfffffffc00ec0947 */ /* 0x000fea000383ffff */
.L_x_8:
[----:B------:R-:W-:Y:S05]  /*0db0*/  BSYNC.RECONVERGENT B0 ;  /* 0x0000000000007941 */ /* 0x000fea0003800200 */
.L_x_7:
[----:B------:R-:W2:Y:S01]  /*0dc0*/  LDCU UR6, c[0x0][0x3c4] ;  /* 0x00007880ff0677ac */ /* 0x000ea20008000800 */
[----:B-----5:R-:W-:Y:S01]  /*0dd0*/  LOP3.LUT R45, R44, 0x80000000, RZ, 0x3c, !PT ;  /* 0x800000002c2d7812 */ /* 0x020fe200078e3cff */
[----:B------:R-:W-:Y:S01]  /*0de0*/  BSSY.RECONVERGENT B0, `(.L_x_12) ;  /* 0x0000089000007945 */ /* 0x000fe20003800200 */
[----:B------:R-:W-:Y:S02]  /*0df0*/  LOP3.LUT R6, R43, 0x80000000, RZ, 0x3c, !PT ;  /* 0x800000002b067812 */ /* 0x000fe400078e3cff */
[----:B01----:R-:W-:Y:S02]  /*0e00*/  LOP3.LUT R0, R42, 0x80000000, RZ, 0x3c, !PT ;  /* 0x800000002a007812 */ /* 0x003fe400078e3cff */
[----:B------:R-:W-:Y:S02]  /*0e10*/  LOP3.LUT R41, R8, 0x80000000, RZ, 0x3c, !PT ;  /* 0x8000000008297812 */ /* 0x000fe400078e3cff */
[----:B------:R-:W-:Y:S02]  /*0e20*/  LOP3.LUT R40, R9, 0x80000000, RZ, 0x3c, !PT ;  /* 0x8000000009287812 */ /* 0x000fe400078e3cff */
[----:B------:R-:W-:-:S02]  /*0e30*/  LOP3.LUT R39, R10, 0x80000000, RZ, 0x3c, !PT ;  /* 0x800000000a277812 */ /* 0x000fc400078e3cff */
[----:B------:R-:W-:Y:S02]  /*0e40*/  LOP3.LUT R38, R13, 0x80000000, RZ, 0x3c, !PT ;  /* 0x800000000d267812 */ /* 0x000fe400078e3cff */
[----:B------:R-:W-:Y:S02]  /*0e50*/  LOP3.LUT R37, R14, 0x80000000, RZ, 0x3c, !PT ;  /* 0x800000000e257812 */ /* 0x000fe400078e3cff */
[----:B------:R-:W-:Y:S02]  /*0e60*/  LOP3.LUT R36, R15, 0x80000000, RZ, 0x3c, !PT ;  /* 0x800000000f247812 */ /* 0x000fe400078e3cff */
[----:B--2---:R-:W-:Y:S02]  /*0e70*/  SHF.R.U32.HI R47, RZ, UR6, R45 ;  /* 0x00000006ff2f7c19 */ /* 0x004fe4000801162d */
[----:B------:R-:W-:Y:S02]  /*0e80*/  SHF.R.U32.HI R7, RZ, UR6, R6 ;  /* 0x00000006ff077c19 */ /* 0x000fe40008011606 */
[----:B------:R-:W-:-:S02]  /*0e90*/  LOP3.LUT R47, R47, UR5, RZ, 0x30, !PT ;  /* 0x000000052f2f7c12 */ /* 0x000fc4000f8e30ff */
[----:B------:R-:W-:Y:S02]  /*0ea0*/  SHF.R.U32.HI R11, RZ, UR6, R0 ;  /* 0x00000006ff0b7c19 */ /* 0x000fe40008011600 */
[----:B------:R-:W-:Y:S01]  /*0eb0*/  SHF.R.U32.HI R25, RZ, UR6, R41 ;  /* 0x00000006ff197c19 */ /* 0x000fe20008011629 */
[----:B------:R-:W-:Y:S01]  /*0ec0*/  IMAD R5, R47, 0x4, R4 ;  /* 0x000000042f057824 */ /* 0x000fe200078e0204 */
[----:B------:R-:W-:Y:S01]  /*0ed0*/  LOP3.LUT R7, R7, UR5, RZ, 0x30, !PT ;  /* 0x0000000507077c12 */ /* 0x000fe2000f8e30ff */
[----:B------:R-:W-:Y:S01]  /*0ee0*/  NOP ;  /* 0x0000000000007918 */ /* 0x000fe20000000000 */
[----:B------:R-:W-:Y:S02]  /*0ef0*/  SHF.R.U32.HI R26, RZ, UR6, R40 ;  /* 0x00000006ff1a7c19 */ /* 0x000fe40008011628 */
[----:B------:R0:W-:Y:S01]  /*0f00*/  ATOMS.POPC.INC.32 RZ, [R5+URZ] ;  /* 0x0000000005ff7f8c */ /* 0x0001e2000d8000ff */
[----:B------:R-:W-:Y:S01]  /*0f10*/  LOP3.LUT R11, R11, UR5, RZ, 0x30, !PT ;  /* 0x000000050b0b7c12 */ /* 0x000fe2000f8e30ff */
[----:B------:R-:W-:Y:S01]  /*0f20*/  IMAD R7, R7, 0x4, R4 ;  /* 0x0000000407077824 */ /* 0x000fe200078e0204 */
[----:B------:R-:W-:-:S02]  /*0f30*/  SHF.R.U32.HI R27, RZ, UR6, R39 ;  /* 0x00000006ff1b7c19 */ /* 0x000fc40008011627 */
[----:B------:R-:W-:Y:S01]  /*0f40*/  LOP3.LUT R25, R25, UR5, RZ, 0x30, !PT ;  /* 0x0000000519197c12 */ /* 0x000fe2000f8e30ff */
[--C-:B------:R-:W-:Y:S01]  /*0f50*/  IMAD R11, R11, 0x4, R4.reuse ;  /* 0x000000040b0b7824 */ /* 0x100fe200078e0204 */
[----:B------:R-:W-:Y:S01]  /*0f60*/  LOP3.LUT R27, R27, UR5, RZ, 0x30, !PT ;  /* 0x000000051b1b7c12 */ /* 0x000fe2000f8e30ff */
[----:B------:R1:W-:Y:S01]  /*0f70*/  ATOMS.POPC.INC.32 RZ, [R7+URZ] ;  /* 0x0000000007ff7f8c */ /* 0x0003e2000d8000ff */
[----:B0-----:R-:W-:Y:S01]  /*0f80*/  LOP3.LUT R5, R26, UR5, RZ, 0x30, !PT ;  /* 0x000000051a057c12 */ /* 0x001fe2000f8e30ff */
[--C-:B------:R-:W-:Y:S01]  /*0f90*/  IMAD R25, R25, 0x4, R4.reuse ;  /* 0x0000000419197824 */ /* 0x100fe200078e0204 */
[----:B------:R-:W-:Y:S01]  /*0fa0*/  LOP3.LUT R26, R12, 0x80000000, RZ, 0x3c, !PT ;  /* 0x800000000c1a7812 */ /* 0x000fe200078e3cff */
[----:B------:R0:W-:Y:S01]  /*0fb0*/  ATOMS.POPC.INC.32 RZ, [R11+URZ] ;  /* 0x000000000bff7f8c */ /* 0x0001e2000d8000ff */
[----:B------:R-:W-:Y:S01]  /*0fc0*/  LOP3.LUT R35, R16, 0x80000000, RZ, 0x3c, !PT ;  /* 0x8000000010237812 */ /* 0x000fe200078e3cff */
[----:B------:R-:W-:Y:S01]  /*0fd0*/  IMAD R5, R5, 0x4, R4 ;  /* 0x0000000405057824 */ /* 0x000fe200078e0204 */
[----:B------:R-:W-:Y:S01]  /*0fe0*/  SHF.R.U32.HI R26, RZ, UR6, R26 ;  /* 0x00000006ff1a7c19 */ /* 0x000fe2000801161a */
[----:B------:R-:W-:Y:S01]  /*0ff0*/  IMAD R27, R27, 0x4, R4 ;  /* 0x000000041b1b7824 */ /* 0x000fe200078e0204 */
[----:B------:R2:W-:Y:S01]  /*1000*/  ATOMS.POPC.INC.32 RZ, [R25+URZ] ;  /* 0x0000000019ff7f8c */ /* 0x0005e2000d8000ff */
[----:B-1----:R-:W-:-:S02]  /*1010*/  SHF.R.U32.HI R7, RZ, UR6, R37 ;  /* 0x00000006ff077c19 */ /* 0x002fc40008011625 */
[----:B0-----:R-:W-:Y:S01]  /*1020*/  SHF.R.U32.HI R11, RZ, UR6, R38 ;  /* 0x00000006ff0b7c19 */ /* 0x001fe20008011626 */
[----:B------:R0:W-:Y:S01]  /*1030*/  ATOMS.POPC.INC.32 RZ, [R5+URZ] ;  /* 0x0000000005ff7f8c */ /* 0x0001e2000d8000ff */
[----:B------:R-:W-:Y:S02]  /*1040*/  SHF.R.U32.HI R28, RZ, UR6, R36 ;  /* 0x00000006ff1c7c19 */ /* 0x000fe40008011624 */
[----:B------:R-:W-:Y:S01]  /*1050*/  LOP3.LUT R11, R11, UR5, RZ, 0x30, !PT ;  /* 0x000000050b0b7c12 */ /* 0x000fe2000f8e30ff */
[----:B------:R1:W-:Y:S01]  /*1060*/  ATOMS.POPC.INC.32 RZ, [R27+URZ] ;  /* 0x000000001bff7f8c */ /* 0x0003e2000d8000ff */
[----:B--2---:R-:W-:Y:S02]  /*1070*/  LOP3.LUT R25, R26, UR5, RZ, 0x30, !PT ;  /* 0x000000051a197c12 */ /* 0x004fe4000f8e30ff */
[----:B------:R-:W-:Y:S01]  /*1080*/  SHF.R.U32.HI R26, RZ, UR6, R35 ;  /* 0x00000006ff1a7c19 */ /* 0x000fe20008011623 */
[--C-:B0-----:R-:W-:Y:S01]  /*1090*/  IMAD R5, R11, 0x4, R4.reuse ;  /* 0x000000040b057824 */ /* 0x101fe200078e0204 */
[----:B------:R-:W-:Y:S01]  /*10a0*/  LOP3.LUT R7, R7, UR5, RZ, 0x30, !PT ;  /* 0x0000000507077c12 */ /* 0x000fe2000f8e30ff */
[----:B------:R-:W-:Y:S01]  /*10b0*/  IMAD R25, R25, 0x4, R4 ;  /* 0x0000000419197824 */ /* 0x000fe200078e0204 */
[----:B------:R-:W-:-:S02]  /*10c0*/  LOP3.LUT R29, R26, UR5, RZ, 0x30, !PT ;  /* 0x000000051a1d7c12 */ /* 0x000fc4000f8e30ff */
[----:B-1----:R-:W-:Y:S01]  /*10d0*/  LOP3.LUT R27, R28, UR5, RZ, 0x30, !PT ;  /* 0x000000051c1b7c12 */ /* 0x002fe2000f8e30ff */
[--C-:B------:R-:W-:Y:S01]  /*10e0*/  IMAD R26, R7, 0x4, R4.reuse ;  /* 0x00000004071a7824 */ /* 0x100fe200078e0204 */
[----:B------:R-:W-:Y:S01]  /*10f0*/  LOP3.LUT R34, R17, 0x80000000, RZ, 0x3c, !PT ;  /* 0x8000000011227812 */ /* 0x000fe200078e3cff */
[--C-:B------:R-:W-:Y:S01]  /*1100*/  IMAD R28, R29, 0x4, R4.reuse ;  /* 0x000000041d1c7824 */ /* 0x100fe200078e0204 */
[----:B------:R-:W-:Y:S01]  /*1110*/  LOP3.LUT R48, R18, 0x80000000, RZ, 0x3c, !PT ;  /* 0x8000000012307812 */ /* 0x000fe200078e3cff */
[----:B------:R-:W-:Y:S01]  /*1120*/  IMAD R27, R27, 0x4, R4 ;  /* 0x000000041b1b7824 */ /* 0x000fe200078e0204 */
[----:B------:R-:W-:Y:S01]  /*1130*/  ATOMS.POPC.INC.32 RZ, [R25+URZ] ;  /* 0x0000000019ff7f8c */ /* 0x000fe2000d8000ff */
[----:B------:R-:W-:Y:S02]  /*1140*/  LOP3.LUT R33, R19, 0x80000000, RZ, 0x3c, !PT ;  /* 0x8000000013217812 */ /* 0x000fe400078e3cff */
[----:B------:R-:W-:Y:S01]  /*1150*/  LOP3.LUT R32, R20, 0x80000000, RZ, 0x3c, !PT ;  /* 0x8000000014207812 */ /* 0x000fe200078e3cff */
[----:B------:R-:W-:Y:S01]  /*1160*/  ATOMS.POPC.INC.32 RZ, [R5+URZ] ;  /* 0x0000000005ff7f8c */ /* 0x000fe2000d8000ff */
[----:B------:R-:W-:-:S02]  /*1170*/  LOP3.LUT R31, R21, 0x80000000, RZ, 0x3c, !PT ;  /* 0x80000000151f7812 */ /* 0x000fc400078e3cff */
[----:B------:R-:W-:Y:S01]  /*1180*/  SHF.R.U32.HI R53, RZ, UR6, R34 ;  /* 0x00000006ff357c19 */ /* 0x000fe20008011622 */
[----:B------:R-:W-:Y:S01]  /*1190*/  ATOMS.POPC.INC.32 RZ, [R26+URZ] ;  /* 0x000000001aff7f8c */ /* 0x000fe2000d8000ff */
[----:B------:R-:W-:Y:S02]  /*11a0*/  LOP3.LUT R30, R22, 0x80000000, RZ, 0x3c, !PT ;  /* 0x80000000161e7812 */ /* 0x000fe400078e3cff */
[----:B------:R-:W-:Y:S01]  /*11b0*/  SHF.R.U32.HI R48, RZ, UR6, R48 ;  /* 0x00000006ff307c19 */ /* 0x000fe20008011630 */
[----:B------:R0:W-:Y:S01]  /*11c0*/  ATOMS.POPC.INC.32 RZ, [R27+URZ] ;  /* 0x000000001bff7f8c */ /* 0x0001e2000d8000ff */
[----:B------:R-:W-:Y:S02]  /*11d0*/  LOP3.LUT R29, R23, 0x80000000, RZ, 0x3c, !PT ;  /* 0x80000000171d7812 */ /* 0x000fe400078e3cff */
[----:B------:R-:W-:Y:S01]  /*11e0*/  SHF.R.U32.HI R50, RZ, UR6, R33 ;  /* 0x00000006ff327c19 */ /* 0x000fe20008011621 */
[----:B------:R1:W-:Y:S01]  /*11f0*/  ATOMS.POPC.INC.32 RZ, [R28+URZ] ;  /* 0x000000001cff7f8c */ /* 0x0003e2000d8000ff */
[----:B------:R-:W-:-:S02]  /*1200*/  SHF.R.U32.HI R51, RZ, UR6, R32 ;  /* 0x00000006ff337c19 */ /* 0x000fc40008011620 */
[----:B------:R-:W-:Y:S02]  /*1210*/  LOP3.LUT R53, R53, UR5, RZ, 0x30, !PT ;  /* 0x0000000535357c12 */ /* 0x000fe4000f8e30ff */
[----:B0-----:R-:W-:Y:S02]  /*1220*/  SHF.R.U32.HI R27, RZ, UR6, R31 ;  /* 0x00000006ff1b7c19 */ /* 0x001fe4000801161f */
[----:B------:R-:W-:Y:S01]  /*1230*/  LOP3.LUT R48, R48, UR5, RZ, 0x30, !PT ;  /* 0x0000000530307c12 */ /* 0x000fe2000f8e30ff */
[----:B------:R-:W-:Y:S01]  /*1240*/  IMAD R26, R53, 0x4, R4 ;  /* 0x00000004351a7824 */ /* 0x000fe200078e0204 */
[----:B-1----:R-:W-:Y:S02]  /*1250*/  LOP3.LUT R28, R24, 0x80000000, RZ, 0x3c, !PT ;  /* 0x80000000181c7812 */ /* 0x002fe400078e3cff */
[----:B------:R-:W-:Y:S01]  /*1260*/  SHF.R.U32.HI R25, RZ, UR6, R30 ;  /* 0x00000006ff197c19 */ /* 0x000fe2000801161e */
[----:B------:R-:W-:Y:S01]  /*1270*/  IMAD R48, R48, 0x4, R4 ;  /* 0x0000000430307824 */ /* 0x000fe200078e0204 */
[----:B------:R-:W-:Y:S01]  /*1280*/  LOP3.LUT R50, R50, UR5, RZ, 0x30, !PT ;  /* 0x0000000532327c12 */ /* 0x000fe2000f8e30ff */
[----:B------:R0:W-:Y:S01]  /*1290*/  ATOMS.POPC.INC.32 RZ, [R26+URZ] ;  /* 0x000000001aff7f8c */ /* 0x0001e2000d8000ff */
[----:B------:R-:W-:-:S02]  /*12a0*/  SHF.R.U32.HI R5, RZ, UR6, R29 ;  /* 0x00000006ff057c19 */ /* 0x000fc4000801161d */
[----:B------:R-:W-:Y:S01]  /*12b0*/  LOP3.LUT R51, R51, UR5, RZ, 0x30, !PT ;  /* 0x0000000533337c12 */ /* 0x000fe2000f8e30ff */
[----:B------:R-:W-:Y:S01]  /*12c0*/  IMAD R50, R50, 0x4, R4 ;  /* 0x0000000432327824 */ /* 0x000fe200078e0204 */
[----:B------:R-:W-:Y:S01]  /*12d0*/  SHF.R.U32.HI R49, RZ, UR6, R28 ;  /* 0x00000006ff317c19 */ /* 0x000fe2000801161c */
[----:B------:R0:W-:Y:S01]  /*12e0*/  ATOMS.POPC.INC.32 RZ, [R48+URZ] ;  /* 0x0000000030ff7f8c */ /* 0x0001e2000d8000ff */
[----:B------:R-:W-:Y:S01]  /*12f0*/  LOP3.LUT R27, R27, UR5, RZ, 0x30, !PT ;  /* 0x000000051b1b7c12 */ /* 0x000fe2000f8e30ff */
[--C-:B------:R-:W-:Y:S01]  /*1300*/  IMAD R51, R51, 0x4, R4.reuse ;  /* 0x0000000433337824 */ /* 0x100fe200078e0204 */
[----:B------:R-:W-:Y:S01]  /*1310*/  LOP3.LUT R25, R25, UR5, RZ, 0x30, !PT ;  /* 0x0000000519197c12 */ /* 0x000fe2000f8e30ff */
[----:B------:R0:W-:Y:S01]  /*1320*/  ATOMS.POPC.INC.32 RZ, [R50+URZ] ;  /* 0x0000000032ff7f8c */ /* 0x0001e2000d8000ff */
[----:B------:R-:W-:Y:S01]  /*1330*/  LOP3.LUT R5, R5, UR5, RZ, 0x30, !PT ;  /* 0x0000000505057c12 */ /* 0x000fe2000f8e30ff */
[--C-:B------:R-:W-:Y:S01]  /*1340*/  IMAD R52, R27, 0x4, R4.reuse ;  /* 0x000000041b347824 */ /* 0x100fe200078e0204 */
[----:B------:R-:W-:Y:S01]  /*1350*/  ISETP.GT.U32.AND P1, PT, R3, 0xff, PT ;  /* 0x000000ff0300780c */ /* 0x000fe20003f24070 */
[--C-:B------:R-:W-:Y:S01]  /*1360*/  IMAD R25, R25, 0x4, R4.reuse ;  /* 0x0000000419197824 */ /* 0x100fe200078e0204 */
[----:B------:R-:W-:Y:S01]  /*1370*/  LOP3.LUT R49, R49, UR5, RZ, 0x30, !PT ;  /* 0x0000000531317c12 */ /* 0x000fe2000f8e30ff */
[----:B------:R-:W-:Y:S01]  /*1380*/  IMAD R5, R5, 0x4, R4 ;  /* 0x0000000405057824 */ /* 0x000fe200078e0204 */
[----:B------:R0:W-:Y:S01]  /*1390*/  ATOMS.POPC.INC.32 RZ, [R51+URZ] ;  /* 0x0000000033ff7f8c */ /* 0x0001e2000d8000ff */
[----:B------:R-:W-:Y:S01]  /*13a0*/  P2R R53, PR, RZ, 0x2 ;  /* 0x00000002ff357803 */ /* 0x000fe20000000000 */
[----:B------:R-:W-:-:S02]  /*13b0*/  IMAD.MOV.U32 R27, RZ, RZ, RZ ;  /* 0x000000ffff1b7224 */ /* 0x000fc400078e00ff */
[----:B------:R-:W-:Y:S01]  /*13c0*/  IMAD R49, R49, 0x4, R4 ;  /* 0x0000000431317824 */ /* 0x000fe200078e0204 */
[----:B------:R0:W-:Y:S01]  /*13d0*/  ATOMS.POPC.INC.32 RZ, [R52+URZ] ;  /* 0x0000000034ff7f8c */ /* 0x0001e2000d8000ff */
[----:B------:R-:W-:-:S03]  /*13e0*/  LEA R4, R3, UR4, 0x2 ;  /* 0x0000000403047c11 */ /* 0x000fc6000f8e10ff */
[----:B------:R0:W-:Y:S04]  /*13f0*/  ATOMS.POPC.INC.32 RZ, [R25+URZ] ;  /* 0x0000000019ff7f8c */ /* 0x0001e8000d8000ff */
[----:B------:R0:W-:Y:S04]  /*1400*/  ATOMS.POPC.INC.32 RZ, [R5+URZ] ;  /* 0x0000000005ff7f8c */ /* 0x0001e8000d8000ff */
[----:B------:R0:W-:Y:S01]  /*1410*/  ATOMS.POPC.INC.32 RZ, [R49+URZ] ;  /* 0x0000000031ff7f8c */ /* 0x0001e2000d8000ff */
[----:B------:R-:W-:Y:S06]  /*1420*/  BAR.SYNC.DEFER_BLOCKING 0x0 ;  /* 0x0000000000007b1d */ /* 0x000fec0000010000 */
[----:B------:R-:W-:Y:S05]  /*1430*/  @P1 BRA `(.L_x_13) ;  /* 0x00000000008c1947 */ /* 0x000fea0003800000 */
[----:B0-----:R-:W0:Y:S04]  /*1440*/  LDS R51, [R4] ;  /* 0x0000000004337984 */ /* 0x001e280000000800 */
[----:B------:R-:W1:Y:S04]  /*1450*/  LDS R26, [R4+0x400] ;  /* 0x00040000041a7984 */ /* 0x000e680000000800 */
[----:B------:R-:W2:Y:S04]  /*1460*/  LDS R5, [R4+0x800] ;  /* 0x0008000004057984 */ /* 0x000ea80000000800 */
[----:B------:R-:W3:Y:S04]  /*1470*/  LDS R48, [R4+0xc00] ;  /* 0x000c000004307984 */ /* 0x000ee80000000800 */
[----:B------:R-:W4:Y:S04]  /*1480*/  LDS R49, [R4+0x1000] ;  /* 0x0010000004317984 */ /* 0x000f280000000800 */
[----:B------:R-:W5:Y:S04]  /*1490*/  LDS R50, [R4+0x1400] ;  /* 0x0014000004327984 */ /* 0x000f680000000800 */
[----:B------:R-:W-:Y:S04]  /*14a0*/  LDS R27, [R4+0x2000] ;  /* 0x00200000041b7984 */ /* 0x000fe80000000800 */
[----:B------:R-:W-:Y:S04]  /*14b0*/  STS [R4], RZ ;  /* 0x000000ff04007388 */ /* 0x000fe80000000800 */
[----:B0-----:R-:W-:Y:S01]  /*14c0*/  STS [R4+0x400], R51 ;  /* 0x0004003304007388 */ /* 0x001fe20000000800 */
[----:B-1----:R-:W-:-:S03]  /*14d0*/  IMAD.IADD R52, R51, 0x1, R26 ;  /* 0x0000000133347824 */ /* 0x002fc600078e021a */
[----:B------:R-:W-:Y:S01]  /*14e0*/  LDS R26, [R4+0x2400] ;  /* 0x00240000041a7984 */ /* 0x000fe20000000800 */
[----:B--2---:R-:W-:-:S03]  /*14f0*/  IMAD.IADD R25, R52, 0x1, R5 ;  /* 0x0000000134197824 */ /* 0x004fc600078e0205 */
[----:B------:R-:W0:Y:S04]  /*1500*/  LDS R5, [R4+0x1800] ;  /* 0x0018000004057984 */ /* 0x000e280000000800 */
[----:B------:R3:W-:Y:S04]  /*1510*/  STS [R4+0x800], R52 ;  /* 0x0008003404007388 */ /* 0x0007e80000000800 */
[----:B------:R-:W-:Y:S01]  /*1520*/  STS [R4+0xc00], R25 ;  /* 0x000c001904007388 */ /* 0x000fe20000000800 */
[----:B---3--:R-:W-:-:S03]  /*1530*/  IMAD.IADD R52, R25, 0x1, R48 ;  /* 0x0000000119347824 */ /* 0x008fc600078e0230 */
[----:B------:R-:W1:Y:S01]  /*1540*/  LDS R48, [R4+0x1c00] ;  /* 0x001c000004307984 */ /* 0x000e620000000800 */
[----:B----4-:R-:W-:-:S03]  /*1550*/  IMAD.IADD R49, R52, 0x1, R49 ;  /* 0x0000000134317824 */ /* 0x010fc600078e0231 */
[----:B------:R-:W2:Y:S01]  /*1560*/  LDS R25, [R4+0x2800] ;  /* 0x0028000004197984 */ /* 0x000ea20000000800 */
[----:B-----5:R-:W-:-:S03]  /*1570*/  IMAD.IADD R51, R49, 0x1, R50 ;  /* 0x0000000131337824 */ /* 0x020fc600078e0232 */
[----:B------:R-:W3:Y:S04]  /*1580*/  LDS R50, [R4+0x2c00] ;  /* 0x002c000004327984 */ /* 0x000ee80000000800 */
[----:B------:R-:W-:Y:S04]  /*1590*/  STS [R4+0x1000], R52 ;  /* 0x0010003404007388 */ /* 0x000fe80000000800 */
[----:B------:R-:W-:Y:S04]  /*15a0*/  STS [R4+0x1400], R49 ;  /* 0x0014003104007388 */ /* 0x000fe80000000800 */
[----:B------:R-:W-:Y:S01]  /*15b0*/  STS [R4+0x1800], R51 ;  /* 0x0018003304007388 */ /* 0x000fe20000000800 */
[----:B0-----:R-:W-:-:S05]  /*15c0*/  IMAD.IADD R5, R51, 0x1, R5 ;  /* 0x0000000133057824 */ /* 0x001fca00078e0205 */
[----:B------:R-:W-:Y:S01]  /*15d0*/  STS [R4+0x1c00], R5 ;  /* 0x001c000504007388 */ /* 0x000fe20000000800 */
[----:B-1----:R-:W-:-:S04]  /*15e0*/  IMAD.IADD R48, R5, 0x1, R48 ;  /* 0x0000000105307824 */ /* 0x002fc800078e0230 */
[----:B------:R-:W-:Y:S01]  /*15f0*/  IMAD.IADD R27, R48, 0x1, R27 ;  /* 0x00000001301b7824 */ /* 0x000fe200078e021b */
[----:B------:R-:W-:Y:S03]  /*1600*/  STS [R4+0x2000], R48 ;  /* 0x0020003004007388 */ /* 0x000fe60000000800 */
[----:B------:R-:W-:Y:S01]  /*1610*/  IMAD.IADD R26, R27, 0x1, R26 ;  /* 0x000000011b1a7824 */ /* 0x000fe200078e021a */
[----:B------:R3:W-:Y:S03]  /*1620*/  STS [R4+0x2400], R27 ;  /* 0x0024001b04007388 */ /* 0x0007e60000000800 */
[----:B--2---:R-:W-:Y:S01]  /*1630*/  IMAD.IADD R25, R26, 0x1, R25 ;  /* 0x000000011a197824 */ /* 0x004fe200078e0219 */
[----:B------:R1:W-:Y:S04]  /*1640*/  STS [R4+0x2800], R26 ;  /* 0x0028001a04007388 */ /* 0x0003e80000000800 */
[----:B------:R1:W-:Y:S01]  /*1650*/  STS [R4+0x2c00], R25 ;  /* 0x002c001904007388 */ /* 0x0003e20000000800 */
[----:B---3--:R-:W-:-:S07]  /*1660*/  IMAD.IADD R27, R25, 0x1, R50 ;  /* 0x00000001191b7824 */ /* 0x008fce00078e0232 */
.L_x_13:
[----:B------:R-:W-:Y:S05]  /*1670*/  BSYNC.RECONVERGENT B0 ;  /* 0x0000000000007941 */ /* 0x000fea0003800200 */
.L_x_12:
[----:B01----:R-:W0:Y:S01]  /*1680*/  LDC.64 R4, c[0x0][0x380] ;  /* 0x0000e000ff047b82 */ /* 0x003e220000000a00 */
[C---:B------:R-:W-:Y:S01]  /*1690*/  ISETP.NE.AND P0, PT, R27.reuse, 0x1c80, PT ;  /* 0x00001c801b00780c */ /* 0x040fe20003f05270 */
[----:B------:R-:W-:Y:S01]  /*16a0*/  IMAD.U32 R25, RZ, RZ, UR7 ;  /* 0x00000007ff197e24 */ /* 0x000fe2000f8e00ff */
[----:B------:R-:W-:Y:S02]  /*16b0*/  @!P1 LOP3.LUT R49, R27, 0x40000000, RZ, 0xfc, !PT ;  /* 0x400000001b319812 */ /* 0x000fe400078efcff */
[----:B------:R-:W-:Y:S01]  /*16c0*/  ISETP.LT.U32.AND P0, PT, R3, 0x100, !P0 ;  /* 0x000001000300780c */ /* 0x000fe20004701070 */
[----:B------:R-:W-:Y:S01]  /*16d0*/  IMAD R25, R25, 0x100, R3 ;  /* 0x0000010019197824 */ /* 0x000fe200078e0203 */
[----:B------:R-:W-:-:S03]  /*16e0*/  LOP3.LUT R26, R18, 0x80000000, RZ, 0x3c, !PT ;  /* 0x80000000121a7812 */ /* 0x000fc600078e3cff */
[----:B0-----:R-:W-:Y:S01]  /*16f0*/  IMAD.WIDE R4, R25, 0x4, R4 ;  /* 0x0000000419047825 */ /* 0x001fe200078e0204 */
[----:B------:R-:W-:-:S04]  /*1700*/  LOP3.LUT R25, R12, 0x80000000, RZ, 0x3c, !PT ;  /* 0x800000000c197812 */ /* 0x000fc800078e3cff */
[----:B------:R0:W-:Y:S03]  /*1710*/  @!P1 STG.E.STRONG.SYS desc[UR8][R4.64], R49 ;  /* 0x0000003104009986 */ /* 0x0001e6000c115908 */
[----:B------:R-:W-:Y:S06]  /*1720*/  BAR.RED.OR.DEFER_BLOCKING 0x0, P0 ;  /* 0x0000000000007b1d */ /* 0x000fec0000014800 */
[----:B------:R-:W1:Y:S02]  /*1730*/  B2R.RESULT RZ, P0 ;  /* 0x0000000000ff731c */ /* 0x000e640000004000 */
[----:B01----:R-:W-:Y:S05]  /*1740*/  @!P0 BRA `(.L_x_14) ;  /* 0x0000000800908947 */ /* 0x003fea0003800000 */
[C---:B------:R-:W-:Y:S01]  /*1750*/  ISETP.GT.U32.AND P0, PT, R3.reuse, R47, PT ;  /* 0x0000002f0300720c */ /* 0x040fe20003f04070 */
[----:B------:R-:W-:Y:S01]  /*1760*/  BSSY B1, `(.L_x_15) ;  /* 0x000002e000017945 */ /* 0x000fe20003800000 */
[----:B------:R-:W-:Y:S02]  /*1770*/  LEA R11, R3, UR4, 0x3 ;  /* 0x00000004030b7c11 */ /* 0x000fe4000f8e18ff */
[----:B------:R-:W-:Y:S01]  /*1780*/  SEL R0, RZ, 0x1c80, !P0 ;  /* 0x00001c80ff007807 */ /* 0x000fe20004000000 */
[----:B------:R-:W-:Y:S08]  /*1790*/  @P1 BRA `(.L_x_16) ;  /* 0x0000000000a81947 */ /* 0x000ff00003800000 */
[----:B------:R-:W0:Y:S02]  /*17a0*/  LDC.64 R28, c[0x0][0x398] ;  /* 0x0000e600ff1c7b82 */ /* 0x000e240000000a00 */
[----:B0-----:R-:W-:-:S06]  /*17b0*/  IMAD.WIDE.U32 R28, R3, 0x8, R28 ;  /* 0x00000008031c7825 */ /* 0x001fcc00078e001c */
[----:B------:R-:W2:Y:S01]  /*17c0*/  LDG.E.64 R28, desc[UR8][R28.64] ;  /* 0x000000081c1c7981 */ /* 0x000ea2000c1e1b00 */
[----:B------:R-:W-:Y:S01]  /*17d0*/  UISETP.GE.AND UP0, UPT, UR7, 0x1, UPT ;  /* 0x000000010700788c */ /* 0x000fe2000bf06270 */
[----:B------:R-:W-:Y:S01]  /*17e0*/  IMAD.MOV.U32 R26, RZ, RZ, R27 ;  /* 0x000000ffff1a7224 */ /* 0x000fe200078e001b */
[----:B--2---:R-:W-:-:S04]  /*17f0*/  IADD3 R6, P0, PT, -R0, R28, RZ ;  /* 0x0000001c00067210 */ /* 0x004fc80007f1e1ff */
[----:B------:R-:W-:-:S05]  /*1800*/  IADD3.X R7, PT, PT, R29, -0x1, RZ, P0, !PT ;  /* 0xffffffff1d077810 */ /* 0x000fca00007fe4ff */
[----:B------:R0:W-:Y:S01]  /*1810*/  STS.64 [R11+0x7200], R6 ;  /* 0x007200060b007388 */ /* 0x0001e20000000a00 */
[----:B------:R-:W-:Y:S05]  /*1820*/  BRA.U !UP0, `(.L_x_17) ;  /* 0x00000001086c7547 */ /* 0x000fea000b800000 */
[----:B------:R-:W-:Y:S01]  /*1830*/  BSSY B0, `(.L_x_18) ;  /* 0x0000019000007945 */ /* 0x000fe20003800000 */
[----:B------:R-:W-:Y:S02]  /*1840*/  IMAD.MOV.U32 R25, RZ, RZ, -0x1 ;  /* 0xffffffffff197424 */ /* 0x000fe400078e00ff */
[----:B------:R-:W-:Y:S02]  /*1850*/  IMAD.U32 R28, RZ, RZ, UR7 ;  /* 0x00000007ff1c7e24 */ /* 0x000fe4000f8e00ff */
[----:B------:R-:W-:-:S07]  /*1860*/  IMAD.MOV.U32 R26, RZ, RZ, R27 ;  /* 0x000000ffff1a7224 */ /* 0x000fce00078e001b */
.L_x_22:
[----:B0-----:R-:W0:Y:S01]  /*1870*/  LDC.64 R6, c[0x0][0x380] ;  /* 0x0000e000ff067b82 */ /* 0x001e220000000a00 */
[----:B------:R-:W-:Y:S01]  /*1880*/  VIADD R31, R28, 0xffffffff ;  /* 0xffffffff1c1f7836 */ /* 0x000fe20000000000 */
[----:B------:R-:W-:Y:S03]  /*1890*/  BSSY B2, `(.L_x_19) ;  /* 0x0000008000027945 */ /* 0x000fe60003800000 */
[----:B------:R-:W-:-:S04]  /*18a0*/  IMAD R29, R31, 0x100, R3 ;  /* 0x000001001f1d7824 */ /* 0x000fc800078e0203 */
[----:B0-----:R-:W-:-:S07]  /*18b0*/  IMAD.WIDE R6, R29, 0x4, R6 ;  /* 0x000000041d067825 */ /* 0x001fce00078e0206 */
.L_x_20:
[----:B------:R-:W-:Y:S05]  /*18c0*/  YIELD ;  /* 0x0000000000007946 */ /* 0x000fea0003800000 */
[----:B------:R0:W-:Y:S06]  /*18d0*/  MEMBAR.SC.CTA ;  /* 0x0000000000007992 */ /* 0x0001ec0000000000 */
[----:B0-----:R-:W2:Y:S02]  /*18e0*/  LDG.E.STRONG.SYS R29, desc[UR8][R6.64] ;  /* 0x00000008061d7981 */ /* 0x001ea4000c1f5900 */
[----:B--2---:R-:W-:-:S13]  /*18f0*/  ISETP.NE.AND P0, PT, R29, RZ, PT ;  /* 0x000000ff1d00720c */ /* 0x004fda0003f05270 */
[----:B------:R-:W-:Y:S05]  /*1900*/  @!P0 BRA `(.L_x_20) ;  /* 0xfffffffc00ec8947 */ /* 0x000fea000383ffff */
[----:B------:R-:W-:Y:S05]  /*1910*/  BSYNC B2 ;  /* 0x0000000000027941 */ /* 0x000fea0003800000 */
.L_x_19:
[----:B------:R-:W-:Y:S01]  /*1920*/  BSSY.RECONVERGENT B2, `(.L_x_21) ;  /* 0x0000006000027945 */ /* 0x000fe20003800200 */
[C---:B------:R-:W-:Y:S02]  /*1930*/  ISETP.GT.AND P0, PT, R29.reuse, -0x1, PT ;  /* 0xffffffff1d00780c */ /* 0x040fe40003f04270 */
[----:B------:R-:W-:Y:S01]  /*1940*/  LOP3.LUT R29, R29, 0x3fffffff, RZ, 0xc0, !PT ;  /* 0x3fffffff1d1d7812 */ /* 0x000fe200078ec0ff */
[----:B------:R-:W-:Y:S05]  /*1950*/  WARPSYNC.EXCLUSIVE R25 ;  /* 0x0000000019007348 */ /* 0x000fea0003a00000 */
[----:B------:R-:W-:-:S05]  /*1960*/  IMAD.IADD R26, R29, 0x1, R26 ;  /* 0x000000011d1a7824 */ /* 0x000fca00078e021a */
[----:B------:R-:W-:-:S07]  /*1970*/  VOTE.ANY R25, PT, P0 ;  /* 0x0000000000197806 */ /* 0x000fce00000e0100 */
[----:B------:R-:W-:Y:S05]  /*1980*/  BSYNC.RECONVERGENT B2 ;  /* 0x0000000000027941 */ /* 0x000fea0003800200 */
.L_x_21:
[----:B------:R-:W-:Y:S01]  /*1990*/  ISETP.GT.U32.AND P1, PT, R28, 0x1, PT ;  /* 0x000000011c00780c */ /* 0x000fe20003f24070 */
[----:B------:R-:W-:-:S12]  /*19a0*/  IMAD.MOV.U32 R28, RZ, RZ, R31 ;  /* 0x000000ffff1c7224 */ /* 0x000fd800078e001f */
[----:B------:R-:W-:Y:S05]  /*19b0*/  @P0 BRA P1, `(.L_x_22) ;  /* 0xfffffffc00ac0947 */ /* 0x000fea000083ffff */
[----:B------:R-:W-:Y:S05]  /*19c0*/  BSYNC B0 ;  /* 0x0000000000007941 */ /* 0x000fea0003800000 */
.L_x_18:
[----:B------:R1:W2:Y:S02]  /*19d0*/  LDS.64 R6, [R11+0x7200] ;  /* 0x007200000b067984 */ /* 0x0002a40000000a00 */
.L_x_17:
[C---:B------:R-:W-:Y:S01]  /*19e0*/  IMAD.IADD R29, R26.reuse, 0x1, -R27 ;  /* 0x000000011a1d7824 */ /* 0x040fe200078e0a1b */
[----:B------:R-:W-:-:S04]  /*19f0*/  LOP3.LUT R25, R26, 0x80000000, RZ, 0xfc, !PT ;  /* 0x800000001a197812 */ /* 0x000fc800078efcff */
[C---:B0-2---:R-:W-:Y:S01]  /*1a00*/  IADD3 R6, P0, PT, R29.reuse, R6, RZ ;  /* 0x000000061d067210 */ /* 0x045fe20007f1e0ff */
[----:B------:R0:W-:Y:S03]  /*1a10*/  STG.E.STRONG.SYS desc[UR8][R4.64], R25 ;  /* 0x0000001904007986 */ /* 0x0001e6000c115908 */
[----:B------:R-:W-:-:S05]  /*1a20*/  LEA.HI.X.SX32 R7, R29, R7, 0x1, P0 ;  /* 0x000000071d077211 */ /* 0x000fca00000f0eff */
[----:B------:R0:W-:Y:S04]  /*1a30*/  STS.64 [R11+0x7200], R6 ;  /* 0x007200060b007388 */ /* 0x0001e80000000a00 */
.L_x_16:
[----:B------:R-:W-:Y:S05]  /*1a40*/  BSYNC B1 ;  /* 0x0000000000017941 */ /* 0x000fea0003800000 */
.L_x_15:
[----:B------:R-:W2:Y:S01]  /*1a50*/  LDC R26, c[0x0][0x3c0] ;  /* 0x0000f000ff1a7b82 */ /* 0x000ea20000000800 */
[----:B------:R-:W-:-:S07]  /*1a60*/  LEA R47, R47, UR4, 0x3 ;  /* 0x000000042f2f7c11 */ /* 0x000fce000f8e18ff */
[----:B0-----:R-:W0:Y:S01]  /*1a70*/  LDC.64 R4, c[0x0][0x390] ;  /* 0x0000e400ff047b82 */ /* 0x001e220000000a00 */
[----:B--2---:R-:W-:Y:S02]  /*1a80*/  ISETP.LE.AND P0, PT, R26, UR10, PT ;  /* 0x0000000a1a007c0c */ /* 0x004fe4000bf03270 */
[----:B0-----:R-:W-:-:S04]  /*1a90*/  ISETP.EQ.U32.AND P1, PT, R4, RZ, PT ;  /* 0x000000ff0400720c */ /* 0x001fc80003f22070 */
[----:B------:R-:W-:-:S04]  /*1aa0*/  ISETP.EQ.OR.EX P0, PT, R5, RZ, !P0, P1 ;  /* 0x000000ff0500720c */ /* 0x000fc80004702710 */
[----:B------:R-:W-:-:S13]  /*1ab0*/  ISETP.GT.U32.OR P0, PT, R3, 0xff, P0 ;  /* 0x000000ff0300780c */ /* 0x000fda0000704470 */
[----:B------:R-:W-:Y:S05]  /*1ac0*/  @P0 BRA `(.L_x_23) ;  /* 0x00000000001c0947 */ /* 0x000fea0003800000 */
[----:B------:R-:W0:Y:S01]  /*1ad0*/  LDS.64 R6, [R11+0x7200] ;  /* 0x007200000b067984 */ /* 0x000e220000000a00 */
[C---:B------:R-:W-:Y:S02]  /*1ae0*/  LEA R4, P2, R3.reuse, R4, 0x3 ;  /* 0x0000000403047211 */ /* 0x040fe400078418ff */
[--C-:B------:R-:W-:Y:S02]  /*1af0*/  SHF.R.S32.HI R25, RZ, 0x1f, R27.reuse ;  /* 0x0000001fff197819 */ /* 0x100fe4000001141b */
[----:B------:R-:W-:Y:S02]  /*1b00*/  LEA.HI.X R5, R3, R5, RZ, 0x3, P2 ;  /* 0x0000000503057211 */ /* 0x000fe400010f1cff */
[----:B0-----:R-:W-:-:S04]  /*1b10*/  IADD3 R6, P0, P1, R6, R0, R27 ;  /* 0x0000000006067210 */ /* 0x001fc8000791e01b */
[----:B------:R-:W-:-:S05]  /*1b20*/  IADD3.X R7, PT, PT, R7, RZ, R25, P0, P1 ;  /* 0x000000ff07077210 */ /* 0x000fca00007e2419 */
[----:B------:R0:W-:Y:S04]  /*1b30*/  STG.E.64 desc[UR8][R4.64], R6 ;  /* 0x0000000604007986 */ /* 0x0001e8000c101b08 */
.L_x_23:
[----:B------:R-:W-:Y:S05]  /*1b40*/  WARPSYNC.ALL ;  /* 0x0000000000007948 */ /* 0x000fea0003800000 */
[----:B------:R-:W-:Y:S01]  /*1b50*/  BAR.SYNC.DEFER_BLOCKING 0x0 ;  /* 0x0000000000007b1d */ /* 0x000fe20000010000 */
[----:B------:R-:W-:-:S05]  /*1b60*/  ISETP.LT.AND P0, PT, R26, UR10, PT ;  /* 0x0000000a1a007c0c */ /* 0x000fca000bf01270 */
[----:B0-----:R0:W2:Y:S08]  /*1b70*/  LDS.64 R4, [R47+0x7200] ;  /* 0x007200002f047984 */ /* 0x0010b00000000a00 */
[----:B0-----:R-:W-:Y:S05]  /*1b80*/  @P0 BRA `(.L_x_24) ;  /* 0x0000000000700947 */ /* 0x001fea0003800000 */
[----:B------:R-:W0:Y:S01]  /*1b90*/  LDCU.64 UR12, c[0x0][0x3a0] ;  /* 0x00007400ff0c77ac */ /* 0x000e220008000a00 */
[C---:B------:R-:W-:Y:S02]  /*1ba0*/  LOP3.LUT R7, R3.reuse, 0x3e0, RZ, 0xc0, !PT ;  /* 0x000003e003077812 */ /* 0x040fe400078ec0ff */
[----:B------:R-:W-:-:S05]  /*1bb0*/  LOP3.LUT R2, R3, 0x1f, RZ, 0xc0, !PT ;  /* 0x0000001f03027812 */ /* 0x000fca00078ec0ff */
[----:B------:R-:W-:-:S05]  /*1bc0*/  IMAD R7, R7, 0x13, R2 ;  /* 0x0000001307077824 */ /* 0x000fca00078e0202 */
[----:B--2---:R-:W-:-:S05]  /*1bd0*/  IADD3 R0, P0, PT, R7, R4, RZ ;  /* 0x0000000407007210 */ /* 0x004fca0007f1e0ff */
[----:B------:R-:W-:Y:S01]  /*1be0*/  IMAD.X R5, RZ, RZ, R5, P0 ;  /* 0x000000ffff057224 */ /* 0x000fe200000e0605 */
[----:B0-----:R-:W-:-:S04]  /*1bf0*/  LEA R2, P0, R0, UR12, 0x2 ;  /* 0x0000000c00027c11 */ /* 0x001fc8000f8010ff */
[----:B------:R-:W-:-:S05]  /*1c00*/  LEA.HI.X R3, R0, UR13, R5, 0x2, P0 ;  /* 0x0000000d00037c11 */ /* 0x000fca00080f1405 */
[----:B------:R-:W-:Y:S04]  /*1c10*/  STG.E desc[UR8][R2.64], R44 ;  /* 0x0000002c02007986 */ /* 0x000fe8000c101908 */
        /* <DEDUP_REMOVED lines=17> */
[----:B------:R-:W-:Y:S01]  /*1d30*/  STG.E desc[UR8][R2.64+0x900], R24 ;  /* 0x0009001802007986 */ /* 0x000fe2000c101908 */
[----:B------:R-:W-:Y:S05]  /*1d40*/  EXIT ;  /* 0x000000000000794d */ /* 0x000fea0003800000 */
.L_x_24:
[C---:B------:R-:W-:Y:S01]  /*1d50*/  LOP3.LUT R7, R3.reuse, 0x3e0, RZ, 0xc0, !PT ;  /* 0x000003e003077812 */ /* 0x040fe200078ec0ff */
[----:B------:R-:W0:Y:S01]  /*1d60*/  LDCU.64 UR12, c[0x0][0x3a0] ;  /* 0x00007400ff0c77ac */ /* 0x000e220008000a00 */
[----:B------:R-:W-:Y:S01]  /*1d70*/  LOP3.LUT R2, R3, 0x1f, RZ, 0xc0, !PT ;  /* 0x0000001f03027812 */ /* 0x000fe200078ec0ff */
[----:B-1----:R-:W-:-:S04]  /*1d80*/  IMAD.U32 R11, RZ, RZ, UR7 ;  /* 0x00000007ff0b7e24 */ /* 0x002fc8000f8e00ff */
[----:B------:R-:W-:Y:S02]  /*1d90*/  IMAD R7, R7, 0x13, R2 ;  /* 0x0000001307077824 */ /* 0x000fe400078e0202 */
[----:B------:R-:W-:Y:S02]  /*1da0*/  IMAD R0, R11, -0x1c80, R26 ;  /* 0xffffe3800b007824 */ /* 0x000fe400078e021a */
[C---:B------:R-:W-:Y:S01]  /*1db0*/  VIADD R11, R7.reuse, 0x20 ;  /* 0x00000020070b7836 */ /* 0x040fe20000000000 */
[C---:B--2---:R-:W-:Y:S01]  /*1dc0*/  IADD3 R3, P0, PT, R7.reuse, R4, RZ ;  /* 0x0000000407037210 */ /* 0x044fe20007f1e0ff */
[C---:B------:R-:W-:Y:S01]  /*1dd0*/  VIADD R25, R7.reuse, 0x60 ;  /* 0x0000006007197836 */ /* 0x040fe20000000000 */
[-C--:B------:R-:W-:Y:S02]  /*1de0*/  ISETP.GE.AND P1, PT, R7, R0.reuse, PT ;  /* 0x000000000700720c */ /* 0x080fe40003f26270 */
[-C--:B------:R-:W-:Y:S01]  /*1df0*/  ISETP.GE.AND P2, PT, R11, R0.reuse, PT ;  /* 0x000000000b00720c */ /* 0x080fe20003f46270 */
[----:B------:R-:W-:Y:S01]  /*1e00*/  IMAD.X R4, RZ, RZ, R5, P0 ;  /* 0x000000ffff047224 */ /* 0x000fe200000e0605 */
[----:B------:R-:W-:Y:S01]  /*1e10*/  ISETP.GE.AND P4, PT, R25, R0, PT ;  /* 0x000000001900720c */ /* 0x000fe20003f86270 */
[----:B------:R-:W-:Y:S01]  /*1e20*/  VIADD R5, R7, 0x40 ;  /* 0x0000004007057836 */ /* 0x000fe20000000000 */
[----:B0-----:R-:W-:Y:S01]  /*1e30*/  LEA R2, P0, R3, UR12, 0x2 ;  /* 0x0000000c03027c11 */ /* 0x001fe2000f8010ff */
[----:B------:R-:W-:-:S02]  /*1e40*/  VIADD R11, R7, 0xa0 ;  /* 0x000000a0070b7836 */ /* 0x000fc40000000000 */
[----:B------:R-:W-:Y:S01]  /*1e50*/  VIADD R25, R7, 0xc0 ;  /* 0x000000c007197836 */ /* 0x000fe20000000000 */
[-C--:B------:R-:W-:Y:S01]  /*1e60*/  ISETP.GE.AND P3, PT, R5, R0.reuse, PT ;  /* 0x000000000500720c */ /* 0x080fe20003f66270 */
[----:B------:R-:W-:Y:S01]  /*1e70*/  VIADD R5, R7, 0x80 ;  /* 0x0000008007057836 */ /* 0x000fe20000000000 */
[----:B------:R-:W-:Y:S02]  /*1e80*/  LEA.HI.X R3, R3, UR13, R4, 0x2, P0 ;  /* 0x0000000d03037c11 */ /* 0x000fe400080f1404 */
[-C--:B------:R-:W-:Y:S01]  /*1e90*/  ISETP.GE.AND P6, PT, R11, R0.reuse, PT ;  /* 0x000000000b00720c */ /* 0x080fe20003fc6270 */
[----:B------:R-:W-:Y:S01]  /*1ea0*/  VIADD R11, R7, 0x100 ;  /* 0x00000100070b7836 */ /* 0x000fe20000000000 */
[-C--:B------:R-:W-:Y:S01]  /*1eb0*/  ISETP.GE.AND P5, PT, R5, R0.reuse, PT ;  /* 0x000000000500720c */ /* 0x080fe20003fa6270 */
[----:B------:R-:W-:Y:S01]  /*1ec0*/  VIADD R5, R7, 0xe0 ;  /* 0x000000e007057836 */ /* 0x000fe20000000000 */
[----:B------:R-:W-:Y:S01]  /*1ed0*/  @!P1 STG.E desc[UR8][R2.64], R44 ;  /* 0x0000002c02009986 */ /* 0x000fe2000c101908 */
[----:B------:R-:W-:-:S03]  /*1ee0*/  ISETP.GE.AND P0, PT, R25, R0, PT ;  /* 0x000000001900720c */ /* 0x000fc60003f06270 */
[-C--:B------:R-:W-:Y:S01]  /*1ef0*/  ISETP.GE.AND P1, PT, R5, R0.reuse, PT ;  /* 0x000000000500720c */ /* 0x080fe20003f26270 */
[----:B------:R-:W-:Y:S01]  /*1f00*/  VIADD R5, R7, 0x120 ;  /* 0x0000012007057836 */ /* 0x000fe20000000000 */
[----:B------:R-:W-:Y:S04]  /*1f10*/  @!P3 STG.E desc[UR8][R2.64+0x100], R42 ;  /* 0x0001002a0200b986 */ /* 0x000fe8000c101908 */
[-C--:B------:R-:W-:Y:S01]  /*1f20*/  ISETP.GE.AND P3, PT, R5, R0.reuse, PT ;  /* 0x000000000500720c */ /* 0x080fe20003f66270 */
[----:B------:R-:W-:Y:S01]  /*1f30*/  VIADD R5, R7, 0x160 ;  /* 0x0000016007057836 */ /* 0x000fe20000000000 */
[----:B------:R-:W-:Y:S01]  /*1f40*/  @!P2 STG.E desc[UR8][R2.64+0x80], R43 ;  /* 0x0000802b0200a986 */ /* 0x000fe2000c101908 */
[----:B------:R-:W-:Y:S01]  /*1f50*/  ISETP.GE.AND P2, PT, R11, R0, PT ;  /* 0x000000000b00720c */ /* 0x000fe20003f46270 */
[----:B------:R-:W-:-:S02]  /*1f60*/  VIADD R11, R7, 0x140 ;  /* 0x00000140070b7836 */ /* 0x000fc40000000000 */
[----:B------:R0:W-:Y:S01]  /*1f70*/  @!P5 STG.E desc[UR8][R2.64+0x200], R9 ;  /* 0x000200090200d986 */ /* 0x0001e2000c101908 */
[-C--:B------:R-:W-:Y:S01]  /*1f80*/  ISETP.GE.AND P5, PT, R5, R0.reuse, PT ;  /* 0x000000000500720c */ /* 0x080fe20003fa6270 */
[----:B------:R-:W-:Y:S02]  /*1f90*/  VIADD R5, R7, 0x1a0 ;  /* 0x000001a007057836 */ /* 0x000fe40000000000 */
[----:B------:R1:W-:Y:S01]  /*1fa0*/  @!P4 STG.E desc[UR8][R2.64+0x180], R8 ;  /* 0x000180080200c986 */ /* 0x0003e2000c101908 */
[-C--:B------:R-:W-:Y:S01]  /*1fb0*/  ISETP.GE.AND P4, PT, R11, R0.reuse, PT ;  /* 0x000000000b00720c */ /* 0x080fe20003f86270 */
[----:B------:R-:W-:Y:S02]  /*1fc0*/  VIADD R11, R7, 0x180 ;  /* 0x00000180070b7836 */ /* 0x000fe40000000000 */
[----:B------:R1:W-:Y:S01]  /*1fd0*/  @!P0 STG.E desc[UR8][R2.64+0x300], R12 ;  /* 0x0003000c02008986 */ /* 0x0003e2000c101908 */
[----:B------:R-:W-:Y:S01]  /*1fe0*/  ISETP.GE.AND P0, PT, R5, R0, PT ;  /* 0x000000000500720c */ /* 0x000fe20003f06270 */
[----:B------:R-:W-:-:S02]  /*1ff0*/  VIADD R5, R7, 0x1e0 ;  /* 0x000001e007057836 */ /* 0x000fc40000000000 */
[----:B------:R1:W-:Y:S01]  /*2000*/  @!P6 STG.E desc[UR8][R2.64+0x280], R10 ;  /* 0x0002800a0200e986 */ /* 0x0003e2000c101908 */
[-C--:B------:R-:W-:Y:S01]  /*2010*/  ISETP.GE.AND P6, PT, R11, R0.reuse, PT ;  /* 0x000000000b00720c */ /* 0x080fe20003fc6270 */
[----:B------:R-:W-:Y:S02]  /*2020*/  VIADD R11, R7, 0x1c0 ;  /* 0x000001c0070b7836 */ /* 0x000fe40000000000 */
[----:B------:R1:W-:Y:S01]  /*2030*/  @!P2 STG.E desc[UR8][R2.64+0x400], R14 ;  /* 0x0004000e0200a986 */ /* 0x0003e2000c101908 */
[-C--:B------:R-:W-:Y:S01]  /*2040*/  ISETP.GE.AND P2, PT, R5, R0.reuse, PT ;  /* 0x000000000500720c */ /* 0x080fe20003f46270 */
[C---:B0-----:R-:W-:Y:S02]  /*2050*/  VIADD R9, R7.reuse, 0x200 ;  /* 0x0000020007097836 */ /* 0x041fe40000000000 */
[C---:B------:R-:W-:Y:S01]  /*2060*/  VIADD R5, R7.reuse, 0x220 ;  /* 0x0000022007057836 */ /* 0x040fe20000000000 */
[----:B------:R1:W-:Y:S01]  /*2070*/  @!P1 STG.E desc[UR8][R2.64+0x380], R13 ;  /* 0x0003800d02009986 */ /* 0x0003e2000c101908 */
[----:B------:R-:W-:Y:S01]  /*2080*/  VIADD R7, R7, 0x240 ;  /* 0x0000024007077836 */ /* 0x000fe20000000000 */
[----:B------:R-:W-:-:S02]  /*2090*/  ISETP.GE.AND P1, PT, R11, R0, PT ;  /* 0x000000000b00720c */ /* 0x000fc40003f26270 */
[----:B------:R1:W-:Y:S01]  /*20a0*/  @!P3 STG.E desc[UR8][R2.64+0x480], R15 ;  /* 0x0004800f0200b986 */ /* 0x0003e2000c101908 */
[----:B------:R-:W-:-:S03]  /*20b0*/  ISETP.GE.AND P3, PT, R9, R0, PT ;  /* 0x000000000900720c */ /* 0x000fc60003f66270 */
[----:B------:R1:W-:Y:S01]  /*20c0*/  @!P4 STG.E desc[UR8][R2.64+0x500], R16 ;  /* 0x000500100200c986 */ /* 0x0003e2000c101908 */
[----:B------:R-:W-:-:S03]  /*20d0*/  ISETP.GE.AND P4, PT, R5, R0, PT ;  /* 0x000000000500720c */ /* 0x000fc60003f86270 */
[----:B------:R1:W-:Y:S01]  /*20e0*/  @!P5 STG.E desc[UR8][R2.64+0x580], R17 ;  /* 0x000580110200d986 */ /* 0x0003e2000c101908 */
[----:B------:R-:W-:-:S03]  /*20f0*/  ISETP.GE.AND P5, PT, R7, R0, PT ;  /* 0x000000000700720c */ /* 0x000fc60003fa6270 */
[----:B------:R1:W-:Y:S04]  /*2100*/  @!P6 STG.E desc[UR8][R2.64+0x600], R18 ;  /* 0x000600120200e986 */ /* 0x0003e8000c101908 */
[----:B------:R1:W-:Y:S04]  /*2110*/  @!P0 STG.E desc[UR8][R2.64+0x680], R19 ;  /* 0x0006801302008986 */ /* 0x0003e8000c101908 */
[----:B------:R1:W-:Y:S04]  /*2120*/  @!P1 STG.E desc[UR8][R2.64+0x700], R20 ;  /* 0x0007001402009986 */ /* 0x0003e8000c101908 */
[----:B------:R1:W-:Y:S04]  /*2130*/  @!P2 STG.E desc[UR8][R2.64+0x780], R21 ;  /* 0x000780150200a986 */ /* 0x0003e8000c101908 */
[----:B------:R1:W-:Y:S04]  /*2140*/  @!P3 STG.E desc[UR8][R2.64+0x800], R22 ;  /* 0x000800160200b986 */ /* 0x0003e8000c101908 */
[----:B------:R1:W-:Y:S01]  /*2150*/  @!P4 STG.E desc[UR8][R2.64+0x880], R23 ;  /* 0x000880170200c986 */ /* 0x0003e2000c101908 */
[----:B------:R-:W-:Y:S05]  /*2160*/  @P5 EXIT ;  /* 0x000000000000594d */ /* 0x000fea0003800000 */
[----:B------:R-:W-:Y:S01]  /*2170*/  STG.E desc[UR8][R2.64+0x900], R24 ;  /* 0x0009001802007986 */ /* 0x000fe2000c101908 */
[----:B------:R-:W-:Y:S05]  /*2180*/  EXIT ;  /* 0x000000000000794d */ /* 0x000fea0003800000 */
.L_x_14:
[----:B------:R-:W-:Y:S01]  /*2190*/  IMAD.MOV.U32 R2, RZ, RZ, RZ ;  /* 0x000000ffff027224 */ /* 0x000fe200078e00ff */
[C---:B------:R-:W-:Y:S01]  /*21a0*/  ISETP.GT.U32.AND P0, PT, R3.reuse, 0x1f, PT ;  /* 0x0000001f0300780c */ /* 0x040fe20003f04070 */
[----:B------:R-:W-:Y:S05]  /*21b0*/  WARPSYNC.ALL ;  /* 0x0000000000007948 */ /* 0x000fea0003800000 */
[----:B------:R-:W-:-:S05]  /*21c0*/  IMAD.HI.U32 R24, R3, 0x15555556, R2 ;  /* 0x1555555603187827 */ /* 0x000fca00078e0002 */
[----:B------:R-:W-:-:S05]  /*21d0*/  LEA R24, R24, UR4, 0x2 ;  /* 0x0000000418187c11 */ /* 0x000fca000f8e10ff */
[----:B------:R0:W-:Y:S01]  /*21e0*/  STS [R24+0x3410], R27 ;  /* 0x0034101b18007388 */ /* 0x0001e20000000800 */
[----:B------:R-:W-:Y:S06]  /*21f0*/  BAR.SYNC.DEFER_BLOCKING 0x0 ;  /* 0x0000000000007b1d */ /* 0x000fec0000010000 */
[----:B------:R-:W-:Y:S05]  /*2200*/  @P0 BRA `(.L_x_25) ;  /* 0x0000000000e00947 */ /* 0x000fea0003800000 */
[----:B------:R-:W-:Y:S01]  /*2210*/  IMAD.MOV.U32 R5, RZ, RZ, 0x34 ;  /* 0x00000034ff057424 */ /* 0x000fe200078e00ff */
[----:B------:R-:W-:-:S03]  /*2220*/  UMOV UR11, 0xffffffff ;  /* 0xffffffff000b7882 */ /* 0x000fc60000000000 */
[----:B------:R-:W-:-:S05]  /*2230*/  IMAD R18, R3, R5, UR4 ;  /* 0x0000000403127e24 */ /* 0x000fca000f8e0205 */
[----:B------:R-:W-:Y:S04]  /*2240*/  LDS R16, [R18+0x3410] ;  /* 0x0034100012107984 */ /* 0x000fe80000000800 */
[----:B------:R-:W-:Y:S04]  /*2250*/  LDS R17, [R18+0x3414] ;  /* 0x0034140012117984 */ /* 0x000fe80000000800 */
[----:B------:R-:W1:Y:S04]  /*2260*/  LDS R14, [R18+0x3418] ;  /* 0x00341800120e7984 */ /* 0x000e680000000800 */
[----:B------:R-:W-:Y:S04]  /*2270*/  LDS R15, [R18+0x341c] ;  /* 0x00341c00120f7984 */ /* 0x000fe80000000800 */
[----:B------:R-:W2:Y:S04]  /*2280*/  LDS R12, [R18+0x3420] ;  /* 0x00342000120c7984 */ /* 0x000ea80000000800 */
[----:B------:R-:W-:Y:S04]  /*2290*/  LDS R13, [R18+0x3424] ;  /* 0x00342400120d7984 */ /* 0x000fe80000000800 */
[----:B------:R-:W3:Y:S04]  /*22a0*/  LDS R10, [R18+0x3428] ;  /* 0x00342800120a7984 */ /* 0x000ee80000000800 */
[----:B------:R-:W-:Y:S04]  /*22b0*/  LDS R9, [R18+0x342c] ;  /* 0x00342c0012097984 */ /* 0x000fe80000000800 */
[----:B------:R-:W4:Y:S04]  /*22c0*/  LDS R8, [R18+0x3430] ;  /* 0x0034300012087984 */ /* 0x000f280000000800 */
[----:B------:R-:W-:Y:S04]  /*22d0*/  LDS R5, [R18+0x3434] ;  /* 0x0034340012057984 */ /* 0x000fe80000000800 */
[----:B------:R-:W5:Y:S04]  /*22e0*/  LDS R4, [R18+0x3438] ;  /* 0x0034380012047984 */ /* 0x000f680000000800 */
[----:B------:R-:W0:Y:S01]  /*22f0*/  LDS R19, [R18+0x343c] ;  /* 0x00343c0012137984 */ /* 0x000e220000000800 */
[----:B-1----:R-:W-:-:S04]  /*2300*/  IADD3 R20, PT, PT, R14, R17, R16 ;  /* 0x000000110e147210 */ /* 0x002fc80007ffe010 */
[----:B--2---:R-:W-:-:S04]  /*2310*/  IADD3 R20, PT, PT, R12, R20, R15 ;  /* 0x000000140c147210 */ /* 0x004fc80007ffe00f */
[----:B---3--:R-:W-:-:S04]  /*2320*/  IADD3 R20, PT, PT, R10, R20, R13 ;  /* 0x000000140a147210 */ /* 0x008fc80007ffe00d */
[----:B----4-:R-:W-:-:S04]  /*2330*/  IADD3 R20, PT, PT, R8, R20, R9 ;  /* 0x0000001408147210 */ /* 0x010fc80007ffe009 */
[----:B-----5:R-:W-:-:S05]  /*2340*/  IADD3 R20, PT, PT, R4, R20, R5 ;  /* 0x0000001404147210 */ /* 0x020fca0007ffe005 */
[----:B0-----:R-:W-:Y:S01]  /*2350*/  IMAD.IADD R19, R19, 0x1, R20 ;  /* 0x0000000113137824 */ /* 0x001fe200078e0214 */
[----:B------:R-:W-:Y:S06]  /*2360*/  BRA.DIV UR11, `(.L_x_26) ;  /* 0x0000005e0be47947 */ /* 0x000fec000b800000 */
[----:B------:R-:W0:Y:S02]  /*2370*/  SHFL.UP P0, R20, R19, 0x1, RZ ;  /* 0x0420000013147989 */ /* 0x000e2400000000ff */
[----:B0-----:R-:W-:-:S05]  /*2380*/  @P0 IMAD.IADD R20, R19, 0x1, R20 ;  /* 0x0000000113140824 */ /* 0x001fca00078e0214 */
[----:B------:R-:W0:Y:S02]  /*2390*/  SHFL.UP P0, R21, R20, 0x2, RZ ;  /* 0x0440000014157989 */ /* 0x000e2400000000ff */
[----:B0-----:R-:W-:-:S05]  /*23a0*/  @P0 IMAD.IADD R21, R20, 0x1, R21 ;  /* 0x0000000114150824 */ /* 0x001fca00078e0215 */
[----:B------:R-:W0:Y:S02]  /*23b0*/  SHFL.UP P0, R22, R21, 0x4, RZ ;  /* 0x0480000015167989 */ /* 0x000e2400000000ff */
[----:B0-----:R-:W-:-:S05]  /*23c0*/  @P0 IMAD.IADD R22, R21, 0x1, R22 ;  /* 0x0000000115160824 */ /* 0x001fca00078e0216 */
[----:B------:R-:W0:Y:S02]  /*23d0*/  SHFL.UP P0, R23, R22, 0x8, RZ ;  /* 0x0500000016177989 */ /* 0x000e2400000000ff */
[----:B0-----:R-:W-:-:S05]  /*23e0*/  @P0 IMAD.IADD R23, R22, 0x1, R23 ;  /* 0x0000000116170824 */ /* 0x001fca00078e0217 */
[----:B------:R0:W1:Y:S02]  /*23f0*/  SHFL.UP P0, R48, R23, 0x10, RZ ;  /* 0x0600000017307989 */ /* 0x00006400000000ff */
.L_x_118:
[----:B-1----:R-:W-:-:S04]  /*2400*/  @P0 IMAD.IADD R48, R23, 0x1, R48 ;  /* 0x0000000117300824 */ /* 0x002fc800078e0230 */
[----:B------:R-:W-:-:S04]  /*2410*/  IMAD.IADD R19, R48, 0x1, -R19 ;  /* 0x0000000130137824 */ /* 0x000fc800078e0a13 */
[----:B------:R-:W-:Y:S01]  /*2420*/  IMAD.IADD R16, R16, 0x1, R19 ;  /* 0x0000000110107824 */ /* 0x000fe200078e0213 */
[----:B------:R1:W-:Y:S03]  /*2430*/  STS [R18+0x3410], R19 ;  /* 0x0034101312007388 */ /* 0x0003e60000000800 */
        /* <DEDUP_REMOVED lines=19> */
[----:B------:R1:W-:Y:S04]  /*2570*/  STS [R18+0x3438], R5 ;  /* 0x0034380512007388 */ /* 0x0003e80000000800 */
[----:B------:R1:W-:Y:S02]  /*2580*/  STS [R18+0x343c], R21 ;  /* 0x00343c1512007388 */ /* 0x0003e40000000800 */
.L_x_25:
[----:B------:R-:W-:Y:S05]  /*2590*/  WARPSYNC.ALL ;  /* 0x0000000000007948 */ /* 0x000fea0003800000 */
[----:B------:R-:W-:Y:S01]  /*25a0*/  BAR.SYNC.DEFER_BLOCKING 0x0 ;  /* 0x0000000000007b1d */ /* 0x000fe20000010000 */
[----:B------:R-:W-:Y:S02]  /*25b0*/  ISETP.NE.AND P0, PT, R53, RZ, PT ;  /* 0x000000ff3500720c */ /* 0x000fe40003f05270 */
[----:B-1----:R-:W-:-:S03]  /*25c0*/  SHF.R.U32.HI R5, RZ, UR6, R45 ;  /* 0x00000006ff057c19 */ /* 0x002fc6000801162d */
[----:B------:R-:W-:Y:S01]  /*25d0*/  BSSY.RECONVERGENT B0, `(.L_x_27) ;  /* 0x0000029000007945 */ /* 0x000fe20003800200 */
[----:B------:R-:W-:Y:S01]  /*25e0*/  LOP3.LUT R5, R5, UR5, RZ, 0x30, !PT ;  /* 0x0000000505057c12 */ /* 0x000fe2000f8e30ff */
[----:B0-----:R-:W0:Y:S06]  /*25f0*/  LDS R24, [R24+0x3410] ;  /* 0x0034100018187984 */ /* 0x001e2c0000000800 */
[----:B------:R-:W-:Y:S05]  /*2600*/  @P0 BRA `(.L_x_28) ;  /* 0x0000000000940947 */ /* 0x000fea0003800000 */
[----:B------:R-:W-:-:S05]  /*2610*/  LEA R4, R3, UR4, 0x2 ;  /* 0x0000000403047c11 */ /* 0x000fca000f8e10ff */
[----:B------:R-:W0:Y:S04]  /*2620*/  LDS R13, [R4] ;  /* 0x00000000040d7984 */ /* 0x000e280000000800 */
[----:B------:R-:W1:Y:S04]  /*2630*/  LDS R15, [R4+0x400] ;  /* 0x00040000040f7984 */ /* 0x000e680000000800 */
[----:B------:R-:W2:Y:S04]  /*2640*/  LDS R17, [R4+0x800] ;  /* 0x0008000004117984 */ /* 0x000ea80000000800 */
[----:B------:R-:W3:Y:S04]  /*2650*/  LDS R19, [R4+0xc00] ;  /* 0x000c000004137984 */ /* 0x000ee80000000800 */
[----:B------:R-:W4:Y:S04]  /*2660*/  LDS R21, [R4+0x1000] ;  /* 0x0010000004157984 */ /* 0x000f280000000800 */
[----:B------:R-:W5:Y:S04]  /*2670*/  LDS R23, [R4+0x1400] ;  /* 0x0014000004177984 */ /* 0x000f680000000800 */
[----:B------:R-:W5:Y:S04]  /*2680*/  LDS R45, [R4+0x1800] ;  /* 0x00180000042d7984 */ /* 0x000f680000000800 */
[----:B------:R-:W5:Y:S04]  /*2690*/  LDS R47, [R4+0x1c00] ;  /* 0x001c0000042f7984 */ /* 0x000f680000000800 */
[----:B------:R-:W5:Y:S04]  /*26a0*/  LDS R49, [R4+0x2000] ;  /* 0x0020000004317984 */ /* 0x000f680000000800 */
[----:B------:R-:W5:Y:S04]  /*26b0*/  LDS R51, [R4+0x2400] ;  /* 0x0024000004337984 */ /* 0x000f680000000800 */
[----:B------:R-:W5:Y:S01]  /*26c0*/  LDS R8, [R4+0x2800] ;  /* 0x0028000004087984 */ /* 0x000f620000000800 */
[----:B0-----:R-:W-:-:S03]  /*26d0*/  IMAD.IADD R13, R24, 0x1, R13 ;  /* 0x00000001180d7824 */ /* 0x001fc600078e020d */
[----:B------:R-:W0:Y:S01]  /*26e0*/  LDS R9, [R4+0x2c00] ;  /* 0x002c000004097984 */ /* 0x000e220000000800 */
[----:B-1----:R-:W-:-:S03]  /*26f0*/  IMAD.IADD R15, R24, 0x1, R15 ;  /* 0x00000001180f7824 */ /* 0x002fc600078e020f */
[----:B------:R1:W-:Y:S01]  /*2700*/  STS [R4], R13 ;  /* 0x0000000d04007388 */ /* 0x0003e20000000800 */
[C---:B--2---:R-:W-:Y:S02]  /*2710*/  IMAD.IADD R17, R24.reuse, 0x1, R17 ;  /* 0x0000000118117824 */ /* 0x044fe400078e0211 */
[C---:B---3--:R-:W-:Y:S01]  /*2720*/  IMAD.IADD R19, R24.reuse, 0x1, R19 ;  /* 0x0000000118137824 */ /* 0x048fe200078e0213 */
[----:B------:R2:W-:Y:S01]  /*2730*/  STS [R4+0x400], R15 ;  /* 0x0004000f04007388 */ /* 0x0005e20000000800 */
[----:B----4-:R-:W-:-:S03]  /*2740*/  IMAD.IADD R21, R24, 0x1, R21 ;  /* 0x0000000118157824 */ /* 0x010fc600078e0215 */
[----:B------:R2:W-:Y:S01]  /*2750*/  STS [R4+0x800], R17 ;  /* 0x0008001104007388 */ /* 0x0005e20000000800 */
[----:B-----5:R-:W-:-:S03]  /*2760*/  IMAD.IADD R23, R24, 0x1, R23 ;  /* 0x0000000118177824 */ /* 0x020fc600078e0217 */
[----:B------:R2:W-:Y:S01]  /*2770*/  STS [R4+0xc00], R19 ;  /* 0x000c001304007388 */ /* 0x0005e20000000800 */
[----:B------:R-:W-:-:S03]  /*2780*/  IMAD.IADD R45, R24, 0x1, R45 ;  /* 0x00000001182d7824 */ /* 0x000fc600078e022d */
[----:B------:R2:W-:Y:S01]  /*2790*/  STS [R4+0x1000], R21 ;  /* 0x0010001504007388 */ /* 0x0005e20000000800 */
[----:B------:R-:W-:-:S03]  /*27a0*/  IMAD.IADD R47, R24, 0x1, R47 ;  /* 0x00000001182f7824 */ /* 0x000fc600078e022f */
[----:B------:R2:W-:Y:S01]  /*27b0*/  STS [R4+0x1400], R23 ;  /* 0x0014001704007388 */ /* 0x0005e20000000800 */
[----:B------:R-:W-:-:S03]  /*27c0*/  IMAD.IADD R49, R24, 0x1, R49 ;  /* 0x0000000118317824 */ /* 0x000fc600078e0231 */
[----:B------:R2:W-:Y:S01]  /*27d0*/  STS [R4+0x1800], R45 ;  /* 0x0018002d04007388 */ /* 0x0005e20000000800 */
[----:B------:R-:W-:-:S03]  /*27e0*/  IMAD.IADD R51, R24, 0x1, R51 ;  /* 0x0000000118337824 */ /* 0x000fc600078e0233 */
[----:B------:R2:W-:Y:S01]  /*27f0*/  STS [R4+0x1c00], R47 ;  /* 0x001c002f04007388 */ /* 0x0005e20000000800 */
[----:B-1----:R-:W-:-:S03]  /*2800*/  IMAD.IADD R13, R24, 0x1, R8 ;  /* 0x00000001180d7824 */ /* 0x002fc600078e0208 */
[----:B------:R2:W-:Y:S01]  /*2810*/  STS [R4+0x2000], R49 ;  /* 0x0020003104007388 */ /* 0x0005e20000000800 */
[----:B0-----:R-:W-:-:S03]  /*2820*/  IMAD.IADD R9, R24, 0x1, R9 ;  /* 0x0000000118097824 */ /* 0x001fc600078e0209 */
[----:B------:R2:W-:Y:S04]  /*2830*/  STS [R4+0x2400], R51 ;  /* 0x0024003304007388 */ /* 0x0005e80000000800 */
[----:B------:R2:W-:Y:S04]  /*2840*/  STS [R4+0x2800], R13 ;  /* 0x0028000d04007388 */ /* 0x0005e80000000800 */
[----:B------:R2:W-:Y:S02]  /*2850*/  STS [R4+0x2c00], R9 ;  /* 0x002c000904007388 */ /* 0x0005e40000000800 */
.L_x_28:
[----:B------:R-:W-:Y:S05]  /*2860*/  BSYNC.RECONVERGENT B0 ;  /* 0x0000000000007941 */ /* 0x000fea0003800200 */
.L_x_27:
[----:B------:R-:W-:Y:S01]  /*2870*/  BAR.SYNC.DEFER_BLOCKING 0x0 ;  /* 0x0000000000007b1d */ /* 0x000fe20000010000 */
[----:B------:R-:W-:Y:S01]  /*2880*/  R2P PR, R5, 0x7f ;  /* 0x0000007f05007804 */ /* 0x000fe20000000000 */
[----:B------:R-:W-:-:S04]  /*2890*/  IMAD.MOV.U32 R8, RZ, RZ, RZ ;  /* 0x000000ffff087224 */ /* 0x000fc800078e00ff */
[----:B------:R-:W-:Y:S01]  /*28a0*/  BSSY.RECONVERGENT B0, `(.L_x_29) ;  /* 0x0000026000007945 */ /* 0x000fe20003800200 */
[----:B--2---:R-:W1:Y:S07]  /*28b0*/  S2R R23, SR_LEMASK ;  /* 0x0000000000177919 */ /* 0x004e6e0000003a00 */
[----:B------:R-:W-:Y:S02]  /*28c0*/  VOTE.ANY R4, PT, P0 ;  /* 0x0000000000047806 */ /* 0x000fe400000e0100 */
[----:B------:R-:W-:-:S02]  /*28d0*/  VOTE.ANY R9, PT, P1 ;  /* 0x0000000000097806 */ /* 0x000fc400008e0100 */
[----:B------:R-:W-:Y:S02]  /*28e0*/  @!P0 LOP3.LUT R4, RZ, R4, RZ, 0x33, !PT ;  /* 0x00000004ff048212 */ /* 0x000fe400078e33ff */
[----:B------:R-:W-:Y:S02]  /*28f0*/  VOTE.ANY R13, PT, P2 ;  /* 0x00000000000d7806 */ /* 0x000fe400010e0100 */
[----:B------:R-:W-:Y:S02]  /*2900*/  @!P1 LOP3.LUT R9, RZ, R9, RZ, 0x33, !PT ;  /* 0x00000009ff099212 */ /* 0x000fe400078e33ff */
[----:B------:R-:W-:Y:S02]  /*2910*/  VOTE.ANY R15, PT, P3 ;  /* 0x00000000000f7806 */ /* 0x000fe400018e0100 */
[----:B------:R-:W-:Y:S02]  /*2920*/  @!P2 LOP3.LUT R13, RZ, R13, RZ, 0x33, !PT ;  /* 0x0000000dff0da212 */ /* 0x000fe400078e33ff */
[----:B------:R-:W-:-:S02]  /*2930*/  LOP3.LUT R4, R9, R4, RZ, 0xc0, !PT ;  /* 0x0000000409047212 */ /* 0x000fc400078ec0ff */
[----:B------:R-:W-:Y:S02]  /*2940*/  @!P3 LOP3.LUT R15, RZ, R15, RZ, 0x33, !PT ;  /* 0x0000000fff0fb212 */ /* 0x000fe400078e33ff */
[----:B------:R-:W-:Y:S02]  /*2950*/  LOP3.LUT R4, R13, R4, RZ, 0xc0, !PT ;  /* 0x000000040d047212 */ /* 0x000fe400078ec0ff */
[----:B------:R-:W-:Y:S02]  /*2960*/  VOTE.ANY R9, PT, P4 ;  /* 0x0000000000097806 */ /* 0x000fe400020e0100 */
[----:B------:R-:W-:Y:S02]  /*2970*/  LOP3.LUT P0, RZ, R5, 0x80, RZ, 0xc0, !PT ;  /* 0x0000008005ff7812 */ /* 0x000fe4000780c0ff */
[----:B------:R-:W-:Y:S02]  /*2980*/  LOP3.LUT R4, R15, R4, RZ, 0xc0, !PT ;  /* 0x000000040f047212 */ /* 0x000fe400078ec0ff */
[----:B------:R-:W-:-:S02]  /*2990*/  VOTE.ANY R13, PT, P5 ;  /* 0x00000000000d7806 */ /* 0x000fc400028e0100 */
[----:B------:R-:W-:Y:S02]  /*29a0*/  @!P4 LOP3.LUT R9, RZ, R9, RZ, 0x33, !PT ;  /* 0x00000009ff09c212 */ /* 0x000fe400078e33ff */
[----:B------:R-:W-:Y:S02]  /*29b0*/  @!P5 LOP3.LUT R13, RZ, R13, RZ, 0x33, !PT ;  /* 0x0000000dff0dd212 */ /* 0x000fe400078e33ff */
[----:B------:R-:W-:Y:S02]  /*29c0*/  LOP3.LUT R4, R9, R4, RZ, 0xc0, !PT ;  /* 0x0000000409047212 */ /* 0x000fe400078ec0ff */
[----:B------:R-:W-:Y:S02]  /*29d0*/  VOTE.ANY R9, PT, P6 ;  /* 0x0000000000097806 */ /* 0x000fe400030e0100 */
[----:B------:R-:W-:Y:S02]  /*29e0*/  LOP3.LUT R4, R13, R4, RZ, 0xc0, !PT ;  /* 0x000000040d047212 */ /* 0x000fe400078ec0ff */
[----:B------:R-:W-:-:S02]  /*29f0*/  VOTE.ANY R13, PT, P0 ;  /* 0x00000000000d7806 */ /* 0x000fc400000e0100 */
[----:B------:R-:W-:Y:S02]  /*2a00*/  @!P6 LOP3.LUT R9, RZ, R9, RZ, 0x33, !PT ;  /* 0x00000009ff09e212 */ /* 0x000fe400078e33ff */
[----:B------:R-:W-:Y:S02]  /*2a10*/  @!P0 LOP3.LUT R13, RZ, R13, RZ, 0x33, !PT ;  /* 0x0000000dff0d8212 */ /* 0x000fe400078e33ff */
[----:B------:R-:W-:Y:S02]  /*2a20*/  LOP3.LUT R4, R9, R4, RZ, 0xc0, !PT ;  /* 0x0000000409047212 */ /* 0x000fe400078ec0ff */
[----:B------:R-:W-:Y:S02]  /*2a30*/  SHF.R.U32.HI R9, RZ, UR6, R6 ;  /* 0x00000006ff097c19 */ /* 0x000fe40008011606 */
[----:B------:R-:W-:Y:S01]  /*2a40*/  LOP3.LUT R10, R13, R4, RZ, 0xc0, !PT ;  /* 0x000000040d0a7212 */ /* 0x000fe200078ec0ff */
[----:B------:R-:W-:Y:S01]  /*2a50*/  IMAD.SHL.U32 R4, R3, 0x20, RZ ;  /* 0x0000002003047824 */ /* 0x000fe200078e00ff */
[----:B------:R-:W-:-:S02]  /*2a60*/  LOP3.LUT R9, R9, UR5, RZ, 0x30, !PT ;  /* 0x0000000509097c12 */ /* 0x000fc4000f8e30ff */
[----:B------:R-:W2:Y:S01]  /*2a70*/  FLO.U32 R15, R10 ;  /* 0x0000000a000f7300 */ /* 0x000ea200000e0000 */
[----:B-1----:R-:W-:Y:S02]  /*2a80*/  LOP3.LUT R14, R23, R10, RZ, 0xc0, !PT ;  /* 0x0000000a170e7212 */ /* 0x002fe400078ec0ff */
[----:B------:R-:W-:-:S05]  /*2a90*/  LOP3.LUT R4, R4, 0x7c00, RZ, 0xc0, !PT ;  /* 0x00007c0004047812 */ /* 0x000fca00078ec0ff */
[----:B------:R-:W1:Y:S01]  /*2aa0*/  POPC R14, R14 ;  /* 0x0000000e000e7309 */ /* 0x000e620000000000 */
[----:B------:R-:W-:Y:S01]  /*2ab0*/  VIADD R22, R4, UR4 ;  /* 0x0000000404167c36 */ /* 0x000fe20008000000 */
[----:B--2---:R-:W-:-:S13]  /*2ac0*/  ISETP.NE.AND P0, PT, R46, R15, PT ;  /* 0x0000000f2e00720c */ /* 0x004fda0003f05270 */
[----:B-1----:R-:W-:Y:S05]  /*2ad0*/  @P0 BRA `(.L_x_30) ;  /* 0x0000000000080947 */ /* 0x002fea0003800000 */
[----:B------:R-:W-:-:S05]  /*2ae0*/  IMAD R5, R5, 0x4, R22 ;  /* 0x0000000405057824 */ /* 0x000fca00078e0216 */
[----:B------:R1:W2:Y:S02]  /*2af0*/  ATOMS.ADD R8, [R5], R14 ;  /* 0x0000000e0508738c */ /* 0x0002a40000000000 */
.L_x_30:
[----:B------:R-:W-:Y:S05]  /*2b00*/  BSYNC.RECONVERGENT B0 ;  /* 0x0000000000007941 */ /* 0x000fea0003800200 */
.L_x_29:
[----:B------:R-:W-:Y:S01]  /*2b10*/  R2P PR, R9, 0x7f ;  /* 0x0000007f09007804 */ /* 0x000fe20000000000 */
[----:B--2---:R2:W3:Y:S01]  /*2b20*/  SHFL.IDX PT, R8, R8, R15, 0x1f ;  /* 0x00001f0f08087589 */ /* 0x0044e200000e0000 */
[----:B------:R-:W-:Y:S01]  /*2b30*/  BSSY.RECONVERGENT B0, `(.L_x_31) ;  /* 0x0000023000007945 */ /* 0x000fe20003800200 */
[----:B------:R-:W-:-:S10]  /*2b40*/  IMAD.MOV.U32 R12, RZ, RZ, RZ ;  /* 0x000000ffff0c7224 */ /* 0x000fd400078e00ff */
[----:B------:R-:W-:Y:S02]  /*2b50*/  VOTE.ANY R4, PT, P0 ;  /* 0x0000000000047806 */ /* 0x000fe400000e0100 */
[----:B-1----:R-:W-:Y:S02]  /*2b60*/  VOTE.ANY R5, PT, P1 ;  /* 0x0000000000057806 */ /* 0x002fe400008e0100 */
[----:B------:R-:W-:Y:S02]  /*2b70*/  @!P0 LOP3.LUT R4, RZ, R4, RZ, 0x33, !PT ;  /* 0x00000004ff048212 */ /* 0x000fe400078e33ff */
[----:B------:R-:W-:Y:S02]  /*2b80*/  VOTE.ANY R13, PT, P2 ;  /* 0x00000000000d7806 */ /* 0x000fe400010e0100 */
[----:B------:R-:W-:Y:S02]  /*2b90*/  @!P1 LOP3.LUT R5, RZ, R5, RZ, 0x33, !PT ;  /* 0x00000005ff059212 */ /* 0x000fe400078e33ff */
[----:B------:R-:W-:-:S02]  /*2ba0*/  @!P2 LOP3.LUT R13, RZ, R13, RZ, 0x33, !PT ;  /* 0x0000000dff0da212 */ /* 0x000fc400078e33ff */
[----:B------:R-:W-:Y:S02]  /*2bb0*/  LOP3.LUT R4, R5, R4, RZ, 0xc0, !PT ;  /* 0x0000000405047212 */ /* 0x000fe400078ec0ff */
[----:B------:R-:W-:Y:S02]  /*2bc0*/  VOTE.ANY R5, PT, P3 ;  /* 0x0000000000057806 */ /* 0x000fe400018e0100 */
[----:B------:R-:W-:Y:S02]  /*2bd0*/  LOP3.LUT R4, R13, R4, RZ, 0xc0, !PT ;  /* 0x000000040d047212 */ /* 0x000fe400078ec0ff */
[----:B------:R-:W-:Y:S02]  /*2be0*/  LOP3.LUT P0, RZ, R9, 0x80, RZ, 0xc0, !PT ;  /* 0x0000008009ff7812 */ /* 0x000fe4000780c0ff */
[----:B------:R-:W-:Y:S02]  /*2bf0*/  VOTE.ANY R13, PT, P4 ;  /* 0x00000000000d7806 */ /* 0x000fe400020e0100 */
[----:B------:R-:W-:-:S02]  /*2c00*/  @!P3 LOP3.LUT R5, RZ, R5, RZ, 0x33, !PT ;  /* 0x00000005ff05b212 */ /* 0x000fc400078e33ff */
[----:B------:R-:W-:Y:S02]  /*2c10*/  @!P4 LOP3.LUT R13, RZ, R13, RZ, 0x33, !PT ;  /* 0x0000000dff0dc212 */ /* 0x000fe400078e33ff */
[----:B------:R-:W-:Y:S02]  /*2c20*/  LOP3.LUT R4, R5, R4, RZ, 0xc0, !PT ;  /* 0x0000000405047212 */ /* 0x000fe400078ec0ff */
[----:B------:R-:W-:Y:S02]  /*2c30*/  VOTE.ANY R5, PT, P5 ;  /* 0x0000000000057806 */ /* 0x000fe400028e0100 */
[----:B------:R-:W-:Y:S02]  /*2c40*/  LOP3.LUT R4, R13, R4, RZ, 0xc0, !PT ;  /* 0x000000040d047212 */ /* 0x000fe400078ec0ff */
[----:B------:R-:W-:Y:S02]  /*2c50*/  VOTE.ANY R13, PT, P6 ;  /* 0x00000000000d7806 */ /* 0x000fe400030e0100 */
[----:B------:R-:W-:-:S02]  /*2c60*/  @!P5 LOP3.LUT R5, RZ, R5, RZ, 0x33, !PT ;  /* 0x00000005ff05d212 */ /* 0x000fc400078e33ff */
[----:B------:R-:W-:Y:S02]  /*2c70*/  VOTE.ANY R17, PT, P0 ;  /* 0x0000000000117806 */ /* 0x000fe400000e0100 */
[----:B------:R-:W-:Y:S02]  /*2c80*/  @!P6 LOP3.LUT R13, RZ, R13, RZ, 0x33, !PT ;  /* 0x0000000dff0de212 */ /* 0x000fe400078e33ff */
[----:B------:R-:W-:Y:S02]  /*2c90*/  LOP3.LUT R4, R5, R4, RZ, 0xc0, !PT ;  /* 0x0000000405047212 */ /* 0x000fe400078ec0ff */
[----:B------:R-:W-:Y:S02]  /*2ca0*/  @!P0 LOP3.LUT R17, RZ, R17, RZ, 0x33, !PT ;  /* 0x00000011ff118212 */ /* 0x000fe400078e33ff */
[----:B------:R-:W-:-:S04]  /*2cb0*/  LOP3.LUT R4, R13, R4, RZ, 0xc0, !PT ;  /* 0x000000040d047212 */ /* 0x000fc800078ec0ff */
[----:B------:R-:W-:Y:S02]  /*2cc0*/  LOP3.LUT R4, R17, R4, RZ, 0xc0, !PT ;  /* 0x0000000411047212 */ /* 0x000fe400078ec0ff */
[----:B------:R-:W-:Y:S02]  /*2cd0*/  SHF.R.U32.HI R17, RZ, UR6, R0 ;  /* 0x00000006ff117c19 */ /* 0x000fe40008011600 */
[----:B------:R-:W1:Y:S01]  /*2ce0*/  FLO.U32 R5, R4 ;  /* 0x0000000400057300 */ /* 0x000e6200000e0000 */
[----:B------:R-:W-:Y:S02]  /*2cf0*/  LOP3.LUT R13, R23, R4, RZ, 0xc0, !PT ;  /* 0x00000004170d7212 */ /* 0x000fe400078ec0ff */
[----:B------:R-:W-:-:S05]  /*2d00*/  LOP3.LUT R17, R17, UR5, RZ, 0x30, !PT ;  /* 0x0000000511117c12 */ /* 0x000fca000f8e30ff */
[----:B------:R-:W4:Y:S01]  /*2d10*/  POPC R13, R13 ;  /* 0x0000000d000d7309 */ /* 0x000f220000000000 */
[----:B-1----:R-:W-:-:S13]  /*2d20*/  ISETP.NE.AND P0, PT, R46, R5, PT ;  /* 0x000000052e00720c */ /* 0x002fda0003f05270 */
[----:B--234-:R-:W-:Y:S05]  /*2d30*/  @P0 BRA `(.L_x_32) ;  /* 0x0000000000080947 */ /* 0x01cfea0003800000 */
[----:B------:R-:W-:-:S06]  /*2d40*/  IMAD R12, R9, 0x4, R22 ;  /* 0x00000004090c7824 */ /* 0x000fcc00078e0216 */
[----:B------:R1:W2:Y:S02]  /*2d50*/  ATOMS.ADD R12, [R12], R13 ;  /* 0x0000000d0c0c738c */ /* 0x0002a40000000000 */
.L_x_32:
[----:B------:R-:W-:Y:S05]  /*2d60*/  BSYNC.RECONVERGENT B0 ;  /* 0x0000000000007941 */ /* 0x000fea0003800200 */
.L_x_31:
[----:B------:R-:W-:Y:S01]  /*2d70*/  R2P PR, R17, 0x7f ;  /* 0x0000007f11007804 */ /* 0x000fe20000000000 */
[----:B--2---:R2:W3:Y:S01]  /*2d80*/  SHFL.IDX PT, R12, R12, R5, 0x1f ;  /* 0x00001f050c0c7589 */ /* 0x0044e200000e0000 */
[----:B------:R-:W-:Y:S11]  /*2d90*/  BSSY.RECONVERGENT B0, `(.L_x_33) ;  /* 0x0000023000007945 */ /* 0x000ff60003800200 */
[----:B------:R-:W-:-:S02]  /*2da0*/  VOTE.ANY R0, PT, P0 ;  /* 0x0000000000007806 */ /* 0x000fc400000e0100 */
[----:B------:R-:W-:Y:S02]  /*2db0*/  VOTE.ANY R9, PT, P1 ;  /* 0x0000000000097806 */ /* 0x000fe400008e0100 */
[----:B------:R-:W-:Y:S02]  /*2dc0*/  @!P0 LOP3.LUT R0, RZ, R0, RZ, 0x33, !PT ;  /* 0x00000000ff008212 */ /* 0x000fe400078e33ff */
[----:B------:R-:W-:Y:S02]  /*2dd0*/  VOTE.ANY R15, PT, P2 ;  /* 0x00000000000f7806 */ /* 0x000fe400010e0100 */
[----:B------:R-:W-:Y:S02]  /*2de0*/  @!P1 LOP3.LUT R9, RZ, R9, RZ, 0x33, !PT ;  /* 0x00000009ff099212 */ /* 0x000fe400078e33ff */
[----:B------:R-:W-:Y:S02]  /*2df0*/  @!P2 LOP3.LUT R15, RZ, R15, RZ, 0x33, !PT ;  /* 0x0000000fff0fa212 */ /* 0x000fe400078e33ff */
[----:B------:R-:W-:-:S02]  /*2e00*/  LOP3.LUT R0, R9, R0, RZ, 0xc0, !PT ;  /* 0x0000000009007212 */ /* 0x000fc400078ec0ff */
[----:B------:R-:W-:Y:S02]  /*2e10*/  VOTE.ANY R9, PT, P3 ;  /* 0x0000000000097806 */ /* 0x000fe400018e0100 */
[----:B------:R-:W-:Y:S02]  /*2e20*/  LOP3.LUT R0, R15, R0, RZ, 0xc0, !PT ;  /* 0x000000000f007212 */ /* 0x000fe400078ec0ff */
[----:B------:R-:W-:Y:S02]  /*2e30*/  LOP3.LUT P0, RZ, R17, 0x80, RZ, 0xc0, !PT ;  /* 0x0000008011ff7812 */ /* 0x000fe4000780c0ff */
[----:B------:R-:W-:Y:S02]  /*2e40*/  VOTE.ANY R15, PT, P4 ;  /* 0x00000000000f7806 */ /* 0x000fe400020e0100 */
[----:B------:R-:W-:Y:S02]  /*2e50*/  @!P3 LOP3.LUT R9, RZ, R9, RZ, 0x33, !PT ;  /* 0x00000009ff09b212 */ /* 0x000fe400078e33ff */
[----:B------:R-:W-:-:S02]  /*2e60*/  @!P4 LOP3.LUT R15, RZ, R15, RZ, 0x33, !PT ;  /* 0x0000000fff0fc212 */ /* 0x000fc400078e33ff */
[----:B------:R-:W-:Y:S02]  /*2e70*/  LOP3.LUT R0, R9, R0, RZ, 0xc0, !PT ;  /* 0x0000000009007212 */ /* 0x000fe400078ec0ff */
[----:B------:R-:W-:Y:S02]  /*2e80*/  VOTE.ANY R9, PT, P5 ;  /* 0x0000000000097806 */ /* 0x000fe400028e0100 */
[----:B------:R-:W-:Y:S02]  /*2e90*/  LOP3.LUT R0, R15, R0, RZ, 0xc0, !PT ;  /* 0x000000000f007212 */ /* 0x000fe400078ec0ff */
[----:B------:R-:W-:Y:S02]  /*2ea0*/  VOTE.ANY R15, PT, P6 ;  /* 0x00000000000f7806 */ /* 0x000fe400030e0100 */
[----:B------:R-:W-:Y:S02]  /*2eb0*/  @!P5 LOP3.LUT R9, RZ, R9, RZ, 0x33, !PT ;  /* 0x00000009ff09d212 */ /* 0x000fe400078e33ff */
[----:B------:R-:W-:-:S02]  /*2ec0*/  VOTE.ANY R19, PT, P0 ;  /* 0x0000000000137806 */ /* 0x000fc400000e0100 */
[----:B------:R-:W-:Y:S02]  /*2ed0*/  @!P6 LOP3.LUT R15, RZ, R15, RZ, 0x33, !PT ;  /* 0x0000000fff0fe212 */ /* 0x000fe400078e33ff */
[----:B------:R-:W-:Y:S02]  /*2ee0*/  LOP3.LUT R0, R9, R0, RZ, 0xc0, !PT ;  /* 0x0000000009007212 */ /* 0x000fe400078ec0ff */
[----:B------:R-:W-:Y:S02]  /*2ef0*/  @!P0 LOP3.LUT R19, RZ, R19, RZ, 0x33, !PT ;  /* 0x00000013ff138212 */ /* 0x000fe400078e33ff */
[----:B------:R-:W-:Y:S02]  /*2f00*/  LOP3.LUT R0, R15, R0, RZ, 0xc0, !PT ;  /* 0x000000000f007212 */ /* 0x000fe400078ec0ff */
[----:B------:R-:W-:Y:S02]  /*2f10*/  SHF.R.U32.HI R15, RZ, UR6, R41 ;  /* 0x00000006ff0f7c19 */ /* 0x000fe40008011629 */
[----:B------:R-:W-:Y:S01]  /*2f20*/  LOP3.LUT R4, R19, R0, RZ, 0xc0, !PT ;  /* 0x0000000013047212 */ /* 0x000fe200078ec0ff */
[----:B------:R-:W-:Y:S01]  /*2f30*/  IMAD.MOV.U32 R0, RZ, RZ, RZ ;  /* 0x000000ffff007224 */ /* 0x000fe200078e00ff */
[----:B------:R-:W-:-:S02]  /*2f40*/  LOP3.LUT R15, R15, UR5, RZ, 0x30, !PT ;  /* 0x000000050f0f7c12 */ /* 0x000fc4000f8e30ff */
[----:B------:R-:W4:Y:S01]  /*2f50*/  FLO.U32 R51, R4 ;  /* 0x0000000400337300 */ /* 0x000f2200000e0000 */
[----:B------:R-:W-:-:S07]  /*2f60*/  LOP3.LUT R10, R23, R4, RZ, 0xc0, !PT ;  /* 0x00000004170a7212 */ /* 0x000fce00078ec0ff */
[----:B------:R-:W0:Y:S01]  /*2f70*/  POPC R10, R10 ;  /* 0x0000000a000a7309 */ /* 0x000e220000000000 */
[----:B----4-:R-:W-:-:S13]  /*2f80*/  ISETP.NE.AND P0, PT, R46, R51, PT ;  /* 0x000000332e00720c */ /* 0x010fda0003f05270 */
[----:B0-23--:R-:W-:Y:S05]  /*2f90*/  @P0 BRA `(.L_x_34) ;  /* 0x0000000000080947 */ /* 0x00dfea0003800000 */
[----:B------:R-:W-:-:S05]  /*2fa0*/  IMAD R17, R17, 0x4, R22 ;  /* 0x0000000411117824 */ /* 0x000fca00078e0216 */
[----:B------:R0:W2:Y:S02]  /*2fb0*/  ATOMS.ADD R0, [R17], R10 ;  /* 0x0000000a1100738c */ /* 0x0000a40000000000 */
.L_x_34:
[----:B------:R-:W-:Y:S05]  /*2fc0*/  BSYNC.RECONVERGENT B0 ;  /* 0x0000000000007941 */ /* 0x000fea0003800200 */
.L_x_33:
        /* <DEDUP_REMOVED lines=21> */
[----:B0-----:R-:W-:-:S02]  /*3120*/  VOTE.ANY R17, PT, P0 ;  /* 0x0000000000117806 */ /* 0x001fc400000e0100 */
[----:B------:R-:W-:Y:S02]  /*3130*/  @!P6 LOP3.LUT R9, RZ, R9, RZ, 0x33, !PT ;  /* 0x00000009ff09e212 */ /* 0x000fe400078e33ff */
[----:B------:R-:W-:Y:S02]  /*3140*/  LOP3.LUT R4, R5, R4, RZ, 0xc0, !PT ;  /* 0x0000000405047212 */ /* 0x000fe400078ec0ff */
[----:B------:R-:W-:Y:S02]  /*3150*/  @!P0 LOP3.LUT R17, RZ, R17, RZ, 0x33, !PT ;  /* 0x00000011ff118212 */ /* 0x000fe400078e33ff */
[----:B------:R-:W-:-:S04]  /*3160*/  LOP3.LUT R4, R9, R4, RZ, 0xc0, !PT ;  /* 0x0000000409047212 */ /* 0x000fc800078ec0ff */
[----:B------:R-:W-:Y:S01]  /*3170*/  LOP3.LUT R6, R17, R4, RZ, 0xc0, !PT ;  /* 0x0000000411067212 */ /* 0x000fe200078ec0ff */
[----:B------:R-:W-:Y:S01]  /*3180*/  IMAD.MOV.U32 R4, RZ, RZ, RZ ;  /* 0x000000ffff047224 */ /* 0x000fe200078e00ff */
[----:B------:R-:W-:Y:S02]  /*3190*/  SHF.R.U32.HI R17, RZ, UR6, R40 ;  /* 0x00000006ff117c19 */ /* 0x000fe40008011628 */
[----:B------:R-:W0:Y:S01]  /*31a0*/  FLO.U32 R45, R6 ;  /* 0x00000006002d7300 */ /* 0x000e2200000e0000 */
[----:B------:R-:W-:Y:S02]  /*31b0*/  LOP3.LUT R9, R23, R6, RZ, 0xc0, !PT ;  /* 0x0000000617097212 */ /* 0x000fe400078ec0ff */
[----:B------:R-:W-:-:S05]  /*31c0*/  LOP3.LUT R17, R17, UR5, RZ, 0x30, !PT ;  /* 0x0000000511117c12 */ /* 0x000fca000f8e30ff */
[----:B------:R-:W4:Y:S01]  /*31d0*/  POPC R9, R9 ;  /* 0x0000000900097309 */ /* 0x000f220000000000 */
[----:B0-----:R-:W-:-:S13]  /*31e0*/  ISETP.NE.AND P0, PT, R46, R45, PT ;  /* 0x0000002d2e00720c */ /* 0x001fda0003f05270 */
[----:B--234-:R-:W-:Y:S05]  /*31f0*/  @P0 BRA `(.L_x_36) ;  /* 0x0000000000080947 */ /* 0x01cfea0003800000 */
[----:B------:R-:W-:-:S06]  /*3200*/  IMAD R4, R15, 0x4, R22 ;  /* 0x000000040f047824 */ /* 0x000fcc00078e0216 */
[----:B------:R0:W2:Y:S02]  /*3210*/  ATOMS.ADD R4, [R4], R9 ;  /* 0x000000090404738c */ /* 0x0000a40000000000 */
.L_x_36:
[----:B------:R-:W-:Y:S05]  /*3220*/  BSYNC.RECONVERGENT B0 ;  /* 0x0000000000007941 */ /* 0x000fea0003800200 */
.L_x_35:
[----:B------:R-:W-:Y:S01]  /*3230*/  R2P PR, R17, 0x7f ;  /* 0x0000007f11007804 */ /* 0x000fe20000000000 */
[----:B--2---:R2:W3:Y:S01]  /*3240*/  SHFL.IDX PT, R45, R4, R45, 0x1f ;  /* 0x00001f2d042d7589 */ /* 0x0044e200000e0000 */
[----:B------:R-:W-:Y:S01]  /*3250*/  BSSY.RECONVERGENT B0, `(.L_x_37) ;  /* 0x0000023000007945 */ /* 0x000fe20003800200 */
[----:B------:R-:W-:-:S10]  /*3260*/  IMAD.MOV.U32 R6, RZ, RZ, RZ ;  /* 0x000000ffff067224 */ /* 0x000fd400078e00ff */
[----:B------:R-:W-:Y:S02]  /*3270*/  VOTE.ANY R0, PT, P0 ;  /* 0x0000000000007806 */ /* 0x000fe400000e0100 */
[----:B------:R-:W-:Y:S02]  /*3280*/  VOTE.ANY R5, PT, P1 ;  /* 0x0000000000057806 */ /* 0x000fe400008e0100 */
        /* <DEDUP_REMOVED lines=20> */
[----:B------:R-:W-:Y:S02]  /*33d0*/  LOP3.LUT R0, R15, R0, RZ, 0xc0, !PT ;  /* 0x000000000f007212 */ /* 0x000fe400078ec0ff */
[----:B------:R-:W-:-:S02]  /*33e0*/  SHF.R.U32.HI R15, RZ, UR6, R39 ;  /* 0x00000006ff0f7c19 */ /* 0x000fc40008011627 */
[----:B------:R-:W-:Y:S02]  /*33f0*/  LOP3.LUT R0, R19, R0, RZ, 0xc0, !PT ;  /* 0x0000000013007212 */ /* 0x000fe400078ec0ff */
[----:B------:R-:W-:Y:S02]  /*3400*/  LOP3.LUT R15, R15, UR5, RZ, 0x30, !PT ;  /* 0x000000050f0f7c12 */ /* 0x000fe4000f8e30ff */
[----:B------:R-:W4:Y:S01]  /*3410*/  FLO.U32 R19, R0 ;  /* 0x0000000000137300 */ /* 0x000f2200000e0000 */
[----:B------:R-:W-:-:S07]  /*3420*/  LOP3.LUT R5, R23, R0, RZ, 0xc0, !PT ;  /* 0x0000000017057212 */ /* 0x000fce00078ec0ff */
[----:B------:R-:W0:Y:S01]  /*3430*/  POPC R5, R5 ;  /* 0x0000000500057309 */ /* 0x000e220000000000 */
[----:B----4-:R-:W-:-:S13]  /*3440*/  ISETP.NE.AND P0, PT, R46, R19, PT ;  /* 0x000000132e00720c */ /* 0x010fda0003f05270 */
[----:B0-23--:R-:W-:Y:S05]  /*3450*/  @P0 BRA `(.L_x_38) ;  /* 0x0000000000080947 */ /* 0x00dfea0003800000 */
[----:B------:R-:W-:-:S06]  /*3460*/  IMAD R6, R17, 0x4, R22 ;  /* 0x0000000411067824 */ /* 0x000fcc00078e0216 */
[----:B------:R0:W2:Y:S02]  /*3470*/  ATOMS.ADD R6, [R6], R5 ;  /* 0x000000050606738c */ /* 0x0000a40000000000 */
.L_x_38:
[----:B------:R-:W-:Y:S05]  /*3480*/  BSYNC.RECONVERGENT B0 ;  /* 0x0000000000007941 */ /* 0x000fea0003800200 */
.L_x_37:
        /* <DEDUP_REMOVED lines=37> */
.L_x_40:
[----:B------:R-:W-:Y:S05]  /*36e0*/  BSYNC.RECONVERGENT B0 ;  /* 0x0000000000007941 */ /* 0x000fea0003800200 */
.L_x_39:
[----:B------:R-:W-:Y:S01]  /*36f0*/  R2P PR, R17, 0x7f ;  /* 0x0000007f11007804 */ /* 0x000fe20000000000 */
[----:B--2---:R2:W3:Y:S01]  /*3700*/  SHFL.IDX PT, R47, R0, R47, 0x1f ;  /* 0x00001f2f002f7589 */ /* 0x0044e200000e0000 */
[----:B------:R-:W-:Y:S11]  /*3710*/  BSSY.RECONVERGENT B0, `(.L_x_41) ;  /* 0x0000021000007945 */ /* 0x000ff60003800200 */
[----:B0-----:R-:W-:-:S02]  /*3720*/  VOTE.ANY R15, PT, P0 ;  /* 0x00000000000f7806 */ /* 0x001fc400000e0100 */
        /* <DEDUP_REMOVED lines=19> */
[----:B------:R-:W-:Y:S01]  /*3860*/  LOP3.LUT R15, R16, R15, RZ, 0xc0, !PT ;  /* 0x0000000f100f7212 */ /* 0x000fe200078ec0ff */
[----:B------:R-:W-:Y:S01]  /*3870*/  IMAD.MOV.U32 R16, RZ, RZ, RZ ;  /* 0x000000ffff107224 */ /* 0x000fe200078e00ff */
[----:B------:R-:W-:Y:S02]  /*3880*/  @!P0 LOP3.LUT R20, RZ, R20, RZ, 0x33, !PT ;  /* 0x00000014ff148212 */ /* 0x000fe400078e33ff */
[----:B------:R-:W-:-:S04]  /*3890*/  LOP3.LUT R15, R18, R15, RZ, 0xc0, !PT ;  /* 0x0000000f120f7212 */ /* 0x000fc800078ec0ff */
[----:B------:R-:W-:-:S04]  /*38a0*/  LOP3.LUT R20, R20, R15, RZ, 0xc0, !PT ;  /* 0x0000000f14147212 */ /* 0x000fc800078ec0ff */
[----:B------:R-:W0:Y:S01]  /*38b0*/  FLO.U32 R49, R20 ;  /* 0x0000001400317300 */ /* 0x000e2200000e0000 */
[----:B------:R-:W-:-:S07]  /*38c0*/  LOP3.LUT R50, R23, R20, RZ, 0xc0, !PT ;  /* 0x0000001417327212 */ /* 0x000fce00078ec0ff */
[----:B------:R-:W4:Y:S01]  /*38d0*/  POPC R50, R50 ;  /* 0x0000003200327309 */ /* 0x000f220000000000 */
[----:B0-----:R-:W-:-:S13]  /*38e0*/  ISETP.NE.AND P0, PT, R46, R49, PT ;  /* 0x000000312e00720c */ /* 0x001fda0003f05270 */
[----:B--234-:R-:W-:Y:S05]  /*38f0*/  @P0 BRA `(.L_x_42) ;  /* 0x0000000000080947 */ /* 0x01cfea0003800000 */
[----:B------:R-:W-:-:S05]  /*3900*/  IMAD R17, R17, 0x4, R22 ;  /* 0x0000000411117824 */ /* 0x000fca00078e0216 */
[----:B------:R0:W2:Y:S02]  /*3910*/  ATOMS.ADD R16, [R17], R50 ;  /* 0x000000321110738c */ /* 0x0000a40000000000 */
.L_x_42:
[----:B------:R-:W-:Y:S05]  /*3920*/  BSYNC.RECONVERGENT B0 ;  /* 0x0000000000007941 */ /* 0x000fea0003800200 */
.L_x_41:
[----:B------:R-:W-:Y:S01]  /*3930*/  R2P PR, R11, 0x7f ;  /* 0x0000007f0b007804 */ /* 0x000fe20000000000 */
[----:B--2---:R2:W3:Y:S01]  /*3940*/  SHFL.IDX PT, R49, R16, R49, 0x1f ;  /* 0x00001f3110317589 */ /* 0x0044e200000e0000 */
[----:B------:R-:W-:Y:S01]  /*3950*/  BSSY.RECONVERGENT B0, `(.L_x_43) ;  /* 0x0000021000007945 */ /* 0x000fe20003800200 */
[----:B------:R-:W-:-:S10]  /*3960*/  IMAD.MOV.U32 R20, RZ, RZ, RZ ;  /* 0x000000ffff147224 */ /* 0x000fd400078e00ff */
[----:B------:R-:W-:Y:S02]  /*3970*/  VOTE.ANY R0, PT, P0 ;  /* 0x0000000000007806 */ /* 0x000fe400000e0100 */
[----:B------:R-:W-:Y:S02]  /*3980*/  VOTE.ANY R15, PT, P1 ;  /* 0x00000000000f7806 */ /* 0x000fe400008e0100 */
[----:B------:R-:W-:Y:S02]  /*3990*/  @!P0 LOP3.LUT R0, RZ, R0, RZ, 0x33, !PT ;  /* 0x00000000ff008212 */ /* 0x000fe400078e33ff */
[----:B0-----:R-:W-:Y:S02]  /*39a0*/  VOTE.ANY R17, PT, P2 ;  /* 0x0000000000117806 */ /* 0x001fe400010e0100 */
        /* <DEDUP_REMOVED lines=25> */
[----:B------:R-:W-:-:S06]  /*3b40*/  IMAD R20, R11, 0x4, R22 ;  /* 0x000000040b147824 */ /* 0x000fcc00078e0216 */
[----:B------:R0:W2:Y:S02]  /*3b50*/  ATOMS.ADD R20, [R20], R21 ;  /* 0x000000151414738c */ /* 0x0000a40000000000 */
.L_x_44:
[----:B------:R-:W-:Y:S05]  /*3b60*/  BSYNC.RECONVERGENT B0 ;  /* 0x0000000000007941 */ /* 0x000fea0003800200 */
.L_x_43:
[----:B------:R-:W-:Y:S01]  /*3b70*/  R2P PR, R7, 0x7f ;  /* 0x0000007f07007804 */ /* 0x000fe20000000000 */
[----:B--2---:R2:W3:Y:S01]  /*3b80*/  SHFL.IDX PT, R20, R20, R15, 0x1f ;  /* 0x00001f0f14147589 */ /* 0x0044e200000e0000 */
[----:B------:R-:W-:Y:S01]  /*3b90*/  BSSY.RECONVERGENT B0, `(.L_x_45) ;  /* 0x0000023000007945 */ /* 0x000fe20003800200 */
[----:B------:R-:W-:-:S10]  /*3ba0*/  IMAD.MOV.U32 R16, RZ, RZ, RZ ;  /* 0x000000ffff107224 */ /* 0x000fd400078e00ff */
[----:B------:R-:W-:Y:S02]  /*3bb0*/  VOTE.ANY R0, PT, P0 ;  /* 0x0000000000007806 */ /* 0x000fe400000e0100 */
[----:B------:R-:W-:Y:S02]  /*3bc0*/  VOTE.ANY R11, PT, P1 ;  /* 0x00000000000b7806 */ /* 0x000fe400008e0100 */
[----:B------:R-:W-:Y:S02]  /*3bd0*/  @!P0 LOP3.LUT R0, RZ, R0, RZ, 0x33, !PT ;  /* 0x00000000ff008212 */ /* 0x000fe400078e33ff */
[----:B------:R-:W-:Y:S02]  /*3be0*/  @!P1 LOP3.LUT R11, RZ, R11, RZ, 0x33, !PT ;  /* 0x0000000bff0b9212 */ /* 0x000fe400078e33ff */
[----:B------:R-:W-:Y:S02]  /*3bf0*/  VOTE.ANY R17, PT, P2 ;  /* 0x0000000000117806 */ /* 0x000fe400010e0100 */
[----:B------:R-:W-:-:S02]  /*3c00*/  LOP3.LUT R0, R11, R0, RZ, 0xc0, !PT ;  /* 0x000000000b007212 */ /* 0x000fc400078ec0ff */
[----:B------:R-:W-:Y:S02]  /*3c10*/  VOTE.ANY R11, PT, P3 ;  /* 0x00000000000b7806 */ /* 0x000fe400018e0100 */
[----:B------:R-:W-:Y:S02]  /*3c20*/  @!P2 LOP3.LUT R17, RZ, R17, RZ, 0x33, !PT ;  /* 0x00000011ff11a212 */ /* 0x000fe400078e33ff */
[----:B------:R-:W-:Y:S02]  /*3c30*/  @!P3 LOP3.LUT R11, RZ, R11, RZ, 0x33, !PT ;  /* 0x0000000bff0bb212 */ /* 0x000fe400078e33ff */
[----:B------:R-:W-:Y:S02]  /*3c40*/  LOP3.LUT R0, R17, R0, RZ, 0xc0, !PT ;  /* 0x0000000011007212 */ /* 0x000fe400078ec0ff */
[----:B------:R-:W-:Y:S02]  /*3c50*/  LOP3.LUT P0, RZ, R7, 0x80, RZ, 0xc0, !PT ;  /* 0x0000008007ff7812 */ /* 0x000fe4000780c0ff */
[----:B------:R-:W-:-:S02]  /*3c60*/  VOTE.ANY R17, PT, P4 ;  /* 0x0000000000117806 */ /* 0x000fc400020e0100 */
[----:B------:R-:W-:Y:S02]  /*3c70*/  LOP3.LUT R0, R11, R0, RZ, 0xc0, !PT ;  /* 0x000000000b007212 */ /* 0x000fe400078ec0ff */
[----:B------:R-:W-:Y:S02]  /*3c80*/  VOTE.ANY R11, PT, P5 ;  /* 0x00000000000b7806 */ /* 0x000fe400028e0100 */
[----:B------:R-:W-:Y:S02]  /*3c90*/  @!P4 LOP3.LUT R17, RZ, R17, RZ, 0x33, !PT ;  /* 0x00000011ff11c212 */ /* 0x000fe400078e33ff */
[----:B------:R-:W-:Y:S02]  /*3ca0*/  @!P5 LOP3.LUT R11, RZ, R11, RZ, 0x33, !PT ;  /* 0x0000000bff0bd212 */ /* 0x000fe400078e33ff */
[----:B------:R-:W-:Y:S02]  /*3cb0*/  LOP3.LUT R0, R17, R0, RZ, 0xc0, !PT ;  /* 0x0000000011007212 */ /* 0x000fe400078ec0ff */
[----:B------:R-:W-:-:S02]  /*3cc0*/  VOTE.ANY R17, PT, P6 ;  /* 0x0000000000117806 */ /* 0x000fc400030e0100 */
[----:B------:R-:W-:Y:S02]  /*3cd0*/  LOP3.LUT R0, R11, R0, RZ, 0xc0, !PT ;  /* 0x000000000b007212 */ /* 0x000fe400078ec0ff */
[----:B------:R-:W-:Y:S02]  /*3ce0*/  VOTE.ANY R11, PT, P0 ;  /* 0x00000000000b7806 */ /* 0x000fe400000e0100 */
[----:B------:R-:W-:Y:S02]  /*3cf0*/  @!P6 LOP3.LUT R17, RZ, R17, RZ, 0x33, !PT ;  /* 0x00000011ff11e212 */ /* 0x000fe400078e33ff */
[----:B------:R-:W-:Y:S02]  /*3d00*/  @!P0 LOP3.LUT R11, RZ, R11, RZ, 0x33, !PT ;  /* 0x0000000bff0b8212 */ /* 0x000fe400078e33ff */
[----:B------:R-:W-:-:S04]  /*3d10*/  LOP3.LUT R0, R17, R0, RZ, 0xc0, !PT ;  /* 0x0000000011007212 */ /* 0x000fc800078ec0ff */
[----:B------:R-:W-:Y:S02]  /*3d20*/  LOP3.LUT R48, R11, R0, RZ, 0xc0, !PT ;  /* 0x000000000b307212 */ /* 0x000fe400078ec0ff */
[----:B------:R-:W-:Y:S02]  /*3d30*/  SHF.R.U32.HI R0, RZ, UR6, R36 ;  /* 0x00000006ff007c19 */ /* 0x000fe40008011624 */
[----:B------:R-:W4:Y:S01]  /*3d40*/  FLO.U32 R18, R48 ;  /* 0x0000003000127300 */ /* 0x000f2200000e0000 */
[----:B------:R-:W-:Y:S02]  /*3d50*/  LOP3.LUT R19, R23, R48, RZ, 0xc0, !PT ;  /* 0x0000003017137212 */ /* 0x000fe400078ec0ff */
[----:B------:R-:W-:-:S05]  /*3d60*/  LOP3.LUT R0, R0, UR5, RZ, 0x30, !PT ;  /* 0x0000000500007c12 */ /* 0x000fca000f8e30ff */
[----:B------:R-:W0:Y:S01]  /*3d70*/  POPC R19, R19 ;  /* 0x0000001300137309 */ /* 0x000e220000000000 */
[----:B----4-:R-:W-:-:S13]  /*3d80*/  ISETP.NE.AND P0, PT, R46, R18, PT ;  /* 0x000000122e00720c */ /* 0x010fda0003f05270 */
[----:B0-23--:R-:W-:Y:S05]  /*3d90*/  @P0 BRA `(.L_x_46) ;  /* 0x0000000000080947 */ /* 0x00dfea0003800000 */
[----:B------:R-:W-:-:S06]  /*3da0*/  IMAD R16, R7, 0x4, R22 ;  /* 0x0000000407107824 */ /* 0x000fcc00078e0216 */
[----:B------:R0:W2:Y:S02]  /*3db0*/  ATOMS.ADD R16, [R16], R19 ;  /* 0x000000131010738c */ /* 0x0000a40000000000 */
.L_x_46:
[----:B------:R-:W-:Y:S05]  /*3dc0*/  BSYNC.RECONVERGENT B0 ;  /* 0x0000000000007941 */ /* 0x000fea0003800200 */
.L_x_45:
[----:B------:R-:W-:Y:S01]  /*3dd0*/  R2P PR, R0, 0x7f ;  /* 0x0000007f00007804 */ /* 0x000fe20000000000 */
[----:B--2---:R2:W3:Y:S01]  /*3de0*/  SHFL.IDX PT, R18, R16, R18, 0x1f ;  /* 0x00001f1210127589 */ /* 0x0044e200000e0000 */
[----:B------:R-:W-:Y:S01]  /*3df0*/  SHF.R.U32.HI R11, RZ, UR6, R35 ;  /* 0x00000006ff0b7c19 */ /* 0x000fe20008011623 */
[----:B------:R-:W-:Y:S01]  /*3e00*/  BSSY.RECONVERGENT B0, `(.L_x_47) ;  /* 0x0000022000007945 */ /* 0x000fe20003800200 */
[----:B------:R-:W-:Y:S02]  /*3e10*/  IMAD.MOV.U32 R15, RZ, RZ, RZ ;  /* 0x000000ffff0f7224 */ /* 0x000fe400078e00ff */
[----:B------:R-:W-:-:S07]  /*3e20*/  LOP3.LUT R11, R11, UR5, RZ, 0x30, !PT ;  /* 0x000000050b0b7c12 */ /* 0x000fce000f8e30ff */
[----:B------:R-:W-:Y:S02]  /*3e30*/  VOTE.ANY R7, PT, P0 ;  /* 0x0000000000077806 */ /* 0x000fe400000e0100 */
[----:B------:R-:W-:Y:S02]  /*3e40*/  VOTE.ANY R48, PT, P1 ;  /* 0x0000000000307806 */ /* 0x000fe400008e0100 */
[----:B------:R-:W-:Y:S02]  /*3e50*/  @!P0 LOP3.LUT R7, RZ, R7, RZ, 0x33, !PT ;  /* 0x00000007ff078212 */ /* 0x000fe400078e33ff */
[----:B------:R-:W-:Y:S02]  /*3e60*/  @!P1 LOP3.LUT R48, RZ, R48, RZ, 0x33, !PT ;  /* 0x00000030ff309212 */ /* 0x000fe400078e33ff */
[----:B------:R-:W-:Y:S02]  /*3e70*/  LOP3.LUT P0, RZ, R0, 0x80, RZ, 0xc0, !PT ;  /* 0x0000008000ff7812 */ /* 0x000fe4000780c0ff */
[----:B------:R-:W-:-:S02]  /*3e80*/  LOP3.LUT R7, R48, R7, RZ, 0xc0, !PT ;  /* 0x0000000730077212 */ /* 0x000fc400078ec0ff */
[----:B------:R-:W-:-:S04]  /*3e90*/  VOTE.ANY R48, PT, P2 ;  /* 0x0000000000307806 */ /* 0x000fc800010e0100 */
[----:B------:R-:W-:-:S04]  /*3ea0*/  @!P2 LOP3.LUT R48, RZ, R48, RZ, 0x33, !PT ;  /* 0x00000030ff30a212 */ /* 0x000fc800078e33ff */
[----:B------:R-:W-:Y:S02]  /*3eb0*/  LOP3.LUT R7, R48, R7, RZ, 0xc0, !PT ;  /* 0x0000000730077212 */ /* 0x000fe400078ec0ff */
        /* <DEDUP_REMOVED lines=14> */
[----:B------:R-:W-:-:S04]  /*3fa0*/  LOP3.LUT R48, R48, R7, RZ, 0xc0, !PT ;  /* 0x0000000730307212 */ /* 0x000fc800078ec0ff */
[----:B------:R-:W4:Y:S01]  /*3fb0*/  FLO.U32 R52, R48 ;  /* 0x0000003000347300 */ /* 0x000f2200000e0000 */
[----:B------:R-:W-:-:S07]  /*3fc0*/  LOP3.LUT R17, R23, R48, RZ, 0xc0, !PT ;  /* 0x0000003017117212 */ /* 0x000fce00078ec0ff */
[----:B------:R-:W0:Y:S01]  /*3fd0*/  POPC R17, R17 ;  /* 0x0000001100117309 */ /* 0x000e220000000000 */
[----:B----4-:R-:W-:-:S13]  /*3fe0*/  ISETP.NE.AND P0, PT, R46, R52, PT ;  /* 0x000000342e00720c */ /* 0x010fda0003f05270 */
[----:B0-23--:R-:W-:Y:S05]  /*3ff0*/  @P0 BRA `(.L_x_48) ;  /* 0x0000000000080947 */ /* 0x00dfea0003800000 */
[----:B------:R-:W-:-:S05]  /*4000*/  IMAD R0, R0, 0x4, R22 ;  /* 0x0000000400007824 */ /* 0x000fca00078e0216 */
[----:B------:R0:W2:Y:S02]  /*4010*/  ATOMS.ADD R15, [R0], R17 ;  /* 0x00000011000f738c */ /* 0x0000a40000000000 */
.L_x_48:
[----:B------:R-:W-:Y:S05]  /*4020*/  BSYNC.RECONVERGENT B0 ;  /* 0x0000000000007941 */ /* 0x000fea0003800200 */
.L_x_47:
[----:B------:R-:W-:Y:S01]  /*4030*/  R2P PR, R11, 0x7f ;  /* 0x0000007f0b007804 */ /* 0x000fe20000000000 */
[----:B--2---:R2:W3:Y:S01]  /*4040*/  SHFL.IDX PT, R16, R15, R52, 0x1f ;  /* 0x00001f340f107589 */ /* 0x0044e200000e0000 */
[----:B------:R-:W-:Y:S11]  /*4050*/  BSSY.RECONVERGENT B0, `(.L_x_49) ;  /* 0x0000023000007945 */ /* 0x000ff60003800200 */
[----:B0-----:R-:W-:-:S02]  /*4060*/  VOTE.ANY R0, PT, P0 ;  /* 0x0000000000007806 */ /* 0x001fc400000e0100 */
[----:B------:R-:W-:Y:S02]  /*4070*/  VOTE.ANY R7, PT, P1 ;  /* 0x0000000000077806 */ /* 0x000fe400008e0100 */
[----:B------:R-:W-:Y:S02]  /*4080*/  @!P0 LOP3.LUT R0, RZ, R0, RZ, 0x33, !PT ;  /* 0x00000000ff008212 */ /* 0x000fe400078e33ff */
[----:B------:R-:W-:Y:S02]  /*4090*/  @!P1 LOP3.LUT R7, RZ, R7, RZ, 0x33, !PT ;  /* 0x00000007ff079212 */ /* 0x000fe400078e33ff */
[----:B------:R-:W-:Y:S02]  /*40a0*/  LOP3.LUT P0, RZ, R11, 0x80, RZ, 0xc0, !PT ;  /* 0x000000800bff7812 */ /* 0x000fe4000780c0ff */
        /* <DEDUP_REMOVED lines=19> */
[----:B------:R0:W4:Y:S01]  /*41e0*/  FLO.U32 R7, R0 ;  /* 0x0000000000077300 */ /* 0x00012200000e0000 */
[----:B------:R-:W-:-:S07]  /*41f0*/  LOP3.LUT R48, R23, R0, RZ, 0xc0, !PT ;  /* 0x0000000017307212 */ /* 0x000fce00078ec0ff */
[----:B--2---:R2:W1:Y:S01]  /*4200*/  POPC R15, R48 ;  /* 0x00000030000f7309 */ /* 0x0044620000000000 */
[----:B0-----:R-:W-:-:S04]  /*4210*/  SHF.R.U32.HI R0, RZ, UR6, R34 ;  /* 0x00000006ff007c19 */ /* 0x001fc80008011622 */
[----:B------:R-:W-:Y:S02]  /*4220*/  LOP3.LUT R0, R0, UR5, RZ, 0x30, !PT ;  /* 0x0000000500007c12 */ /* 0x000fe4000f8e30ff */
[----:B----4-:R-:W-:Y:S01]  /*4230*/  ISETP.NE.AND P0, PT, R46, R7, PT ;  /* 0x000000072e00720c */ /* 0x010fe20003f05270 */
[----:B--2---:R-:W-:-:S12]  /*4240*/  IMAD.MOV.U32 R48, RZ, RZ, RZ ;  /* 0x000000ffff307224 */ /* 0x004fd800078e00ff */
[----:B-1-3--:R-:W-:Y:S05]  /*4250*/  @P0 BRA `(.L_x_50) ;  /* 0x0000000000080947 */ /* 0x00afea0003800000 */
[----:B------:R-:W-:-:S06]  /*4260*/  IMAD R48, R11, 0x4, R22 ;  /* 0x000000040b307824 */ /* 0x000fcc00078e0216 */
[----:B------:R0:W1:Y:S02]  /*4270*/  ATOMS.ADD R48, [R48], R15 ;  /* 0x0000000f3030738c */ /* 0x0000640000000000 */
.L_x_50:
[----:B------:R-:W-:Y:S05]  /*4280*/  BSYNC.RECONVERGENT B0 ;  /* 0x0000000000007941 */ /* 0x000fea0003800200 */
.L_x_49:
[----:B------:R-:W-:Y:S01]  /*4290*/  R2P PR, R0, 0x7f ;  /* 0x0000007f00007804 */ /* 0x000fe20000000000 */
[----:B------:R-:W-:Y:S01]  /*42a0*/  IMAD.IADD R14, R14, 0x1, R8 ;  /* 0x000000010e0e7824 */ /* 0x000fe200078e0208 */
[----:B------:R-:W-:Y:S01]  /*42b0*/  BSSY.RECONVERGENT B0, `(.L_x_51) ;  /* 0x0000025000007945 */ /* 0x000fe20003800200 */
[----:B------:R-:W-:Y:S02]  /*42c0*/  IMAD.IADD R13, R13, 0x1, R12 ;  /* 0x000000010d0d7824 */ /* 0x000fe400078e020c */
[----:B-1----:R1:W2:Y:S08]  /*42d0*/  SHFL.IDX PT, R12, R48, R7, 0x1f ;  /* 0x00001f07300c7589 */ /* 0x0022b000000e0000 */
[----:B------:R-:W-:-:S02]  /*42e0*/  VOTE.ANY R11, PT, P0 ;  /* 0x00000000000b7806 */ /* 0x000fc400000e0100 */
[----:B------:R-:W-:Y:S01]  /*42f0*/  VOTE.ANY R8, PT, P1 ;  /* 0x0000000000087806 */ /* 0x000fe200008e0100 */
[----:B-1----:R-:W-:Y:S01]  /*4300*/  IMAD.MOV.U32 R7, RZ, RZ, RZ ;  /* 0x000000ffff077224 */ /* 0x002fe200078e00ff */
        /* <DEDUP_REMOVED lines=22> */
[----:B------:R1:W3:Y:S01]  /*4470*/  FLO.U32 R8, R52 ;  /* 0x0000003400087300 */ /* 0x0002e200000e0000 */
[----:B------:R-:W-:-:S07]  /*4480*/  LOP3.LUT R11, R23, R52, RZ, 0xc0, !PT ;  /* 0x00000034170b7212 */ /* 0x000fce00078ec0ff */
[----:B------:R-:W4:Y:S01]  /*4490*/  POPC R11, R11 ;  /* 0x0000000b000b7309 */ /* 0x000f220000000000 */
[----:B-1----:R-:W-:-:S04]  /*44a0*/  SHF.R.U32.HI R52, RZ, UR6, R26 ;  /* 0x00000006ff347c19 */ /* 0x002fc8000801161a */
[----:B------:R-:W-:Y:S02]  /*44b0*/  LOP3.LUT R48, R52, UR5, RZ, 0x30, !PT ;  /* 0x0000000534307c12 */ /* 0x000fe4000f8e30ff */
[----:B---3--:R-:W-:-:S13]  /*44c0*/  ISETP.NE.AND P0, PT, R46, R8, PT ;  /* 0x000000082e00720c */ /* 0x008fda0003f05270 */
[----:B--2-4-:R-:W-:Y:S05]  /*44d0*/  @P0 BRA `(.L_x_52) ;  /* 0x0000000000080947 */ /* 0x014fea0003800000 */
[----:B------:R-:W-:-:S05]  /*44e0*/  IMAD R0, R0, 0x4, R22 ;  /* 0x0000000400007824 */ /* 0x000fca00078e0216 */
[----:B------:R1:W2:Y:S02]  /*44f0*/  ATOMS.ADD R7, [R0], R11 ;  /* 0x0000000b0007738c */ /* 0x0002a40000000000 */
.L_x_52:
[----:B------:R-:W-:Y:S05]  /*4500*/  BSYNC.RECONVERGENT B0 ;  /* 0x0000000000007941 */ /* 0x000fea0003800200 */
.L_x_51:
[----:B------:R-:W-:Y:S01]  /*4510*/  R2P PR, R48, 0x7f ;  /* 0x0000007f30007804 */ /* 0x000fe20000000000 */
[----:B------:R-:W-:Y:S01]  /*4520*/  IMAD.IADD R10, R10, 0x1, R51 ;  /* 0x000000010a0a7824 */ /* 0x000fe200078e0233 */
[----:B--2---:R2:W3:Y:S01]  /*4530*/  SHFL.IDX PT, R8, R7, R8, 0x1f ;  /* 0x00001f0807087589 */ /* 0x0044e200000e0000 */
[----:B------:R-:W-:Y:S01]  /*4540*/  BSSY.RECONVERGENT B0, `(.L_x_53) ;  /* 0x0000024000007945 */ /* 0x000fe20003800200 */
[----:B------:R-:W-:Y:S02]  /*4550*/  IMAD.IADD R9, R9, 0x1, R45 ;  /* 0x0000000109097824 */ /* 0x000fe400078e022d */
[----:B------:R-:W-:-:S07]  /*4560*/  IMAD.MOV.U32 R45, RZ, RZ, RZ ;  /* 0x000000ffff2d7224 */ /* 0x000fce00078e00ff */
[----:B-1----:R-:W-:Y:S02]  /*4570*/  VOTE.ANY R0, PT, P0 ;  /* 0x0000000000007806 */ /* 0x002fe400000e0100 */
        /* <DEDUP_REMOVED lines=23> */
[----:B------:R-:W-:Y:S02]  /*46f0*/  SHF.R.U32.HI R51, RZ, UR6, R33 ;  /* 0x00000006ff337c19 */ /* 0x000fe40008011621 */
[----:B------:R1:W4:Y:S02]  /*4700*/  FLO.U32 R0, R52 ;  /* 0x0000003400007300 */ /* 0x00032400000e0000 */
[----:B------:R-:W-:Y:S02]  /*4710*/  LOP3.LUT R51, R51, UR5, RZ, 0x30, !PT ;  /* 0x0000000533337c12 */ /* 0x000fe4000f8e30ff */
[----:B-1----:R-:W-:-:S04]  /*4720*/  LOP3.LUT R52, R23, R52, RZ, 0xc0, !PT ;  /* 0x0000003417347212 */ /* 0x002fc800078ec0ff */
[----:B--2---:R1:W2:Y:S01]  /*4730*/  POPC R7, R52 ;  /* 0x0000003400077309 */ /* 0x0042a20000000000 */
[----:B----4-:R-:W-:-:S13]  /*4740*/  ISETP.NE.AND P0, PT, R46, R0, PT ;  /* 0x000000002e00720c */ /* 0x010fda0003f05270 */
[----:B-123--:R-:W-:Y:S05]  /*4750*/  @P0 BRA `(.L_x_54) ;  /* 0x0000000000080947 */ /* 0x00efea0003800000 */
[----:B------:R-:W-:-:S05]  /*4760*/  IMAD R48, R48, 0x4, R22 ;  /* 0x0000000430307824 */ /* 0x000fca00078e0216 */
[----:B------:R1:W2:Y:S02]  /*4770*/  ATOMS.ADD R45, [R48], R7 ;  /* 0x00000007302d738c */ /* 0x0002a40000000000 */
.L_x_54:
[----:B------:R-:W-:Y:S05]  /*4780*/  BSYNC.RECONVERGENT B0 ;  /* 0x0000000000007941 */ /* 0x000fea0003800200 */
.L_x_53:
[----:B------:R-:W-:Y:S01]  /*4790*/  R2P PR, R51, 0x7f ;  /* 0x0000007f33007804 */ /* 0x000fe20000000000 */
[----:B------:R-:W-:Y:S01]  /*47a0*/  IMAD.IADD R6, R5, 0x1, R6 ;  /* 0x0000000105067824 */ /* 0x000fe200078e0206 */
[----:B--2---:R2:W3:Y:S01]  /*47b0*/  SHFL.IDX PT, R0, R45, R0, 0x1f ;  /* 0x00001f002d007589 */ /* 0x0044e200000e0000 */
[----:B------:R-:W-:Y:S01]  /*47c0*/  IMAD.IADD R4, R4, 0x1, R47 ;  /* 0x0000000104047824 */ /* 0x000fe200078e022f */
[----:B------:R-:W-:Y:S01]  /*47d0*/  SHF.R.U32.HI R47, RZ, UR6, R32 ;  /* 0x00000006ff2f7c19 */ /* 0x000fe20008011620 */
[----:B------:R-:W-:Y:S03]  /*47e0*/  BSSY.RECONVERGENT B0, `(.L_x_55) ;  /* 0x0000022000007945 */ /* 0x000fe60003800200 */
[----:B------:R-:W-:-:S05]  /*47f0*/  LOP3.LUT R47, R47, UR5, RZ, 0x30, !PT ;  /* 0x000000052f2f7c12 */ /* 0x000fca000f8e30ff */
        /* <DEDUP_REMOVED lines=9> */
[----:B------:R-:W-:Y:S02]  /*4890*/  VOTE.ANY R48, PT, P3 ;  /* 0x0000000000307806 */ /* 0x000fe400018e0100 */
[----:B------:R-:W-:Y:S02]  /*48a0*/  VOTE.ANY R52, PT, P0 ;  /* 0x0000000000347806 */ /* 0x000fe400000e0100 */
[----:B------:R-:W-:Y:S02]  /*48b0*/  @!P3 LOP3.LUT R48, RZ, R48, RZ, 0x33, !PT ;  /* 0x00000030ff30b212 */ /* 0x000fe400078e33ff */
[----:B------:R-:W-:Y:S02]  /*48c0*/  @!P0 LOP3.LUT R52, RZ, R52, RZ, 0x33, !PT ;  /* 0x00000034ff348212 */ /* 0x000fe400078e33ff */
        /* <DEDUP_REMOVED lines=9> */
[----:B------:R-:W-:Y:S01]  /*4960*/  LOP3.LUT R5, R48, R5, RZ, 0xc0, !PT ;  /* 0x0000000530057212 */ /* 0x000fe200078ec0ff */
[----:B------:R-:W-:-:S03]  /*4970*/  IMAD.MOV.U32 R48, RZ, RZ, RZ ;  /* 0x000000ffff307224 */ /* 0x000fc600078e00ff */
[----:B------:R-:W-:-:S04]  /*4980*/  LOP3.LUT R52, R52, R5, RZ, 0xc0, !PT ;  /* 0x0000000534347212 */ /* 0x000fc800078ec0ff */
[----:B------:R1:W4:Y:S02]  /*4990*/  FLO.U32 R5, R52 ;  /* 0x0000003400057300 */ /* 0x00032400000e0000 */
[----:B-1----:R-:W-:-:S06]  /*49a0*/  LOP3.LUT R52, R23, R52, RZ, 0xc0, !PT ;  /* 0x0000003417347212 */ /* 0x002fcc00078ec0ff */
[----:B--2---:R1:W2:Y:S01]  /*49b0*/  POPC R45, R52 ;  /* 0x00000034002d7309 */ /* 0x0042a20000000000 */
[----:B----4-:R-:W-:-:S13]  /*49c0*/  ISETP.NE.AND P0, PT, R46, R5, PT ;  /* 0x000000052e00720c */ /* 0x010fda0003f05270 */
[----:B-1-3--:R-:W-:Y:S05]  /*49d0*/  @P0 BRA `(.L_x_56) ;  /* 0x0000000000080947 */ /* 0x00afea0003800000 */
[----:B------:R-:W-:-:S06]  /*49e0*/  IMAD R48, R51, 0x4, R22 ;  /* 0x0000000433307824 */ /* 0x000fcc00078e0216 */
[----:B--2---:R1:W3:Y:S02]  /*49f0*/  ATOMS.ADD R48, [R48], R45 ;  /* 0x0000002d3030738c */ /* 0x0042e40000000000 */
.L_x_56:
[----:B------:R-:W-:Y:S05]  /*4a00*/  BSYNC.RECONVERGENT B0 ;  /* 0x0000000000007941 */ /* 0x000fea0003800200 */
.L_x_55:
[----:B------:R-:W-:Y:S01]  /*4a10*/  R2P PR, R47, 0x7f ;  /* 0x0000007f2f007804 */ /* 0x000fe20000000000 */
[----:B------:R-:W-:Y:S01]  /*4a20*/  IMAD.IADD R50, R50, 0x1, R49 ;  /* 0x0000000132327824 */ /* 0x000fe200078e0231 */
[----:B---3--:R3:W4:Y:S01]  /*4a30*/  SHFL.IDX PT, R48, R48, R5, 0x1f ;  /* 0x00001f0530307589 */ /* 0x00872200000e0000 */
[----:B------:R-:W-:Y:S01]  /*4a40*/  IMAD.IADD R20, R21, 0x1, R20 ;  /* 0x0000000115147824 */ /* 0x000fe200078e0214 */
[----:B------:R-:W-:Y:S01]  /*4a50*/  SHF.R.U32.HI R21, RZ, UR6, R31 ;  /* 0x00000006ff157c19 */ /* 0x000fe2000801161f */
[----:B------:R-:W-:Y:S03]  /*4a60*/  BSSY.RECONVERGENT B0, `(.L_x_57) ;  /* 0x0000022000007945 */ /* 0x000fe60003800200 */
[----:B---3--:R-:W-:Y:S01]  /*4a70*/  LOP3.LUT R5, R21, UR5, RZ, 0x30, !PT ;  /* 0x0000000515057c12 */ /* 0x008fe2000f8e30ff */
[----:B------:R-:W-:-:S04]  /*4a80*/  IMAD.MOV.U32 R21, RZ, RZ, RZ ;  /* 0x000000ffff157224 */ /* 0x000fc800078e00ff */
        /* <DEDUP_REMOVED lines=23> */
[----:B------:R-:W-:-:S04]  /*4c00*/  LOP3.LUT R52, R49, R52, RZ, 0xc0, !PT ;  /* 0x0000003431347212 */ /* 0x000fc800078ec0ff */
[----:B------:R-:W3:Y:S01]  /*4c10*/  FLO.U32 R49, R52 ;  /* 0x0000003400317300 */ /* 0x000ee200000e0000 */
[----:B------:R-:W-:-:S07]  /*4c20*/  LOP3.LUT R51, R23, R52, RZ, 0xc0, !PT ;  /* 0x0000003417337212 */ /* 0x000fce00078ec0ff */
[----:B------:R-:W0:Y:S01]  /*4c30*/  POPC R51, R51 ;  /* 0x0000003300337309 */ /* 0x000e220000000000 */
[----:B---3--:R-:W-:-:S13]  /*4c40*/  ISETP.NE.AND P0, PT, R46, R49, PT ;  /* 0x000000312e00720c */ /* 0x008fda0003f05270 */
[----:B0---4-:R-:W-:Y:S05]  /*4c50*/  @P0 BRA `(.L_x_58) ;  /* 0x0000000000080947 */ /* 0x011fea0003800000 */
[----:B------:R-:W-:-:S05]  /*4c60*/  IMAD R52, R47, 0x4, R22 ;  /* 0x000000042f347824 */ /* 0x000fca00078e0216 */
[----:B------:R0:W3:Y:S02]  /*4c70*/  ATOMS.ADD R21, [R52], R51 ;  /* 0x000000333415738c */ /* 0x0000e40000000000 */
.L_x_58:
[----:B------:R-:W-:Y:S05]  /*4c80*/  BSYNC.RECONVERGENT B0 ;  /* 0x0000000000007941 */ /* 0x000fea0003800200 */
.L_x_57:
        /* <DEDUP_REMOVED lines=9> */
[----:B0-----:R-:W-:Y:S02]  /*4d20*/  VOTE.ANY R52, PT, P1 ;  /* 0x0000000000347806 */ /* 0x001fe400008e0100 */
        /* <DEDUP_REMOVED lines=22> */
[----:B------:R-:W0:Y:S01]  /*4e90*/  FLO.U32 R19, R52 ;  /* 0x0000003400137300 */ /* 0x000e2200000e0000 */
[----:B------:R-:W-:-:S07]  /*4ea0*/  LOP3.LUT R47, R23, R52, RZ, 0xc0, !PT ;  /* 0x00000034172f7212 */ /* 0x000fce00078ec0ff */
[----:B------:R-:W3:Y:S01]  /*4eb0*/  POPC R47, R47 ;  /* 0x0000002f002f7309 */ /* 0x000ee20000000000 */
[----:B0-----:R-:W-:-:S13]  /*4ec0*/  ISETP.NE.AND P0, PT, R46, R19, PT ;  /* 0x000000132e00720c */ /* 0x001fda0003f05270 */
[----:B---34-:R-:W-:Y:S05]  /*4ed0*/  @P0 BRA `(.L_x_60) ;  /* 0x0000000000080947 */ /* 0x018fea0003800000 */
[----:B------:R-:W-:-:S05]  /*4ee0*/  IMAD R52, R5, 0x4, R22 ;  /* 0x0000000405347824 */ /* 0x000fca00078e0216 */
[----:B------:R0:W3:Y:S02]  /*4ef0*/  ATOMS.ADD R17, [R52], R47 ;  /* 0x0000002f3411738c */ /* 0x0000e40000000000 */
.L_x_60:
[----:B------:R-:W-:Y:S05]  /*4f00*/  BSYNC.RECONVERGENT B0 ;  /* 0x0000000000007941 */ /* 0x000fea0003800200 */
.L_x_59:
        /* <DEDUP_REMOVED lines=39> */
.L_x_62:
[----:B------:R-:W-:Y:S05]  /*5180*/  BSYNC.RECONVERGENT B0 ;  /* 0x0000000000007941 */ /* 0x000fea0003800200 */
.L_x_61:
[----:B------:R-:W-:Y:S01]  /*5190*/  R2P PR, R19, 0x7f ;  /* 0x0000007f13007804 */ /* 0x000fe20000000000 */
[----:B------:R-:W-:Y:S01]  /*51a0*/  IMAD.IADD R0, R7, 0x1, R0 ;  /* 0x0000000107007824 */ /* 0x000fe200078e0200 */
[----:B---3--:R3:W4:Y:S01]  /*51b0*/  SHFL.IDX PT, R11, R11, R5, 0x1f ;  /* 0x00001f050b0b7589 */ /* 0x00872200000e0000 */
[----:B--2---:R-:W-:Y:S01]  /*51c0*/  IMAD.IADD R48, R45, 0x1, R48 ;  /* 0x000000012d307824 */ /* 0x004fe200078e0230 */
[----:B-1----:R-:W-:Y:S01]  /*51d0*/  SHF.R.U32.HI R45, RZ, UR6, R28 ;  /* 0x00000006ff2d7c19 */ /* 0x002fe2000801161c */
[----:B------:R-:W-:Y:S03]  /*51e0*/  BSSY.RECONVERGENT B0, `(.L_x_63) ;  /* 0x0000022000007945 */ /* 0x000fe60003800200 */
[----:B------:R-:W-:-:S05]  /*51f0*/  LOP3.LUT R45, R45, UR5, RZ, 0x30, !PT ;  /* 0x000000052d2d7c12 */ /* 0x000fca000f8e30ff */
        /* <DEDUP_REMOVED lines=24> */
[----:B------:R0:W1:Y:S01]  /*5380*/  FLO.U32 R7, R52 ;  /* 0x0000003400077300 */ /* 0x00006200000e0000 */
[----:B------:R-:W-:-:S07]  /*5390*/  LOP3.LUT R49, R23, R52, RZ, 0xc0, !PT ;  /* 0x0000003417317212 */ /* 0x000fce00078ec0ff */
[----:B------:R-:W2:Y:S01]  /*53a0*/  POPC R49, R49 ;  /* 0x0000003100317309 */ /* 0x000ea20000000000 */
[----:B0-----:R-:W-:Y:S01]  /*53b0*/  IMAD.MOV.U32 R52, RZ, RZ, RZ ;  /* 0x000000ffff347224 */ /* 0x001fe200078e00ff */
[----:B-1----:R-:W-:-:S13]  /*53c0*/  ISETP.NE.AND P0, PT, R46, R7, PT ;  /* 0x000000072e00720c */ /* 0x002fda0003f05270 */
[----:B--234-:R-:W-:Y:S05]  /*53d0*/  @P0 BRA `(.L_x_64) ;  /* 0x0000000000080947 */ /* 0x01cfea0003800000 */
[----:B------:R-:W-:-:S06]  /*53e0*/  IMAD R52, R19, 0x4, R22 ;  /* 0x0000000413347824 */ /* 0x000fcc00078e0216 */
[----:B------:R0:W1:Y:S02]  /*53f0*/  ATOMS.ADD R52, [R52], R49 ;  /* 0x000000313434738c */ /* 0x0000640000000000 */
.L_x_64:
[----:B------:R-:W-:Y:S05]  /*5400*/  BSYNC.RECONVERGENT B0 ;  /* 0x0000000000007941 */ /* 0x000fea0003800200 */
.L_x_63:
[----:B------:R-:W-:Y:S01]  /*5410*/  R2P PR, R45, 0x7f ;  /* 0x0000007f2d007804 */ /* 0x000fe20000000000 */
[----:B-1----:R1:W2:Y:S01]  /*5420*/  SHFL.IDX PT, R52, R52, R7, 0x1f ;  /* 0x00001f0734347589 */ /* 0x0022a200000e0000 */
[----:B------:R-:W-:Y:S11]  /*5430*/  BSSY.RECONVERGENT B0, `(.L_x_65) ;  /* 0x0000021000007945 */ /* 0x000ff60003800200 */
[----:B------:R-:W-:-:S02]  /*5440*/  VOTE.ANY R5, PT, P0 ;  /* 0x0000000000057806 */ /* 0x000fc400000e0100 */
[----:B------:R-:W-:Y:S02]  /*5450*/  VOTE.ANY R19, PT, P1 ;  /* 0x0000000000137806 */ /* 0x000fe400008e0100 */
[----:B------:R-:W-:Y:S02]  /*5460*/  @!P0 LOP3.LUT R5, RZ, R5, RZ, 0x33, !PT ;  /* 0x00000005ff058212 */ /* 0x000fe400078e33ff */
[----:B------:R-:W-:Y:S02]  /*5470*/  @!P1 LOP3.LUT R19, RZ, R19, RZ, 0x33, !PT ;  /* 0x00000013ff139212 */ /* 0x000fe400078e33ff */
[----:B-1----:R-:W-:Y:S02]  /*5480*/  VOTE.ANY R7, PT, P5 ;  /* 0x0000000000077806 */ /* 0x002fe400028e0100 */
[----:B------:R-:W-:Y:S02]  /*5490*/  LOP3.LUT R5, R19, R5, RZ, 0xc0, !PT ;  /* 0x0000000513057212 */ /* 0x000fe400078ec0ff */
[----:B------:R-:W-:-:S02]  /*54a0*/  VOTE.ANY R19, PT, P2 ;  /* 0x0000000000137806 */ /* 0x000fc400010e0100 */
        /* <DEDUP_REMOVED lines=9> */
[----:B------:R-:W-:-:S04]  /*5540*/  LOP3.LUT R5, R19, R5, RZ, 0xc0, !PT ;  /* 0x0000000513057212 */ /* 0x000fc800078ec0ff */
[----:B------:R-:W-:Y:S02]  /*5550*/  LOP3.LUT R5, R7, R5, RZ, 0xc0, !PT ;  /* 0x0000000507057212 */ /* 0x000fe400078ec0ff */
[----:B------:R-:W-:-:S04]  /*5560*/  VOTE.ANY R7, PT, P6 ;  /* 0x0000000000077806 */ /* 0x000fc800030e0100 */
[----:B------:R-:W-:-:S04]  /*5570*/  @!P6 LOP3.LUT R7, RZ, R7, RZ, 0x33, !PT ;  /* 0x00000007ff07e212 */ /* 0x000fc800078e33ff */
[----:B------:R-:W-:Y:S02]  /*5580*/  LOP3.LUT R5, R7, R5, RZ, 0xc0, !PT ;  /* 0x0000000507057212 */ /* 0x000fe400078ec0ff */
[----:B------:R-:W-:-:S04]  /*5590*/  VOTE.ANY R7, PT, P0 ;  /* 0x0000000000077806 */ /* 0x000fc800000e0100 */
[----:B------:R-:W-:-:S04]  /*55a0*/  @!P0 LOP3.LUT R7, RZ, R7, RZ, 0x33, !PT ;  /* 0x00000007ff078212 */ /* 0x000fc800078e33ff */
[----:B------:R-:W-:-:S04]  /*55b0*/  LOP3.LUT R19, R7, R5, RZ, 0xc0, !PT ;  /* 0x0000000507137212 */ /* 0x000fc800078ec0ff */
[----:B------:R-:W1:Y:S01]  /*55c0*/  FLO.U32 R7, R19 ;  /* 0x0000001300077300 */ /* 0x000e6200000e0000 */
[----:B------:R-:W-:-:S07]  /*55d0*/  LOP3.LUT R5, R23, R19, RZ, 0xc0, !PT ;  /* 0x0000001317057212 */ /* 0x000fce00078ec0ff */
[----:B------:R-:W3:Y:S01]  /*55e0*/  POPC R5, R5 ;  /* 0x0000000500057309 */ /* 0x000ee20000000000 */
[----:B-1----:R-:W-:Y:S01]  /*55f0*/  ISETP.NE.AND P0, PT, R46, R7, PT ;  /* 0x000000072e00720c */ /* 0x002fe20003f05270 */
[----:B------:R-:W-:-:S12]  /*5600*/  IMAD.MOV.U32 R46, RZ, RZ, RZ ;  /* 0x000000ffff2e7224 */ /* 0x000fd800078e00ff */
[----:B--23--:R-:W-:Y:S05]  /*5610*/  @P0 BRA `(.L_x_66) ;  /* 0x0000000000080947 */ /* 0x00cfea0003800000 */
[----:B------:R-:W-:-:S05]  /*5620*/  IMAD R22, R45, 0x4, R22 ;  /* 0x000000042d167824 */ /* 0x000fca00078e0216 */
[----:B------:R1:W2:Y:S02]  /*5630*/  ATOMS.ADD R46, [R22], R5 ;  /* 0x00000005162e738c */ /* 0x0002a40000000000 */
.L_x_66:
[----:B------:R-:W-:Y:S05]  /*5640*/  BSYNC.RECONVERGENT B0 ;  /* 0x0000000000007941 */ /* 0x000fea0003800200 */
.L_x_65:
[----:B-12---:R1:W2:Y:S01]  /*5650*/  SHFL.IDX PT, R22, R46, R7, 0x1f ;  /* 0x00001f072e167589 */ /* 0x0062a200000e0000 */
[----:B------:R-:W-:Y:S01]  /*5660*/  LOP3.LUT R19, R44, 0x80000000, RZ, 0x3c, !PT ;  /* 0x800000002c137812 */ /* 0x000fe200078e3cff */
[----:B------:R-:W-:Y:S01]  /*5670*/  IMAD.IADD R11, R15, 0x1, R11 ;  /* 0x000000010f0b7824 */ /* 0x000fe200078e020b */
[----:B------:R-:W-:Y:S01]  /*5680*/  LEA R14, R14, UR4, 0x2 ;  /* 0x000000040e0e7c11 */ /* 0x000fe2000f8e10ff */
[----:B------:R-:W-:Y:S01]  /*5690*/  BAR.SYNC.DEFER_BLOCKING 0x0 ;  /* 0x0000000000007b1d */ /* 0x000fe20000010000 */
[----:B------:R-:W-:Y:S01]  /*56a0*/  LOP3.LUT R43, R43, 0x80000000, RZ, 0x3c, !PT ;  /* 0x800000002b2b7812 */ /* 0x000fe200078e3cff */
[----:B------:R-:W-:Y:S01]  /*56b0*/  IMAD.IADD R21, R51, 0x1, R21 ;  /* 0x0000000133157824 */ /* 0x000fe200078e0215 */
[----:B------:R-:W-:Y:S01]  /*56c0*/  LEA R13, R13, UR4, 0x2 ;  /* 0x000000040d0d7c11 */ /* 0x000fe2000f8e10ff */
[----:B------:R-:W-:Y:S01]  /*56d0*/  IMAD.IADD R17, R47, 0x1, R17 ;  /* 0x000000012f117824 */ /* 0x000fe200078e0211 */
[----:B------:R-:W-:Y:S01]  /*56e0*/  LOP3.LUT R15, R42, 0x80000000, RZ, 0x3c, !PT ;  /* 0x800000002a0f7812 */ /* 0x000fe200078e3cff */
[----:B------:R-:W-:Y:S01]  /*56f0*/  IMAD.IADD R52, R49, 0x1, R52 ;  /* 0x0000000131347824 */ /* 0x000fe200078e0234 */
[----:B------:R-:W-:Y:S01]  /*5700*/  LEA R10, R10, UR4, 0x2 ;  /* 0x000000040a0a7c11 */ /* 0x000fe2000f8e10ff */
[----:B------:R-:W-:Y:S01]  /*5710*/  BSSY B1, `(.L_x_67) ;  /* 0x0000058000017945 */ /* 0x000fe20003800000 */
[----:B------:R-:W-:-:S02]  /*5720*/  LEA R42, R9, UR4, 0x2 ;  /* 0x00000004092a7c11 */ /* 0x000fc4000f8e10ff */
[----:B------:R-:W-:Y:S02]  /*5730*/  LEA R4, R4, UR4, 0x2 ;  /* 0x0000000404047c11 */ /* 0x000fe4000f8e10ff */
[----:B------:R-:W-:Y:S02]  /*5740*/  LEA R50, R50, UR4, 0x2 ;  /* 0x0000000432327c11 */ /* 0x000fe4000f8e10ff */
[----:B-1----:R-:W-:Y:S02]  /*5750*/  LEA R7, R20, UR4, 0x2 ;  /* 0x0000000414077c11 */ /* 0x002fe4000f8e10ff */
[----:B------:R-:W-:Y:S02]  /*5760*/  LEA R18, R18, UR4, 0x2 ;  /* 0x0000000412127c11 */ /* 0x000fe4000f8e10ff */
[----:B------:R-:W-:Y:S01]  /*5770*/  LEA R9, R16, UR4, 0x2 ;  /* 0x0000000410097c11 */ /* 0x000fe2000f8e10ff */
[----:B--2---:R-:W-:Y:S01]  /*5780*/  IMAD.IADD R22, R5, 0x1, R22 ;  /* 0x0000000105167824 */ /* 0x004fe200078e0216 */
[----:B------:R-:W-:-:S02]  /*5790*/  LEA R5, R6, UR4, 0x2 ;  /* 0x0000000406057c11 */ /* 0x000fc4000f8e10ff */
[----:B------:R-:W-:Y:S01]  /*57a0*/  LEA R12, R12, UR4, 0x2 ;  /* 0x000000040c0c7c11 */ /* 0x000fe2000f8e10ff */
[----:B------:R-:W-:Y:S01]  /*57b0*/  STS [R14+-0x4], R19 ;  /* 0xfffffc130e007388 */ /* 0x000fe20000000800 */
[----:B------:R-:W-:Y:S02]  /*57c0*/  LEA R48, R48, UR4, 0x2 ;  /* 0x0000000430307c11 */ /* 0x000fe4000f8e10ff */
[----:B------:R-:W-:Y:S01]  /*57d0*/  LEA R21, R21, UR4, 0x2 ;  /* 0x0000000415157c11 */ /* 0x000fe2000f8e10ff */
[----:B------:R1:W-:Y:S01]  /*57e0*/  STS [R13+-0x4], R43 ;  /* 0xfffffc2b0d007388 */ /* 0x0003e20000000800 */
[----:B------:R-:W-:Y:S02]  /*57f0*/  LEA R11, R11, UR4, 0x2 ;  /* 0x000000040b0b7c11 */ /* 0x000fe4000f8e10ff */
[----:B------:R-:W-:Y:S01]  /*5800*/  LEA R52, R52, UR4, 0x2 ;  /* 0x0000000434347c11 */ /* 0x000fe2000f8e10ff */
[----:B------:R2:W-:Y:S01]  /*5810*/  STS [R10+-0x4], R15 ;  /* 0xfffffc0f0a007388 */ /* 0x0005e20000000800 */
[----:B------:R-:W-:-:S03]  /*5820*/  ISETP.NE.AND P0, PT, R53, RZ, PT ;  /* 0x000000ff3500720c */ /* 0x000fc60003f05270 */
[----:B------:R-:W-:Y:S01]  /*5830*/  STS [R42+-0x4], R41 ;  /* 0xfffffc292a007388 */ /* 0x000fe20000000800 */
[----:B-1----:R-:W-:-:S03]  /*5840*/  LEA R13, R8, UR4, 0x2 ;  /* 0x00000004080d7c11 */ /* 0x002fc6000f8e10ff */
[----:B------:R1:W-:Y:S01]  /*5850*/  STS [R5+-0x4], R40 ;  /* 0xfffffc2805007388 */ /* 0x0003e20000000800 */
[----:B--2---:R-:W-:-:S03]  /*5860*/  LEA R15, R0, UR4, 0x2 ;  /* 0x00000004000f7c11 */ /* 0x004fc6000f8e10ff */
[----:B------:R-:W-:Y:S01]  /*5870*/  STS [R4+-0x4], R39 ;  /* 0xfffffc2704007388 */ /* 0x000fe20000000800 */
[----:B------:R-:W-:-:S03]  /*5880*/  LEA R0, R17, UR4, 0x2 ;  /* 0x0000000411007c11 */ /* 0x000fc6000f8e10ff */
[----:B------:R-:W-:Y:S01]  /*5890*/  STS [R50+-0x4], R25 ;  /* 0xfffffc1932007388 */ /* 0x000fe20000000800 */
[----:B-1----:R-:W-:-:S03]  /*58a0*/  LEA R5, R22, UR4, 0x2 ;  /* 0x0000000416057c11 */ /* 0x002fc6000f8e10ff */
[----:B------:R-:W-:Y:S04]  /*58b0*/  STS [R7+-0x4], R38 ;  /* 0xfffffc2607007388 */ /* 0x000fe80000000800 */
[----:B------:R-:W-:Y:S04]  /*58c0*/  STS [R18+-0x4], R37 ;  /* 0xfffffc2512007388 */ /* 0x000fe80000000800 */
[----:B------:R-:W-:Y:S04]  /*58d0*/  STS [R9+-0x4], R36 ;  /* 0xfffffc2409007388 */ /* 0x000fe80000000800 */
[----:B------:R-:W-:Y:S04]  /*58e0*/  STS [R12+-0x4], R35 ;  /* 0xfffffc230c007388 */ /* 0x000fe80000000800 */
[----:B------:R1:W-:Y:S04]  /*58f0*/  STS [R13+-0x4], R34 ;  /* 0xfffffc220d007388 */ /* 0x0003e80000000800 */
[----:B------:R2:W-:Y:S04]  /*5900*/  STS [R15+-0x4], R26 ;  /* 0xfffffc1a0f007388 */ /* 0x0005e80000000800 */
[----:B------:R2:W-:Y:S01]  /*5910*/  STS [R48+-0x4], R33 ;  /* 0xfffffc2130007388 */ /* 0x0005e20000000800 */
[----:B-1----:R-:W-:-:S03]  /*5920*/  LEA R13, R3, UR4, 0x3 ;  /* 0x00000004030d7c11 */ /* 0x002fc6000f8e18ff */
[----:B------:R2:W-:Y:S04]  /*5930*/  STS [R21+-0x4], R32 ;  /* 0xfffffc2015007388 */ /* 0x0005e80000000800 */
[----:B------:R2:W-:Y:S04]  /*5940*/  STS [R0+-0x4], R31 ;  /* 0xfffffc1f00007388 */ /* 0x0005e80000000800 */
[----:B------:R2:W-:Y:S04]  /*5950*/  STS [R11+-0x4], R30 ;  /* 0xfffffc1e0b007388 */ /* 0x0005e80000000800 */
[----:B------:R2:W-:Y:S04]  /*5960*/  STS [R52+-0x4], R29 ;  /* 0xfffffc1d34007388 */ /* 0x0005e80000000800 */
[----:B------:R2:W-:Y:S01]  /*5970*/  STS [R5+-0x4], R28 ;  /* 0xfffffc1c05007388 */ /* 0x0005e20000000800 */
[----:B------:R-:W-:Y:S05]  /*5980*/  @P0 BRA `(.L_x_68) ;  /* 0x0000000000c00947 */ /* 0x000fea0003800000 */
[----:B------:R-:W1:Y:S02]  /*5990*/  LDCU.64 UR10, c[0x0][0x398] ;  /* 0x00007300ff0a77ac */ /* 0x000e640008000a00 */
[----:B-1----:R-:W-:-:S04]  /*59a0*/  LEA R6, P0, R3, UR10, 0x3 ;  /* 0x0000000a03067c11 */ /* 0x002fc8000f8018ff */
[----:B------:R-:W-:-:S05]  /*59b0*/  LEA.HI.X R7, R3, UR11, RZ, 0x3, P0 ;  /* 0x0000000b03077c11 */ /* 0x000fca00080f1cff */
[----:B--2---:R-:W2:Y:S01]  /*59c0*/  LDG.E.64 R4, desc[UR8][R6.64] ;  /* 0x0000000806047981 */ /* 0x004ea2000c1e1b00 */
[----:B------:R-:W-:Y:S01]  /*59d0*/  SHF.R.S32.HI R9, RZ, 0x1f, R24 ;  /* 0x0000001fff097819 */ /* 0x000fe20000011418 */
[----:B------:R-:W-:Y:S01]  /*59e0*/  UISETP.GE.AND UP0, UPT, UR7, 0x1, UPT ;  /* 0x000000010700788c */ /* 0x000fe2000bf06270 */
[----:B------:R-:W-:Y:S01]  /*59f0*/  IMAD.MOV.U32 R0, RZ, RZ, R27 ;  /* 0x000000ffff007224 */ /* 0x000fe200078e001b */
[----:B--2---:R-:W-:-:S05]  /*5a00*/  IADD3 R4, P0, PT, -R24, R4, RZ ;  /* 0x0000000418047210 */ /* 0x004fca0007f1e1ff */
[----:B------:R-:W-:-:S05]  /*5a10*/  IMAD.X R5, R5, 0x1, ~R9, P0 ;  /* 0x0000000105057824 */ /* 0x000fca00000e0e09 */
[----:B------:R1:W-:Y:S01]  /*5a20*/  STS.64 [R13+0x7200], R4 ;  /* 0x007200040d007388 */ /* 0x0003e20000000a00 */
[----:B------:R-:W-:Y:S05]  /*5a30*/  BRA.U !UP0, `(.L_x_69) ;  /* 0x00000001086c7547 */ /* 0x000fea000b800000 */
[----:B------:R-:W-:Y:S01]  /*5a40*/  BSSY B0, `(.L_x_70) ;  /* 0x0000019000007945 */ /* 0x000fe20003800000 */
[----:B------:R-:W-:Y:S02]  /*5a50*/  IMAD.MOV.U32 R6, RZ, RZ, -0x1 ;  /* 0xffffffffff067424 */ /* 0x000fe400078e00ff */
[----:B------:R-:W-:Y:S02]  /*5a60*/  IMAD.U32 R7, RZ, RZ, UR7 ;  /* 0x00000007ff077e24 */ /* 0x000fe4000f8e00ff */
[----:B------:R-:W-:-:S07]  /*5a70*/  IMAD.MOV.U32 R0, RZ, RZ, R27 ;  /* 0x000000ffff007224 */ /* 0x000fce00078e001b */
.L_x_74:
[----:B-1----:R-:W1:Y:S01]  /*5a80*/  LDC.64 R4, c[0x0][0x380] ;  /* 0x0000e000ff047b82 */ /* 0x002e620000000a00 */
[----:B------:R-:W-:Y:S01]  /*5a90*/  VIADD R11, R7, 0xffffffff ;  /* 0xffffffff070b7836 */ /* 0x000fe20000000000 */
[----:B------:R-:W-:Y:S03]  /*5aa0*/  BSSY B2, `(.L_x_71) ;  /* 0x0000008000027945 */ /* 0x000fe60003800000 */
[----:B------:R-:W-:-:S04]  /*5ab0*/  IMAD R9, R11, 0x100, R3 ;  /* 0x000001000b097824 */ /* 0x000fc800078e0203 */
[----:B-1----:R-:W-:-:S07]  /*5ac0*/  IMAD.WIDE R4, R9, 0x4, R4 ;  /* 0x0000000409047825 */ /* 0x002fce00078e0204 */
.L_x_72:
[----:B------:R-:W-:Y:S05]  /*5ad0*/  YIELD ;  /* 0x0000000000007946 */ /* 0x000fea0003800000 */
[----:B------:R1:W-:Y:S06]  /*5ae0*/  MEMBAR.SC.CTA ;  /* 0x0000000000007992 */ /* 0x0003ec0000000000 */
[----:B-1----:R-:W2:Y:S02]  /*5af0*/  LDG.E.STRONG.SYS R8, desc[UR8][R4.64] ;  /* 0x0000000804087981 */ /* 0x002ea4000c1f5900 */
[----:B--2---:R-:W-:-:S13]  /*5b00*/  ISETP.NE.AND P0, PT, R8, RZ, PT ;  /* 0x000000ff0800720c */ /* 0x004fda0003f05270 */
[----:B------:R-:W-:Y:S05]  /*5b10*/  @!P0 BRA `(.L_x_72) ;  /* 0xfffffffc00ec8947 */ /* 0x000fea000383ffff */
[----:B------:R-:W-:Y:S05]  /*5b20*/  BSYNC B2 ;  /* 0x0000000000027941 */ /* 0x000fea0003800000 */
.L_x_71:
[----:B------:R-:W-:Y:S01]  /*5b30*/  BSSY.RECONVERGENT B2, `(.L_x_73) ;  /* 0x0000006000027945 */ /* 0x000fe20003800200 */
[C---:B------:R-:W-:Y:S02]  /*5b40*/  ISETP.GT.AND P0, PT, R8.reuse, -0x1, PT ;  /* 0xffffffff0800780c */ /* 0x040fe40003f04270 */
[----:B------:R-:W-:Y:S01]  /*5b50*/  LOP3.LUT R5, R8, 0x3fffffff, RZ, 0xc0, !PT ;  /* 0x3fffffff08057812 */ /* 0x000fe200078ec0ff */
[----:B------:R-:W-:Y:S05]  /*5b60*/  WARPSYNC.EXCLUSIVE R6 ;  /* 0x0000000006007348 */ /* 0x000fea0003a00000 */
[----:B------:R-:W-:-:S05]  /*5b70*/  IMAD.IADD R0, R5, 0x1, R0 ;  /* 0x0000000105007824 */ /* 0x000fca00078e0200 */
[----:B------:R-:W-:-:S07]  /*5b80*/  VOTE.ANY R6, PT, P0 ;  /* 0x0000000000067806 */ /* 0x000fce00000e0100 */
[----:B------:R-:W-:Y:S05]  /*5b90*/  BSYNC.RECONVERGENT B2 ;  /* 0x0000000000027941 */ /* 0x000fea0003800200 */
.L_x_73:
[----:B------:R-:W-:Y:S01]  /*5ba0*/  ISETP.GT.U32.AND P1, PT, R7, 0x1, PT ;  /* 0x000000010700780c */ /* 0x000fe20003f24070 */
[----:B------:R-:W-:-:S12]  /*5bb0*/  IMAD.MOV.U32 R7, RZ, RZ, R11 ;  /* 0x000000ffff077224 */ /* 0x000fd800078e000b */
[----:B------:R-:W-:Y:S05]  /*5bc0*/  @P0 BRA P1, `(.L_x_74) ;  /* 0xfffffffc00ac0947 */ /* 0x000fea000083ffff */
[----:B------:R-:W-:Y:S05]  /*5bd0*/  BSYNC B0 ;  /* 0x0000000000007941 */ /* 0x000fea0003800000 */
.L_x_70:
[----:B------:R2:W3:Y:S02]  /*5be0*/  LDS.64 R4, [R13+0x7200] ;  /* 0x007200000d047984 */ /* 0x0004e40000000a00 */
.L_x_69:
[----:B------:R-:W4:Y:S01]  /*5bf0*/  LDC.64 R6, c[0x0][0x380] ;  /* 0x0000e000ff067b82 */ /* 0x000f220000000a00 */
[C---:B------:R-:W-:Y:S01]  /*5c00*/  IMAD.IADD R11, R0.reuse, 0x1, -R27 ;  /* 0x00000001000b7824 */ /* 0x040fe200078e0a1b */
[----:B------:R-:W-:Y:S01]  /*5c10*/  LOP3.LUT R9, R0, 0x80000000, RZ, 0xfc, !PT ;  /* 0x8000000000097812 */ /* 0x000fe200078efcff */
[----:B------:R-:W-:-:S03]  /*5c20*/  IMAD.U32 R15, RZ, RZ, UR7 ;  /* 0x00000007ff0f7e24 */ /* 0x000fc6000f8e00ff */
[----:B-1-3--:R-:W-:Y:S01]  /*5c30*/  IADD3 R4, P0, PT, R11, R4, RZ ;  /* 0x000000040b047210 */ /* 0x00afe20007f1e0ff */
[----:B------:R-:W-:-:S03]  /*5c40*/  IMAD R15, R15, 0x100, R3 ;  /* 0x000001000f0f7824 */ /* 0x000fc600078e0203 */
[----:B------:R-:W-:-:S05]  /*5c50*/  LEA.HI.X.SX32 R5, R11, R5, 0x1, P0 ;  /* 0x000000050b057211 */ /* 0x000fca00000f0eff */
[----:B------:R1:W-:Y:S01]  /*5c60*/  STS.64 [R13+0x7200], R4 ;  /* 0x007200040d007388 */ /* 0x0003e20000000a00 */
[----:B----4-:R-:W-:-:S05]  /*5c70*/  IMAD.WIDE R6, R15, 0x4, R6 ;  /* 0x000000040f067825 */ /* 0x010fca00078e0206 */
[----:B------:R1:W-:Y:S02]  /*5c80*/  STG.E.STRONG.SYS desc[UR8][R6.64], R9 ;  /* 0x0000000906007986 */ /* 0x0003e4000c115908 */
.L_x_68:
[----:B------:R-:W-:Y:S05]  /*5c90*/  BSYNC B1 ;  /* 0x0000000000017941 */ /* 0x000fea0003800000 */
.L_x_67:
[----:B-1----:R-:W1:Y:S01]  /*5ca0*/  LDC.64 R6, c[0x0][0x390] ;  /* 0x0000e400ff067b82 */ /* 0x002e620000000a00 */
[----:B------:R-:W-:-:S06]  /*5cb0*/  UIMAD UR6, UR7, 0x1c80, URZ ;  /* 0x00001c80070678a4 */ /* 0x000fcc000f8e02ff */
[----:B--2---:R-:W-:Y:S01]  /*5cc0*/  IMAD.U32 R0, RZ, RZ, UR6 ;  /* 0x00000006ff007e24 */ /* 0x004fe2000f8e00ff */
[----:B------:R-:W2:Y:S03]  /*5cd0*/  LDC R9, c[0x0][0x3c0] ;  /* 0x0000f000ff097b82 */ /* 0x000ea60000000800 */
[----:B------:R-:W-:Y:S01]  /*5ce0*/  VIADD R0, R0, 0x1c80 ;  /* 0x00001c8000007836 */ /* 0x000fe20000000000 */
[----:B-1----:R-:W-:-:S04]  /*5cf0*/  ISETP.EQ.U32.AND P1, PT, R6, RZ, PT ;  /* 0x000000ff0600720c */ /* 0x002fc80003f22070 */
[CC--:B--2---:R-:W-:Y:S02]  /*5d00*/  ISETP.GE.AND P0, PT, R0.reuse, R9.reuse, PT ;  /* 0x000000090000720c */ /* 0x0c4fe40003f06270 */
[----:B------:R-:W-:Y:S02]  /*5d10*/  ISETP.GT.AND P3, PT, R0, R9, PT ;  /* 0x000000090000720c */ /* 0x000fe40003f64270 */
[----:B------:R-:W-:Y:S02]  /*5d20*/  ISETP.EQ.OR.EX P0, PT, R7, RZ, !P0, P1 ;  /* 0x000000ff0700720c */ /* 0x000fe40004702710 */
[C---:B------:R-:W-:Y:S02]  /*5d30*/  LEA R0, R3.reuse, UR4, 0x2 ;  /* 0x0000000403007c11 */ /* 0x040fe4000f8e10ff */
[----:B------:R-:W-:-:S13]  /*5d40*/  ISETP.GT.U32.OR P0, PT, R3, 0xff, P0 ;  /* 0x000000ff0300780c */ /* 0x000fda0000704470 */
[----:B------:R-:W-:Y:S05]  /*5d50*/  @P0 BRA `(.L_x_75) ;  /* 0x0000000000200947 */ /* 0x000fea0003800000 */
[----:B------:R-:W1:Y:S01]  /*5d60*/  LDS.64 R4, [R13+0x7200] ;  /* 0x007200000d047984 */ /* 0x000e620000000a00 */
[C---:B------:R-:W-:Y:S02]  /*5d70*/  LEA R6, P2, R3.reuse, R6, 0x3 ;  /* 0x0000000603067211 */ /* 0x040fe400078418ff */
[--C-:B------:R-:W-:Y:S02]  /*5d80*/  SHF.R.S32.HI R11, RZ, 0x1f, R27.reuse ;  /* 0x0000001fff0b7819 */ /* 0x100fe4000001141b */
[----:B------:R-:W-:Y:S02]  /*5d90*/  LEA.HI.X R7, R3, R7, RZ, 0x3, P2 ;  /* 0x0000000703077211 */ /* 0x000fe400010f1cff */
[----:B-1----:R-:W-:Y:S02]  /*5da0*/  IADD3 R4, P0, P1, R4, R24, R27 ;  /* 0x0000001804047210 */ /* 0x002fe4000791e01b */
[----:B------:R-:W-:-:S04]  /*5db0*/  SHF.R.S32.HI R24, RZ, 0x1f, R24 ;  /* 0x0000001fff187819 */ /* 0x000fc80000011418 */
[----:B------:R-:W-:-:S05]  /*5dc0*/  IADD3.X R5, PT, PT, R5, R24, R11, P0, P1 ;  /* 0x0000001805057210 */ /* 0x000fca00007e240b */
[----:B------:R1:W-:Y:S02]  /*5dd0*/  STG.E.64 desc[UR8][R6.64], R4 ;  /* 0x0000000406007986 */ /* 0x0003e4000c101b08 */
.L_x_75:
[----:B------:R-:W-:Y:S05]  /*5de0*/  WARPSYNC.ALL ;  /* 0x0000000000007948 */ /* 0x000fea0003800000 */
[----:B------:R-:W-:Y:S06]  /*5df0*/  BAR.SYNC.DEFER_BLOCKING 0x0 ;  /* 0x0000000000007b1d */ /* 0x000fec0000010000 */
[----:B------:R-:W-:Y:S05]  /*5e00*/  @P3 BRA `(.L_x_76) ;  /* 0x0000000c009c3947 */ /* 0x000fea0003800000 */
[----:B------:R-:W1:Y:S01]  /*5e10*/  LDS R2, [R0] ;  /* 0x0000000000027984 */ /* 0x000e620000000800 */
[----:B------:R-:W1:Y:S01]  /*5e20*/  LDCU UR6, c[0x0][0x3c4] ;  /* 0x00007880ff0677ac */ /* 0x000e620008000800 */
[----:B------:R-:W2:Y:S01]  /*5e30*/  LDCU.64 UR10, c[0x0][0x3a0] ;  /* 0x00007400ff0a77ac */ /* 0x000ea20008000a00 */
[----:B-1----:R-:W-:Y:S02]  /*5e40*/  SHF.R.U32.HI R4, RZ, UR6, R2 ;  /* 0x00000006ff047c19 */ /* 0x002fe40008011602 */
[----:B------:R-:W-:Y:S02]  /*5e50*/  LOP3.LUT R11, R2, 0x80000000, RZ, 0x3c, !PT ;  /* 0x80000000020b7812 */ /* 0x000fe400078e3cff */
[----:B------:R-:W-:-:S04]  /*5e60*/  LOP3.LUT R4, R4, UR5, RZ, 0x30, !PT ;  /* 0x0000000504047c12 */ /* 0x000fc8000f8e30ff */
[----:B------:R-:W-:-:S06]  /*5e70*/  LEA R5, R4, UR4, 0x3 ;  /* 0x0000000404057c11 */ /* 0x000fcc000f8e18ff */
[----:B------:R-:W1:Y:S02]  /*5e80*/  LDS.64 R4, [R5+0x7200] ;  /* 0x0072000005047984 */ /* 0x000e640000000a00 */
[----:B-1----:R-:W-:-:S05]  /*5e90*/  IADD3 R4, P0, PT, R4, R3, RZ ;  /* 0x0000000304047210 */ /* 0x002fca0007f1e0ff */
[----:B------:R-:W-:Y:S01]  /*5ea0*/  IMAD.X R7, RZ, RZ, R5, P0 ;  /* 0x000000ffff077224 */ /* 0x000fe200000e0605 */
[----:B--2---:R-:W-:-:S04]  /*5eb0*/  LEA R6, P0, R4, UR10, 0x2 ;  /* 0x0000000a04067c11 */ /* 0x004fc8000f8010ff */
[----:B------:R-:W-:-:S05]  /*5ec0*/  LEA.HI.X R7, R4, UR11, R7, 0x2, P0 ;  /* 0x0000000b04077c11 */ /* 0x000fca00080f1407 */
[----:B------:R-:W-:Y:S01]  /*5ed0*/  STG.E desc[UR8][R6.64], R11 ;  /* 0x0000000b06007986 */ /* 0x000fe2000c101908 */
[----:B------:R-:W-:-:S03]  /*5ee0*/  NOP ;  /* 0x0000000000007918 */ /* 0x000fc60000000000 */
[----:B------:R-:W1:Y:S02]  /*5ef0*/  LDS R2, [R0+0x600] ;  /* 0x0006000000027984 */ /* 0x000e640000000800 */
[----:B-1----:R-:W-:Y:S02]  /*5f00*/  SHF.R.U32.HI R4, RZ, UR6, R2 ;  /* 0x00000006ff047c19 */ /* 0x002fe40008011602 */
[----:B------:R-:W-:Y:S02]  /*5f10*/  LOP3.LUT R11, R2, 0x80000000, RZ, 0x3c, !PT ;  /* 0x80000000020b7812 */ /* 0x000fe400078e3cff */
[----:B------:R-:W-:-:S04]  /*5f20*/  LOP3.LUT R4, R4, UR5, RZ, 0x30, !PT ;  /* 0x0000000504047c12 */ /* 0x000fc8000f8e30ff */
[----:B------:R-:W-:-:S06]  /*5f30*/  LEA R5, R4, UR4, 0x3 ;  /* 0x0000000404057c11 */ /* 0x000fcc000f8e18ff */
[----:B------:R-:W1:Y:S02]  /*5f40*/  LDS.64 R4, [R5+0x7200] ;  /* 0x0072000005047984 */ /* 0x000e640000000a00 */
[----:B-1----:R-:W-:-:S05]  /*5f50*/  IADD3 R4, P0, PT, R4, R3, RZ ;  /* 0x0000000304047210 */ /* 0x002fca0007f1e0ff */
[----:B------:R-:W-:Y:S01]  /*5f60*/  IMAD.X R9, RZ, RZ, R5, P0 ;  /* 0x000000ffff097224 */ /* 0x000fe200000e0605 */
[----:B------:R-:W-:-:S04]  /*5f70*/  LEA R8, P0, R4, UR10, 0x2 ;  /* 0x0000000a04087c11 */ /* 0x000fc8000f8010ff */
        /* <DEDUP_REMOVED lines=196> */
[----:B-1----:R-:W-:-:S04]  /*6bc0*/  SHF.R.U32.HI R2, RZ, UR6, R0 ;  /* 0x00000006ff027c19 */ /* 0x002fc80008011600 */
[----:B------:R-:W-:-:S04]  /*6bd0*/  LOP3.LUT R2, R2, UR5, RZ, 0x30, !PT ;  /* 0x0000000502027c12 */ /* 0x000fc8000f8e30ff */
[----:B------:R-:W-:-:S06]  /*6be0*/  LEA R4, R2, UR4, 0x3 ;  /* 0x0000000402047c11 */ /* 0x000fcc000f8e18ff */
[----:B------:R-:W1:Y:S02]  /*6bf0*/  LDS.64 R4, [R4+0x7200] ;  /* 0x0072000004047984 */ /* 0x000e640000000a00 */
[----:B-1----:R-:W-:-:S05]  /*6c00*/  IADD3 R3, P0, PT, R4, R3, RZ ;  /* 0x0000000304037210 */ /* 0x002fca0007f1e0ff */
[----:B------:R-:W-:Y:S01]  /*6c10*/  IMAD.X R6, RZ, RZ, R5, P0 ;  /* 0x000000ffff067224 */ /* 0x000fe200000e0605 */
[C---:B------:R-:W-:Y:S02]  /*6c20*/  LEA R2, P0, R3.reuse, UR10, 0x2 ;  /* 0x0000000a03027c11 */ /* 0x040fe4000f8010ff */
[----:B------:R-:W-:Y:S02]  /*6c30*/  LOP3.LUT R5, R0, 0x80000000, RZ, 0x3c, !PT ;  /* 0x8000000000057812 */ /* 0x000fe400078e3cff */
[----:B------:R-:W-:-:S05]  /*6c40*/  LEA.HI.X R3, R3, UR11, R6, 0x2, P0 ;  /* 0x0000000b03037c11 */ /* 0x000fca00080f1406 */
[----:B------:R-:W-:Y:S01]  /*6c50*/  STG.E desc[UR8][R2.64+0x6c00], R5 ;  /* 0x006c000502007986 */ /* 0x000fe2000c101908 */
[----:B------:R-:W-:Y:S01]  /*6c60*/  NOP ;  /* 0x0000000000007918 */ /* 0x000fe20000000000 */
[----:B------:R-:W-:Y:S05]  /*6c70*/  EXIT ;  /* 0x000000000000794d */ /* 0x000fea0003800000 */
.L_x_76:
[----:B-1----:R-:W-:Y:S01]  /*6c80*/  IMAD.U32 R4, RZ, RZ, UR7 ;  /* 0x00000007ff047e24 */ /* 0x002fe2000f8e00ff */
[----:B------:R-:W-:Y:S01]  /*6c90*/  BSSY.RECONVERGENT B0, `(.L_x_77) ;  /* 0x000001e000007945 */ /* 0x000fe20003800200 */
[C---:B------:R-:W-:Y:S02]  /*6ca0*/  VIADD R6, R3.reuse, 0x300 ;  /* 0x0000030003067836 */ /* 0x040fe40000000000 */
[----:B------:R-:W-:Y:S02]  /*6cb0*/  IMAD R5, R4, -0x1c80, R9 ;  /* 0xffffe38004057824 */ /* 0x000fe400078e0209 */
[C---:B------:R-:W-:Y:S02]  /*6cc0*/  VIADD R4, R3.reuse, 0x180 ;  /* 0x0000018003047836 */ /* 0x040fe40000000000 */
[C---:B------:R-:W-:Y:S01]  /*6cd0*/  VIADD R8, R3.reuse, 0x480 ;  /* 0x0000048003087836 */ /* 0x040fe20000000000 */
[CC--:B------:R-:W-:Y:S01]  /*6ce0*/  ISETP.GE.AND P1, PT, R3.reuse, R5.reuse, PT ;  /* 0x000000050300720c */ /* 0x0c0fe20003f26270 */
[C---:B------:R-:W-:Y:S01]  /*6cf0*/  VIADD R10, R3.reuse, 0xa80 ;  /* 0x00000a80030a7836 */ /* 0x040fe20000000000 */
[-C--:B------:R-:W-:Y:S01]  /*6d00*/  ISETP.GE.AND P2, PT, R4, R5.reuse, PT ;  /* 0x000000050400720c */ /* 0x080fe20003f46270 */
[C---:B------:R-:W-:Y:S01]  /*6d10*/  VIADD R4, R3.reuse, 0x600 ;  /* 0x0000060003047836 */ /* 0x040fe20000000000 */
[-C--:B------:R-:W-:Y:S01]  /*6d20*/  ISETP.GE.AND P3, PT, R6, R5.reuse, PT ;  /* 0x000000050600720c */ /* 0x080fe20003f66270 */
[C---:B------:R-:W-:Y:S01]  /*6d30*/  VIADD R6, R3.reuse, 0x780 ;  /* 0x0000078003067836 */ /* 0x040fe20000000000 */
[-C--:B------:R-:W-:Y:S01]  /*6d40*/  ISETP.GE.AND P4, PT, R8, R5.reuse, PT ;  /* 0x000000050800720c */ /* 0x080fe20003f86270 */
[----:B------:R-:W-:Y:S01]  /*6d50*/  VIADD R8, R3, 0x900 ;  /* 0x0000090003087836 */ /* 0x000fe20000000000 */
[----:B------:R-:W-:-:S02]  /*6d60*/  ISETP.GE.AND P5, PT, R4, R5, PT ;  /* 0x000000050400720c */ /* 0x000fc40003fa6270 */
[-C--:B------:R-:W-:Y:S02]  /*6d70*/  ISETP.GE.AND P6, PT, R6, R5.reuse, PT ;  /* 0x000000050600720c */ /* 0x080fe40003fc6270 */
[----:B------:R-:W-:Y:S01]  /*6d80*/  ISETP.GE.AND P0, PT, R8, R5, PT ;  /* 0x000000050800720c */ /* 0x000fe20003f06270 */
[----:B------:R-:W-:-:S12]  /*6d90*/  @P1 BRA `(.L_x_78) ;  /* 0x0000000000341947 */ /* 0x000fd80003800000 */
[----:B------:R-:W1:Y:S01]  /*6da0*/  LDS R4, [R0] ;  /* 0x0000000000047984 */ /* 0x000e620000000800 */
[----:B------:R-:W1:Y:S01]  /*6db0*/  LDCU UR6, c[0x0][0x3c4] ;  /* 0x00007880ff0677ac */ /* 0x000e620008000800 */
[----:B------:R-:W2:Y:S01]  /*6dc0*/  LDCU.64 UR10, c[0x0][0x3a0] ;  /* 0x00007400ff0a77ac */ /* 0x000ea20008000a00 */
[----:B-1----:R-:W-:-:S04]  /*6dd0*/  SHF.R.U32.HI R6, RZ, UR6, R4 ;  /* 0x00000006ff067c19 */ /* 0x002fc80008011604 */
[----:B------:R-:W-:-:S04]  /*6de0*/  LOP3.LUT R6, R6, UR5, RZ, 0x30, !PT ;  /* 0x0000000506067c12 */ /* 0x000fc8000f8e30ff */
[----:B------:R-:W-:-:S05]  /*6df0*/  LEA R8, R6, UR4, 0x3 ;  /* 0x0000000406087c11 */ /* 0x000fca000f8e18ff */
[----:B------:R-:W1:Y:S02]  /*6e00*/  LDS.64 R6, [R8+0x7200] ;  /* 0x0072000008067984 */ /* 0x000e640000000a00 */
[----:B-1----:R-:W-:-:S05]  /*6e10*/  IADD3 R9, P1, PT, R6, R3, RZ ;  /* 0x0000000306097210 */ /* 0x002fca0007f3e0ff */
[----:B------:R-:W-:Y:S01]  /*6e20*/  IMAD.X R12, RZ, RZ, R7, P1 ;  /* 0x000000ffff0c7224 */ /* 0x000fe200008e0607 */
[----:B--2---:R-:W-:-:S04]  /*6e30*/  LEA R6, P1, R9, UR10, 0x2 ;  /* 0x0000000a09067c11 */ /* 0x004fc8000f8210ff */
[----:B------:R-:W-:Y:S02]  /*6e40*/  LEA.HI.X R7, R9, UR11, R12, 0x2, P1 ;  /* 0x0000000b09077c11 */ /* 0x000fe400088f140c */
[----:B------:R-:W-:-:S05]  /*6e50*/  LOP3.LUT R9, R4, 0x80000000, RZ, 0x3c, !PT ;  /* 0x8000000004097812 */ /* 0x000fca00078e3cff */
[----:B------:R1:W-:Y:S02]  /*6e60*/  STG.E desc[UR8][R6.64], R9 ;  /* 0x0000000906007986 */ /* 0x0003e4000c101908 */
.L_x_78:
[----:B------:R-:W-:Y:S05]  /*6e70*/  BSYNC.RECONVERGENT B0 ;  /* 0x0000000000007941 */ /* 0x000fea0003800200 */
.L_x_77:
[----:B------:R-:W-:Y:S01]  /*6e80*/  NOP ;  /* 0x0000000000007918 */ /* 0x000fe20000000000 */
[----:B------:R-:W-:Y:S01]  /*6e90*/  BSSY.RECONVERGENT B0, `(.L_x_79) ;  /* 0x0000011000007945 */ /* 0x000fe20003800200 */
[----:B------:R-:W-:Y:S02]  /*6ea0*/  ISETP.GE.AND P1, PT, R10, R5, PT ;  /* 0x000000050a00720c */ /* 0x000fe40003f26270 */
[----:B------:R-:W-:Y:S01]  /*6eb0*/  LOP3.LUT R10, R3, 0xc00, RZ, 0xfc, !PT ;  /* 0x00000c00030a7812 */ /* 0x000fe200078efcff */
[----:B------:R-:W-:Y:S10]  /*6ec0*/  @P2 BRA `(.L_x_80) ;  /* 0x0000000000342947 */ /* 0x000ff40003800000 */
[----:B------:R-:W1:Y:S01]  /*6ed0*/  LDS R4, [R0+0x600] ;  /* 0x0006000000047984 */ /* 0x000e620000000800 */
        /* <DEDUP_REMOVED lines=12> */
.L_x_80:
[----:B------:R-:W-:Y:S05]  /*6fa0*/  BSYNC.RECONVERGENT B0 ;  /* 0x0000000000007941 */ /* 0x000fea0003800200 */
.L_x_79:
[----:B------:R-:W-:Y:S01]  /*6fb0*/  NOP ;  /* 0x0000000000007918 */ /* 0x000fe20000000000 */
[----:B------:R-:W-:Y:S01]  /*6fc0*/  BSSY.RECONVERGENT B0, `(.L_x_81) ;  /* 0x0000011000007945 */ /* 0x000fe20003800200 */
[----:B------:R-:W-:Y:S01]  /*6fd0*/  ISETP.GE.AND P2, PT, R10, R5, PT ;  /* 0x000000050a00720c */ /* 0x000fe20003f46270 */
[----:B------:R-:W-:Y:S02]  /*6fe0*/  VIADD R10, R3, 0xd80 ;  /* 0x00000d80030a7836 */ /* 0x000fe40000000000 */
[----:B------:R-:W-:Y:S10]  /*6ff0*/  @P3 BRA `(.L_x_82) ;  /* 0x0000000000343947 */ /* 0x000ff40003800000 */
[----:B------:R-:W1:Y:S01]  /*7000*/  LDS R4, [R0+0xc00] ;  /* 0x000c000000047984 */ /* 0x000e620000000800 */
[----:B------:R-:W1:Y:S01]  /*7010*/  LDCU UR6, c[0x0][0x3c4] ;  /* 0x00007880ff0677ac */ /* 0x000e620008000800 */
[----:B------:R-:W3:Y:S01]  /*7020*/  LDCU.64 UR10, c[0x0][0x3a0] ;  /* 0x00007400ff0a77ac */ /* 0x000ee20008000a00 */
[----:B-12---:R-:W-:-:S04]  /*7030*/  SHF.R.U32.HI R6, RZ, UR6, R4 ;  /* 0x00000006ff067c19 */ /* 0x006fc80008011604 */
[----:B------:R-:W-:-:S04]  /*7040*/  LOP3.LUT R6, R6, UR5, RZ, 0x30, !PT ;  /* 0x0000000506067c12 */ /* 0x000fc8000f8e30ff */
[----:B------:R-:W-:-:S05]  /*7050*/  LEA R8, R6, UR4, 0x3 ;  /* 0x0000000406087c11 */ /* 0x000fca000f8e18ff */
[----:B------:R-:W1:Y:S02]  /*7060*/  LDS.64 R6, [R8+0x7200] ;  /* 0x0072000008067984 */ /* 0x000e640000000a00 */
[----:B-1----:R-:W-:-:S05]  /*7070*/  IADD3 R9, P3, PT, R6, R3, RZ ;  /* 0x0000000306097210 */ /* 0x002fca0007f7e0ff */
[----:B------:R-:W-:Y:S01]  /*7080*/  IMAD.X R12, RZ, RZ, R7, P3 ;  /* 0x000000ffff0c7224 */ /* 0x000fe200018e0607 */
[----:B---3--:R-:W-:-:S04]  /*7090*/  LEA R6, P3, R9, UR10, 0x2 ;  /* 0x0000000a09067c11 */ /* 0x008fc8000f8610ff */
[----:B------:R-:W-:Y:S02]  /*70a0*/  LEA.HI.X R7, R9, UR11, R12, 0x2, P3 ;  /* 0x0000000b09077c11 */ /* 0x000fe400098f140c */
[----:B------:R-:W-:-:S05]  /*70b0*/  LOP3.LUT R9, R4, 0x80000000, RZ, 0x3c, !PT ;  /* 0x8000000004097812 */ /* 0x000fca00078e3cff */
[----:B------:R3:W-:Y:S02]  /*70c0*/  STG.E desc[UR8][R6.64+0xc00], R9 ;  /* 0x000c000906007986 */ /* 0x0007e4000c101908 */
.L_x_82:
[----:B------:R-:W-:Y:S05]  /*70d0*/  BSYNC.RECONVERGENT B0 ;  /* 0x0000000000007941 */ /* 0x000fea0003800200 */
.L_x_81:
[----:B------:R-:W-:Y:S01]  /*70e0*/  NOP ;  /* 0x0000000000007918 */ /* 0x000fe20000000000 */
[----:B------:R-:W-:Y:S01]  /*70f0*/  BSSY.RECONVERGENT B0, `(.L_x_83) ;  /* 0x0000011000007945 */ /* 0x000fe20003800200 */
[----:B------:R-:W-:Y:S01]  /*7100*/  ISETP.GE.AND P3, PT, R10, R5, PT ;  /* 0x000000050a00720c */ /* 0x000fe20003f66270 */
[----:B------:R-:W-:Y:S02]  /*7110*/  VIADD R10, R3, 0xf00 ;  /* 0x00000f00030a7836 */ /* 0x000fe40000000000 */
[----:B------:R-:W-:Y:S10]  /*7120*/  @P4 BRA `(.L_x_84) ;  /* 0x0000000000344947 */ /* 0x000ff40003800000 */
[----:B------:R-:W1:Y:S01]  /*7130*/  LDS R4, [R0+0x1200] ;  /* 0x0012000000047984 */ /* 0x000e620000000800 */
[----:B------:R-:W1:Y:S01]  /*7140*/  LDCU UR6, c[0x0][0x3c4] ;  /* 0x00007880ff0677ac */ /* 0x000e620008000800 */
[----:B------:R-:W4:Y:S01]  /*7150*/  LDCU.64 UR10, c[0x0][0x3a0] ;  /* 0x00007400ff0a77ac */ /* 0x000f220008000a00 */
[----:B-123--:R-:W-:-:S04]  /*7160*/  SHF.R.U32.HI R6, RZ, UR6, R4 ;  /* 0x00000006ff067c19 */ /* 0x00efc80008011604 */
[----:B------:R-:W-:-:S04]  /*7170*/  LOP3.LUT R6, R6, UR5, RZ, 0x30, !PT ;  /* 0x0000000506067c12 */ /* 0x000fc8000f8e30ff */
[----:B------:R-:W-:-:S05]  /*7180*/  LEA R8, R6, UR4, 0x3 ;  /* 0x0000000406087c11 */ /* 0x000fca000f8e18ff */
[----:B------:R-:W1:Y:S02]  /*7190*/  LDS.64 R6, [R8+0x7200] ;  /* 0x0072000008067984 */ /* 0x000e640000000a00 */
[----:B-1----:R-:W-:-:S05]  /*71a0*/  IADD3 R9, P4, PT, R6, R3, RZ ;  /* 0x0000000306097210 */ /* 0x002fca0007f9e0ff */
[----:B------:R-:W-:Y:S01]  /*71b0*/  IMAD.X R12, RZ, RZ, R7, P4 ;  /* 0x000000ffff0c7224 */ /* 0x000fe200020e0607 */
[----:B----4-:R-:W-:-:S04]  /*71c0*/  LEA R6, P4, R9, UR10, 0x2 ;  /* 0x0000000a09067c11 */ /* 0x010fc8000f8810ff */
[----:B------:R-:W-:Y:S02]  /*71d0*/  LEA.HI.X R7, R9, UR11, R12, 0x2, P4 ;  /* 0x0000000b09077c11 */ /* 0x000fe4000a0f140c */
[----:B------:R-:W-:-:S05]  /*71e0*/  LOP3.LUT R9, R4, 0x80000000, RZ, 0x3c, !PT ;  /* 0x8000000004097812 */ /* 0x000fca00078e3cff */
[----:B------:R4:W-:Y:S02]  /*71f0*/  STG.E desc[UR8][R6.64+0x1200], R9 ;  /* 0x0012000906007986 */ /* 0x0009e4000c101908 */
.L_x_84:
[----:B------:R-:W-:Y:S05]  /*7200*/  BSYNC.RECONVERGENT B0 ;  /* 0x0000000000007941 */ /* 0x000fea0003800200 */
.L_x_83:
[----:B------:R-:W-:Y:S01]  /*7210*/  NOP ;  /* 0x0000000000007918 */ /* 0x000fe20000000000 */
[----:B------:R-:W-:Y:S01]  /*7220*/  BSSY.RECONVERGENT B0, `(.L_x_85) ;  /* 0x0000011000007945 */ /* 0x000fe20003800200 */
[----:B------:R-:W-:Y:S01]  /*7230*/  ISETP.GE.AND P4, PT, R10, R5, PT ;  /* 0x000000050a00720c */ /* 0x000fe20003f86270 */
[----:B------:R-:W-:Y:S02]  /*7240*/  VIADD R10, R3, 0x1080 ;  /* 0x00001080030a7836 */ /* 0x000fe40000000000 */
[----:B------:R-:W-:Y:S10]  /*7250*/  @P5 BRA `(.L_x_86) ;  /* 0x0000000000345947 */ /* 0x000ff40003800000 */
[----:B------:R-:W1:Y:S01]  /*7260*/  LDS R4, [R0+0x1800] ;  /* 0x0018000000047984 */ /* 0x000e620000000800 */
[----:B------:R-:W1:Y:S01]  /*7270*/  LDCU UR6, c[0x0][0x3c4] ;  /* 0x00007880ff0677ac */ /* 0x000e620008000800 */
[----:B------:R-:W5:Y:S01]  /*7280*/  LDCU.64 UR10, c[0x0][0x3a0] ;  /* 0x00007400ff0a77ac */ /* 0x000f620008000a00 */
[----:B-1234-:R-:W-:-:S04]  /*7290*/  SHF.R.U32.HI R6, RZ, UR6, R4 ;  /* 0x00000006ff067c19 */ /* 0x01efc80008011604 */
[----:B------:R-:W-:-:S04]  /*72a0*/  LOP3.LUT R6, R6, UR5, RZ, 0x30, !PT ;  /* 0x0000000506067c12 */ /* 0x000fc8000f8e30ff */
[----:B------:R-:W-:-:S05]  /*72b0*/  LEA R8, R6, UR4, 0x3 ;  /* 0x0000000406087c11 */ /* 0x000fca000f8e18ff */
[----:B------:R-:W1:Y:S02]  /*72c0*/  LDS.64 R6, [R8+0x7200] ;  /* 0x0072000008067984 */ /* 0x000e640000000a00 */
[----:B-1----:R-:W-:-:S05]  /*72d0*/  IADD3 R9, P5, PT, R6, R3, RZ ;  /* 0x0000000306097210 */ /* 0x002fca0007fbe0ff */
[----:B------:R-:W-:Y:S01]  /*72e0*/  IMAD.X R12, RZ, RZ, R7, P5 ;  /* 0x000000ffff0c7224 */ /* 0x000fe200028e0607 */
[----:B-----5:R-:W-:-:S04]  /*72f0*/  LEA R6, P5, R9, UR10, 0x2 ;  /* 0x0000000a09067c11 */ /* 0x020fc8000f8a10ff */
[----:B------:R-:W-:Y:S02]  /*7300*/  LEA.HI.X R7, R9, UR11, R12, 0x2, P5 ;  /* 0x0000000b09077c11 */ /* 0x000fe4000a8f140c */
[----:B------:R-:W-:-:S05]  /*7310*/  LOP3.LUT R9, R4, 0x80000000, RZ, 0x3c, !PT ;  /* 0x8000000004097812 */ /* 0x000fca00078e3cff */
[----:B------:R1:W-:Y:S02]  /*7320*/  STG.E desc[UR8][R6.64+0x1800], R9 ;  /* 0x0018000906007986 */ /* 0x0003e4000c101908 */
.L_x_86:
[----:B------:R-:W-:Y:S05]  /*7330*/  BSYNC.RECONVERGENT B0 ;  /* 0x0000000000007941 */ /* 0x000fea0003800200 */
.L_x_85:
        /* <DEDUP_REMOVED lines=18> */
.L_x_88:
[----:B------:R-:W-:Y:S05]  /*7460*/  BSYNC.RECONVERGENT B0 ;  /* 0x0000000000007941 */ /* 0x000fea0003800200 */
.L_x_87:
        /* <DEDUP_REMOVED lines=18> */
.L_x_90:
[----:B------:R-:W-:Y:S05]  /*7590*/  BSYNC.RECONVERGENT B0 ;  /* 0x0000000000007941 */ /* 0x000fea0003800200 */
.L_x_89:
        /* <DEDUP_REMOVED lines=18> */
.L_x_92:
[----:B------:R-:W-:Y:S05]  /*76c0*/  BSYNC.RECONVERGENT B0 ;  /* 0x0000000000007941 */ /* 0x000fea0003800200 */
.L_x_91:
        /* <DEDUP_REMOVED lines=18> */
.L_x_94:
[----:B------:R-:W-:Y:S05]  /*77f0*/  BSYNC.RECONVERGENT B0 ;  /* 0x0000000000007941 */ /* 0x000fea0003800200 */
.L_x_93:
[----:B------:R-:W-:Y:S01]  /*7800*/  NOP ;  /* 0x0000000000007918 */ /* 0x000fe20000000000 */
[----:B------:R-:W-:Y:S01]  /*7810*/  BSSY.RECONVERGENT B0, `(.L_x_95) ;  /* 0x0000011000007945 */ /* 0x000fe20003800200 */
[----:B------:R-:W-:Y:S02]  /*7820*/  ISETP.GE.AND P2, PT, R10, R5, PT ;  /* 0x000000050a00720c */ /* 0x000fe40003f46270 */
[----:B------:R-:W-:Y:S01]  /*7830*/  LOP3.LUT R10, R3, 0x1800, RZ, 0xfc, !PT ;  /* 0x00001800030a7812 */ /* 0x000fe200078efcff */
        /* <DEDUP_REMOVED lines=14> */
.L_x_96:
[----:B------:R-:W-:Y:S05]  /*7920*/  BSYNC.RECONVERGENT B0 ;  /* 0x0000000000007941 */ /* 0x000fea0003800200 */
.L_x_95:
        /* <DEDUP_REMOVED lines=18> */
.L_x_98:
[----:B------:R-:W-:Y:S05]  /*7a50*/  BSYNC.RECONVERGENT B0 ;  /* 0x0000000000007941 */ /* 0x000fea0003800200 */
.L_x_97:
[----:B------:R-:W-:Y:S01]  /*7a60*/  NOP ;  /* 0x0000000000007918 */ /* 0x000fe20000000000 */
[----:B------:R-:W-:Y:S01]  /*7a70*/  BSSY.RECONVERGENT B0, `(.L_x_99) ;  /* 0x0000010000007945 */ /* 0x000fe20003800200 */
[----:B------:R-:W-:-:S03]  /*7a80*/  ISETP.GE.AND P4, PT, R10, R5, PT ;  /* 0x000000050a00720c */ /* 0x000fc60003f86270 */
        /* <DEDUP_REMOVED lines=14> */
.L_x_100:
[----:B------:R-:W-:Y:S05]  /*7b70*/  BSYNC.RECONVERGENT B0 ;  /* 0x0000000000007941 */ /* 0x000fea0003800200 */
.L_x_99:
[----:B------:R-:W-:Y:S01]  /*7b80*/  NOP ;  /* 0x0000000000007918 */ /* 0x000fe20000000000 */
[----:B------:R-:W-:Y:S04]  /*7b90*/  BSSY.RECONVERGENT B0, `(.L_x_101) ;  /* 0x000000f000007945 */ /* 0x000fe80003800200 */
[----:B------:R-:W-:Y:S05]  /*7ba0*/  @P6 BRA `(.L_x_102) ;  /* 0x0000000000346947 */ /* 0x000fea0003800000 */
        /* <DEDUP_REMOVED lines=13> */
.L_x_102:
[----:B------:R-:W-:Y:S05]  /*7c80*/  BSYNC.RECONVERGENT B0 ;  /* 0x0000000000007941 */ /* 0x000fea0003800200 */
.L_x_101:
        /* <DEDUP_REMOVED lines=16> */
.L_x_104:
[----:B------:R-:W-:Y:S05]  /*7d90*/  BSYNC.RECONVERGENT B0 ;  /* 0x0000000000007941 */ /* 0x000fea0003800200 */
.L_x_103:
        /* <DEDUP_REMOVED lines=16> */
.L_x_106:
[----:B------:R-:W-:Y:S05]  /*7ea0*/  BSYNC.RECONVERGENT B0 ;  /* 0x0000000000007941 */ /* 0x000fea0003800200 */
.L_x_105:
        /* <DEDUP_REMOVED lines=16> */
.L_x_108:
[----:B------:R-:W-:Y:S05]  /*7fb0*/  BSYNC.RECONVERGENT B0 ;  /* 0x0000000000007941 */ /* 0x000fea0003800200 */
.L_x_107:
        /* <DEDUP_REMOVED lines=16> */
.L_x_110:
[----:B------:R-:W-:Y:S05]  /*80c0*/  BSYNC.RECONVERGENT B0 ;  /* 0x0000000000007941 */ /* 0x000fea0003800200 */
.L_x_109:
        /* <DEDUP_REMOVED lines=16> */
.L_x_112:
[----:B------:R-:W-:Y:S05]  /*81d0*/  BSYNC.RECONVERGENT B0 ;  /* 0x0000000000007941 */ /* 0x000fea0003800200 */
.L_x_111:
[----:B------:R-:W-:Y:S01]  /*81e0*/  NOP ;  /* 0x0000000000007918 */ /* 0x000fe20000000000 */
[----:B------:R-:W5:Y:S01]  /*81f0*/  LDS R0, [R0+0x6c00] ;  /* 0x006c000000007984 */ /* 0x000f620000000800 */
[----:B------:R-:W5:Y:S02]  /*8200*/  LDCU UR6, c[0x0][0x3c4] ;  /* 0x00007880ff0677ac */ /* 0x000f640008000800 */
[----:B-----5:R-:W-:-:S04]  /*8210*/  SHF.R.U32.HI R2, RZ, UR6, R0 ;  /* 0x00000006ff027c19 */ /* 0x020fc80008011600 */
[----:B------:R-:W-:-:S04]  /*8220*/  LOP3.LUT R2, R2, UR5, RZ, 0x30, !PT ;  /* 0x0000000502027c12 */ /* 0x000fc8000f8e30ff */
[----:B-1234-:R-:W-:Y:S01]  /*8230*/  LEA R6, R2, UR4, 0x3 ;  /* 0x0000000402067c11 */ /* 0x01efe2000f8e18ff */
[----:B------:R-:W-:-:S05]  /*8240*/  VIADD R2, R3, 0x1b00 ;  /* 0x00001b0003027836 */ /* 0x000fca0000000000 */
[----:B------:R-:W1:Y:S01]  /*8250*/  LDS.64 R6, [R6+0x7200] ;  /* 0x0072000006067984 */ /* 0x000e620000000a00 */
[----:B------:R-:W-:-:S13]  /*8260*/  ISETP.GE.AND P0, PT, R2, R5, PT ;  /* 0x000000050200720c */ /* 0x000fda0003f06270 */
[----:B------:R-:W2:Y:S01]  /*8270*/  @!P0 LDC.64 R8, c[0x0][0x3a0] ;  /* 0x0000e800ff088b82 */ /* 0x000ea20000000a00 */
[----:B------:R-:W-:Y:S02]  /*8280*/  @!P0 LOP3.LUT R5, R0, 0x80000000, RZ, 0x3c, !PT ;  /* 0x8000000000058812 */ /* 0x000fe400078e3cff */
[----:B-1----:R-:W-:-:S05]  /*8290*/  IADD3 R3, P1, PT, R6, R3, RZ ;  /* 0x0000000306037210 */ /* 0x002fca0007f3e0ff */
[----:B------:R-:W-:Y:S01]  /*82a0*/  IMAD.X R4, RZ, RZ, R7, P1 ;  /* 0x000000ffff047224 */ /* 0x000fe200008e0607 */
[----:B--2---:R-:W-:-:S04]  /*82b0*/  @!P0 LEA R2, P1, R3, R8, 0x2 ;  /* 0x0000000803028211 */ /* 0x004fc800078210ff */
[----:B------:R-:W-:-:S05]  /*82c0*/  @!P0 LEA.HI.X R3, R3, R9, R4, 0x2, P1 ;  /* 0x0000000903038211 */ /* 0x000fca00008f1404 */
[----:B------:R-:W-:Y:S01]  /*82d0*/  @!P0 STG.E desc[UR8][R2.64+0x6c00], R5 ;  /* 0x006c000502008986 */ /* 0x000fe2000c101908 */
[----:B------:R-:W-:Y:S01]  /*82e0*/  NOP ;  /* 0x0000000000007918 */ /* 0x000fe20000000000 */
[----:B------:R-:W-:Y:S05]  /*82f0*/  EXIT ;  /* 0x000000000000794d */ /* 0x000fea0003800000 */
.L_x_26:
[----:B------:R-:W-:Y:S02]  /*8300*/  IMAD.MOV.U32 R50, RZ, RZ, R19 ;  /* 0x000000ffff327224 */ /* 0x000fe400078e0013 */
[----:B------:R-:W-:Y:S02]  /*8310*/  IMAD.MOV.U32 R49, RZ, RZ, 0x1 ;  /* 0x00000001ff317424 */ /* 0x000fe400078e00ff */
[----:B------:R-:W-:Y:S02]  /*8320*/  IMAD.MOV.U32 R52, RZ, RZ, RZ ;  /* 0x000000ffff347224 */ /* 0x000fe400078e00ff */
[----:B------:R-:W-:-:S07]  /*8330*/  IMAD.MOV.U32 R47, RZ, RZ, -0x1 ;  /* 0xffffffffff2f7424 */ /* 0x000fce00078e00ff */
[----:B------:R-:W-:Y:S05]  /*8340*/  WARPSYNC.COLLECTIVE R47, `(.L_x_113) ;  /* 0x000000002f087348 */ /* 0x000fea0003c00000 */
[----:B------:R0:W1:Y:S02]  /*8350*/  SHFL.UP P0, R48, R50, R49, R52 ;  /* 0x0400003132307389 */ /* 0x0000640000000034 */
[----:B01----:R-:W-:Y:S05]  /*8360*/  ENDCOLLECTIVE ;  /* 0x000000000000791b */ /* 0x003fea0003800000 */
.L_x_113:
[----:B------:R-:W-:Y:S02]  /*8370*/  IMAD.MOV.U32 R49, RZ, RZ, 0x2 ;  /* 0x00000002ff317424 */ /* 0x000fe400078e00ff */
[----:B------:R-:W-:-:S04]  /*8380*/  IMAD.MOV.U32 R20, RZ, RZ, R48 ;  /* 0x000000ffff147224 */ /* 0x000fc800078e0030 */
[----:B------:R-:W-:-:S04]  /*8390*/  @P0 IMAD.IADD R20, R19, 0x1, R20 ;  /* 0x0000000113140824 */ /* 0x000fc800078e0214 */
[----:B------:R-:W-:-:S07]  /*83a0*/  IMAD.MOV.U32 R50, RZ, RZ, R20 ;  /* 0x000000ffff327224 */ /* 0x000fce00078e0014 */
[----:B------:R-:W-:Y:S05]  /*83b0*/  WARPSYNC.COLLECTIVE R47, `(.L_x_114) ;  /* 0x000000002f087348 */ /* 0x000fea0003c00000 */
[----:B------:R0:W1:Y:S02]  /*83c0*/  SHFL.UP P0, R48, R50, R49, R52 ;  /* 0x0400003132307389 */ /* 0x0000640000000034 */
[----:B01----:R-:W-:Y:S05]  /*83d0*/  ENDCOLLECTIVE ;  /* 0x000000000000791b */ /* 0x003fea0003800000 */
.L_x_114:
[----:B------:R-:W-:Y:S02]  /*83e0*/  IMAD.MOV.U32 R49, RZ, RZ, 0x4 ;  /* 0x00000004ff317424 */ /* 0x000fe400078e00ff */
[----:B------:R-:W-:-:S04]  /*83f0*/  IMAD.MOV.U32 R21, RZ, RZ, R48 ;  /* 0x000000ffff157224 */ /* 0x000fc800078e0030 */
[----:B------:R-:W-:-:S04]  /*8400*/  @P0 IMAD.IADD R21, R20, 0x1, R21 ;  /* 0x0000000114150824 */ /* 0x000fc800078e0215 */
[----:B------:R-:W-:-:S07]  /*8410*/  IMAD.MOV.U32 R50, RZ, RZ, R21 ;  /* 0x000000ffff327224 */ /* 0x000fce00078e0015 */
[----:B------:R-:W-:Y:S05]  /*8420*/  WARPSYNC.COLLECTIVE R47, `(.L_x_115) ;  /* 0x000000002f087348 */ /* 0x000fea0003c00000 */
[----:B------:R0:W1:Y:S02]  /*8430*/  SHFL.UP P0, R48, R50, R49, R52 ;  /* 0x0400003132307389 */ /* 0x0000640000000034 */
[----:B01----:R-:W-:Y:S05]  /*8440*/  ENDCOLLECTIVE ;  /* 0x000000000000791b */ /* 0x003fea0003800000 */
.L_x_115:
[----:B------:R-:W-:Y:S02]  /*8450*/  IMAD.MOV.U32 R49, RZ, RZ, 0x8 ;  /* 0x00000008ff317424 */ /* 0x000fe400078e00ff */
[----:B------:R-:W-:-:S04]  /*8460*/  IMAD.MOV.U32 R22, RZ, RZ, R48 ;  /* 0x000000ffff167224 */ /* 0x000fc800078e0030 */
[----:B------:R-:W-:-:S04]  /*8470*/  @P0 IMAD.IADD R22, R21, 0x1, R22 ;  /* 0x0000000115160824 */ /* 0x000fc800078e0216 */
[----:B------:R-:W-:-:S07]  /*8480*/  IMAD.MOV.U32 R50, RZ, RZ, R22 ;  /* 0x000000ffff327224 */ /* 0x000fce00078e0016 */
[----:B------:R-:W-:Y:S05]  /*8490*/  WARPSYNC.COLLECTIVE R47, `(.L_x_116) ;  /* 0x000000002f087348 */ /* 0x000fea0003c00000 */
[----:B------:R0:W1:Y:S02]  /*84a0*/  SHFL.UP P0, R48, R50, R49, R52 ;  /* 0x0400003132307389 */ /* 0x0000640000000034 */
[----:B01----:R-:W-:Y:S05]  /*84b0*/  ENDCOLLECTIVE ;  /* 0x000000000000791b */ /* 0x003fea0003800000 */
.L_x_116:
[----:B------:R-:W-:Y:S02]  /*84c0*/  IMAD.MOV.U32 R49, RZ, RZ, 0x10 ;  /* 0x00000010ff317424 */ /* 0x000fe400078e00ff */
[----:B------:R-:W-:-:S04]  /*84d0*/  IMAD.MOV.U32 R23, RZ, RZ, R48 ;  /* 0x000000ffff177224 */ /* 0x000fc800078e0030 */
[----:B------:R-:W-:-:S04]  /*84e0*/  @P0 IMAD.IADD R23, R22, 0x1, R23 ;  /* 0x0000000116170824 */ /* 0x000fc800078e0217 */
[----:B------:R-:W-:-:S07]  /*84f0*/  IMAD.MOV.U32 R50, RZ, RZ, R23 ;  /* 0x000000ffff327224 */ /* 0x000fce00078e0017 */
[----:B------:R-:W-:Y:S05]  /*8500*/  WARPSYNC.COLLECTIVE R47, `(.L_x_117) ;  /* 0x000000002f087348 */ /* 0x000fea0003c00000 */
[----:B------:R0:W1:Y:S02]  /*8510*/  SHFL.UP P0, R48, R50, R49, R52 ;  /* 0x0400003132307389 */ /* 0x0000640000000034 */
[----:B01----:R-:W-:Y:S05]  /*8520*/  ENDCOLLECTIVE ;  /* 0x000000000000791b */ /* 0x003fea0003800000 */
.L_x_117:
[----:B------:R-:W-:Y:S05]  /*8530*/  BRA `(.L_x_118) ;  /* 0xffffff9c00b07947 */ /* 0x000fea000383ffff */
.L_x_119:
[----:B------:R-:W-:-:S00]  /*8540*/  BRA `(.L_x_119) ;  /* 0xfffffffc00fc7947 */ /* 0x000fc0000383ffff */
[----:B------:R-:W-:-:S00]  /*8550*/  NOP ;  /* 0x0000000000007918 */ /* 0x000fc00000000000 */
        /* <DEDUP_REMOVED lines=10> */
.L_x_225:


//--------------------- .text._ZN3cub18CUB_300001_SM_10006detail10radix_sort33DeviceRadixSortExclusiveSumKernelINS1_5radix10policy_hubIiNS0_8NullTypeEyE10Policy1000EyEEvPT0_ --------------------------
	.section	.text._ZN3cub18CUB_300001_SM_10006detail10radix_sort33DeviceRadixSortExclusiveSumKernelINS1_5radix10policy_hubIiNS0_8NullTypeEyE10Policy1000EyEEvPT0_,"ax",@progbits
	.align	128
        .global         _ZN3cub18CUB_300001_SM_10006detail10radix_sort33DeviceRadixSortExclusiveSumKernelINS1_5radix10policy_hubIiNS0_8NullTypeEyE10Policy1000EyEEvPT0_
        .type           _ZN3cub18CUB_300001_SM_10006detail10radix_sort33DeviceRadixSortExclusiveSumKernelINS1_5radix10policy_hubIiNS0_8NullTypeEyE10Policy1000EyEEvPT0_,@function
        .size           _ZN3cub18CUB_300001_SM_10006detail10radix_sort33DeviceRadixSortExclusiveSumKernelINS1_5radix10policy_hubIiNS0_8NullTypeEyE10Policy1000EyEEvPT0_,(.L_x_226 - _ZN3cub18CUB_300001_SM_10006detail10radix_sort33DeviceRadixSortExclusiveSumKernelINS1_5radix10policy_hubIiNS0_8NullTypeEyE10Policy1000EyEEvPT0_)
        .other          _ZN3cub18CUB_300001_SM_10006detail10radix_sort33DeviceRadixSortExclusiveSumKernelINS1_5radix10policy_hubIiNS0_8NullTypeEyE10Policy1000EyEEvPT0_,@"STO_CUDA_ENTRY STV_DEFAULT"
_ZN3cub18CUB_300001_SM_10006detail10radix_sort33DeviceRadixSortExclusiveSumKernelINS1_5radix10policy_hubIiNS0_8NullTypeEyE10Policy1000EyEEvPT0_:
.text._ZN3cub18CUB_300001_SM_10006detail10radix_sort33DeviceRadixSortExclusiveSumKernelINS1_5radix10policy_hubIiNS0_8NullTypeEyE10Policy1000EyEEvPT0_:
[----:B------:R-:W-:Y:S01]  /*0000*/  LDC R1, c[0x0][0x37c] ;  /* 0x0000df00ff017b82 */ /* 0x000fe20000000800 */
[----:B------:R-:W0:Y:S07]  /*0010*/  S2R R18, SR_TID.X ;  /* 0x0000000000127919 */ /* 0x000e2e0000002100 */
[----:B------:R-:W1:Y:S01]  /*0020*/  LDC.64 R16, c[0x0][0x380] ;  /* 0x0000e000ff107b82 */ /* 0x000e620000000a00 */
[----:B------:R-:W2:Y:S01]  /*0030*/  LDCU.64 UR4, c[0x0][0x358] ;  /* 0x00006b00ff0477ac */ /* 0x000ea20008000a00 */
[----:B------:R-:W3:Y:S01]  /*0040*/  S2R R5, SR_CTAID.X ;  /* 0x0000000000057919 */ /* 0x000ee20000002500 */
[----:B0-----:R-:W-:Y:S01]  /*0050*/  ISETP.GT.U32.AND P1, PT, R18, 0xff, PT ;  /* 0x000000ff1200780c */ /* 0x001fe20003f24070 */
[----:B---3--:R-:W-:-:S04]  /*0060*/  IMAD R5, R5, 0x100, R18 ;  /* 0x0000010005057824 */ /* 0x008fc800078e0212 */
[----:B-1----:R-:W-:-:S08]  /*0070*/  IMAD.WIDE R16, R5, 0x8, R16 ;  /* 0x0000000805107825 */ /* 0x002fd000078e0210 */
[----:B--2---:R-:W2:Y:S01]  /*0080*/  @!P1 LDG.E.64 R2, desc[UR4][R16.64] ;  /* 0x0000000410029981 */ /* 0x004ea2000c1e1b00 */
[----:B------:R-:W-:Y:S02]  /*0090*/  MOV R0, 0x400 ;  /* 0x0000040000007802 */ /* 0x000fe40000000f00 */
[C---:B------:R-:W-:Y:S01]  /*00a0*/  ISETP.GT.U32.AND P0, PT, R18.reuse, 0x1f, PT ;  /* 0x0000001f1200780c */ /* 0x040fe20003f04070 */
[----:B------:R-:W0:Y:S02]  /*00b0*/  S2R R5, SR_CgaCtaId ;  /* 0x0000000000057919 */ /* 0x000e240000008800 */
[----:B0-----:R-:W-:Y:S02]  /*00c0*/  LEA R5, R5, R0, 0x18 ;  /* 0x0000000005057211 */ /* 0x001fe400078ec0ff */
[----:B------:R-:W-:-:S05]  /*00d0*/  LEA.HI R0, R18, R18, RZ, 0x1d ;  /* 0x0000001212007211 */ /* 0x000fca00078fe8ff */
[----:B------:R-:W-:-:S05]  /*00e0*/  IMAD R0, R0, 0x8, R5 ;  /* 0x0000000800007824 */ /* 0x000fca00078e0205 */
[----:B--2---:R0:W-:Y:S01]  /*00f0*/  STS.64 [R0+0x10], R2 ;  /* 0x0000100200007388 */ /* 0x0041e20000000a00 */
[----:B------:R-:W-:Y:S06]  /*0100*/  BAR.SYNC.DEFER_BLOCKING 0x0 ;  /* 0x0000000000007b1d */ /* 0x000fec0000010000 */
[----:B------:R-:W-:Y:S05]  /*0110*/  @P0 BRA `(.L_x_120) ;  /* 0x0000000400240947 */ /* 0x000fea0003800000 */
[----:B------:R-:W-:Y:S01]  /*0120*/  IMAD R18, R18, 0x48, R5 ;  /* 0x0000004812127824 */ /* 0x000fe200078e0205 */
[----:B------:R-:W-:-:S04]  /*0130*/  UMOV UR6, 0xffffffff ;  /* 0xffffffff00067882 */ /* 0x000fc80000000000 */
[----:B------:R-:W-:Y:S04]  /*0140*/  LDS.64 R14, [R18+0x10] ;  /* 0x00001000120e7984 */ /* 0x000fe80000000a00 */
[----:B------:R-:W-:Y:S04]  /*0150*/  LDS.64 R12, [R18+0x18] ;  /* 0x00001800120c7984 */ /* 0x000fe80000000a00 */
[----:B------:R-:W1:Y:S04]  /*0160*/  LDS.64 R10, [R18+0x20] ;  /* 0x00002000120a7984 */ /* 0x000e680000000a00 */
[----:B------:R-:W-:Y:S04]  /*0170*/  LDS.64 R8, [R18+0x28] ;  /* 0x0000280012087984 */ /* 0x000fe80000000a00 */
[----:B------:R-:W2:Y:S04]  /*0180*/  LDS.64 R6, [R18+0x30] ;  /* 0x0000300012067984 */ /* 0x000ea80000000a00 */
[----:B------:R-:W-:Y:S04]  /*0190*/  LDS.64 R4, [R18+0x38] ;  /* 0x0000380012047984 */ /* 0x000fe80000000a00 */
[----:B0-----:R-:W0:Y:S04]  /*01a0*/  LDS.64 R2, [R18+0x40] ;  /* 0x0000400012027984 */ /* 0x001e280000000a00 */
[----:B------:R-:W3:Y:S01]  /*01b0*/  LDS.64 R20, [R18+0x48] ;  /* 0x0000480012147984 */ /* 0x000ee20000000a00 */
[----:B-1----:R-:W-:-:S04]  /*01c0*/  IADD3 R19, P3, P4, R10, R12, R14 ;  /* 0x0000000c0a137210 */ /* 0x002fc80007c7e00e */
[----:B------:R-:W-:Y:S02]  /*01d0*/  IADD3.X R23, PT, PT, R11, R13, R15, P3, P4 ;  /* 0x0000000d0b177210 */ /* 0x000fe40001fe840f */
[----:B--2---:R-:W-:-:S04]  /*01e0*/  IADD3 R19, P0, P2, R6, R19, R8 ;  /* 0x0000001306137210 */ /* 0x004fc80007a1e008 */
[----:B------:R-:W-:Y:S02]  /*01f0*/  IADD3.X R23, PT, PT, R7, R23, R9, P0, P2 ;  /* 0x0000001707177210 */ /* 0x000fe400007e4409 */
[----:B0-----:R-:W-:-:S04]  /*0200*/  IADD3 R19, P3, P4, R2, R19, R4 ;  /* 0x0000001302137210 */ /* 0x001fc80007c7e004 */
[----:B---3--:R-:W-:Y:S02]  /*0210*/  IADD3 R20, P0, PT, R20, R19, RZ ;  /* 0x0000001314147210 */ /* 0x008fe40007f1e0ff */
[----:B------:R-:W-:-:S05]  /*0220*/  IADD3.X R19, PT, PT, R3, R23, R5, P3, P4 ;  /* 0x0000001703137210 */ /* 0x000fca0001fe8405 */
[----:B------:R-:W-:Y:S01]  /*0230*/  IMAD.X R19, R21, 0x1, R19, P0 ;  /* 0x0000000115137824 */ /* 0x000fe200000e0613 */
[----:B------:R-:W-:Y:S06]  /*0240*/  BRA.DIV UR6, `(.L_x_121) ;  /* 0x0000000206f07947 */ /* 0x000fec000b800000 */
[----:B------:R-:W0:Y:S04]  /*0250*/  SHFL.UP PT, R27, R20, 0x1, RZ ;  /* 0x04200000141b7989 */ /* 0x000e2800000e00ff */
[----:B------:R-:W1:Y:S01]  /*0260*/  SHFL.UP P0, R25, R19, 0x1, RZ ;  /* 0x0420000013197989 */ /* 0x000e6200000000ff */
[----:B0-----:R-:W-:-:S04]  /*0270*/  IADD3 R22, P2, PT, R27, R20, RZ ;  /* 0x000000141b167210 */ /* 0x001fc80007f5e0ff */
[----:B-1----:R-:W-:Y:S01]  /*0280*/  SEL R27, R22, R27, P0 ;  /* 0x0000001b161b7207 */ /* 0x002fe20000000000 */
[----:B------:R-:W-:-:S04]  /*0290*/  IMAD.X R26, R25, 0x1, R19, P2 ;  /* 0x00000001191a7824 */ /* 0x000fc800010e0613 */
[----:B------:R-:W0:Y:S01]  /*02a0*/  SHFL.UP PT, R28, R27, 0x2, RZ ;  /* 0x044000001b1c7989 */ /* 0x000e2200000e00ff */
[----:B------:R-:W-:-:S05]  /*02b0*/  SEL R26, R26, R25, P0 ;  /* 0x000000191a1a7207 */ /* 0x000fca0000000000 */
[----:B------:R-:W1:Y:S01]  /*02c0*/  SHFL.UP P0, R25, R26, 0x2, RZ ;  /* 0x044000001a197989 */ /* 0x000e6200000000ff */
[----:B0-----:R-:W-:-:S05]  /*02d0*/  IADD3 R21, P2, PT, R28, R27, RZ ;  /* 0x0000001b1c157210 */ /* 0x001fca0007f5e0ff */
[----:B-1----:R-:W-:Y:S01]  /*02e0*/  IMAD.X R22, R25, 0x1, R26, P2 ;  /* 0x0000000119167824 */ /* 0x002fe200010e061a */
[----:B------:R-:W-:-:S04]  /*02f0*/  SEL R28, R21, R28, P0 ;  /* 0x0000001c151c7207 */ /* 0x000fc80000000000 */
[----:B------:R-:W-:Y:S01]  /*0300*/  SEL R29, R22, R25, P0 ;  /* 0x00000019161d7207 */ /* 0x000fe20000000000 */
        /* <DEDUP_REMOVED lines=12> */
[----:B------:R0:W1:Y:S04]  /*03d0*/  SHFL.UP PT, R28, R27, 0x10, RZ ;  /* 0x060000001b1c7989 */ /* 0x00006800000e00ff */
[----:B------:R0:W2:Y:S02]  /*03e0*/  SHFL.UP P0, R25, R26, 0x10, RZ ;  /* 0x060000001a197989 */ /* 0x0000a400000000ff */
.L_x_132:
[----:B-1----:R-:W-:-:S04]  /*03f0*/  IADD3 R21, P2, PT, R28, R27, RZ ;  /* 0x0000001b1c157210 */ /* 0x002fc80007f5e0ff */
[----:B--2---:R-:W-:Y:S01]  /*0400*/  SEL R21, R21, R28, P0 ;  /* 0x0000001c15157207 */ /* 0x004fe20000000000 */
[----:B------:R-:W-:-:S05]  /*0410*/  IMAD.X R22, R25, 0x1, R26, P2 ;  /* 0x0000000119167824 */ /* 0x000fca00010e061a */
[----:B------:R-:W-:Y:S02]  /*0420*/  SEL R22, R22, R25, P0 ;  /* 0x0000001916167207 */ /* 0x000fe40000000000 */
[----:B------:R-:W-:-:S05]  /*0430*/  IADD3 R20, P0, PT, R21, -R20, RZ ;  /* 0x8000001415147210 */ /* 0x000fca0007f1e0ff */
[----:B------:R-:W-:Y:S01]  /*0440*/  IMAD.X R21, R22, 0x1, ~R19, P0 ;  /* 0x0000000116157824 */ /* 0x000fe200000e0e13 */
[----:B------:R-:W-:-:S04]  /*0450*/  IADD3 R14, P0, PT, R14, R20, RZ ;  /* 0x000000140e0e7210 */ /* 0x000fc80007f1e0ff */
[----:B------:R1:W-:Y:S01]  /*0460*/  STS.64 [R18+0x10], R20 ;  /* 0x0000101412007388 */ /* 0x0003e20000000a00 */
[----:B------:R-:W-:Y:S01]  /*0470*/  IMAD.X R15, R15, 0x1, R21, P0 ;  /* 0x000000010f0f7824 */ /* 0x000fe200000e0615 */
        /* <DEDUP_REMOVED lines=17> */
[----:B------:R-:W-:-:S05]  /*0590*/  IMAD.X R3, R3, 0x1, R5, P0 ;  /* 0x0000000103037824 */ /* 0x000fca00000e0605 */
[----:B------:R1:W-:Y:S03]  /*05a0*/  STS.64 [R18+0x48], R2 ;  /* 0x0000480212007388 */ /* 0x0003e60000000a00 */
.L_x_120:
[----:B------:R-:W-:Y:S05]  /*05b0*/  WARPSYNC.ALL ;  /* 0x0000000000007948 */ /* 0x000fea0003800000 */
[----:B------:R-:W-:Y:S06]  /*05c0*/  BAR.SYNC.DEFER_BLOCKING 0x0 ;  /* 0x0000000000007b1d */ /* 0x000fec0000010000 */
[----:B------:R-:W-:Y:S05]  /*05d0*/  @P1 EXIT ;  /* 0x000000000000194d */ /* 0x000fea0003800000 */
[----:B01----:R-:W0:Y:S04]  /*05e0*/  LDS.64 R2, [R0+0x10] ;  /* 0x0000100000027984 */ /* 0x003e280000000a00 */
[----:B0-----:R-:W-:Y:S01]  /*05f0*/  STG.E.64 desc[UR4][R16.64], R2 ;  /* 0x0000000210007986 */ /* 0x001fe2000c101b04 */
[----:B------:R-:W-:Y:S05]  /*0600*/  EXIT ;  /* 0x000000000000794d */ /* 0x000fea0003800000 */
.L_x_121:
[----:B------:R-:W-:Y:S02]  /*0610*/  IMAD.MOV.U32 R24, RZ, RZ, R20 ;  /* 0x000000ffff187224 */ /* 0x000fe400078e0014 */
[----:B------:R-:W-:Y:S02]  /*0620*/  IMAD.MOV.U32 R23, RZ, RZ, 0x1 ;  /* 0x00000001ff177424 */ /* 0x000fe400078e00ff */
[----:B------:R-:W-:Y:S02]  /*0630*/  IMAD.MOV.U32 R22, RZ, RZ, RZ ;  /* 0x000000ffff167224 */ /* 0x000fe400078e00ff */
[----:B------:R-:W-:-:S07]  /*0640*/  IMAD.MOV.U32 R21, RZ, RZ, -0x1 ;  /* 0xffffffffff157424 */ /* 0x000fce00078e00ff */
[----:B------:R-:W-:Y:S05]  /*0650*/  WARPSYNC.COLLECTIVE R21, `(.L_x_122) ;  /* 0x0000000015087348 */ /* 0x000fea0003c00000 */
[----:B------:R0:W1:Y:S02]  /*0660*/  SHFL.UP P0, R25, R24, R23, R22 ;  /* 0x0400001718197389 */ /* 0x0000640000000016 */
[----:B01----:R-:W-:Y:S05]  /*0670*/  ENDCOLLECTIVE ;  /* 0x000000000000791b */ /* 0x003fea0003800000 */
.L_x_122:
[----:B------:R-:W-:Y:S02]  /*0680*/  IMAD.MOV.U32 R24, RZ, RZ, R19 ;  /* 0x000000ffff187224 */ /* 0x000fe400078e0013 */
[----:B------:R-:W-:-:S07]  /*0690*/  IMAD.MOV.U32 R27, RZ, RZ, R25 ;  /* 0x000000ffff1b7224 */ /* 0x000fce00078e0019 */
[----:B------:R-:W-:Y:S05]  /*06a0*/  WARPSYNC.COLLECTIVE R21, `(.L_x_123) ;  /* 0x0000000015087348 */ /* 0x000fea0003c00000 */
[----:B------:R0:W1:Y:S02]  /*06b0*/  SHFL.UP P0, R25, R24, R23, R22 ;  /* 0x0400001718197389 */ /* 0x0000640000000016 */
[----:B01----:R-:W-:Y:S05]  /*06c0*/  ENDCOLLECTIVE ;  /* 0x000000000000791b */ /* 0x003fea0003800000 */
.L_x_123:
[----:B------:R-:W-:Y:S01]  /*06d0*/  IADD3 R26, P2, PT, R27, R20, RZ ;  /* 0x000000141b1a7210 */ /* 0x000fe20007f5e0ff */
[----:B------:R-:W-:-:S03]  /*06e0*/  IMAD.MOV.U32 R23, RZ, RZ, 0x2 ;  /* 0x00000002ff177424 */ /* 0x000fc600078e00ff */
[----:B------:R-:W-:Y:S01]  /*06f0*/  SEL R27, R26, R27, P0 ;  /* 0x0000001b1a1b7207 */ /* 0x000fe20000000000 */
[----:B------:R-:W-:-:S04]  /*0700*/  IMAD.X R26, R25, 0x1, R19, P2 ;  /* 0x00000001191a7824 */ /* 0x000fc800010e0613 */
[----:B------:R-:W-:Y:S01]  /*0710*/  IMAD.MOV.U32 R24, RZ, RZ, R27 ;  /* 0x000000ffff187224 */ /* 0x000fe200078e001b */
[----:B------:R-:W-:-:S07]  /*0720*/  SEL R26, R26, R25, P0 ;  /* 0x000000191a1a7207 */ /* 0x000fce0000000000 */
[----:B------:R-:W-:Y:S05]  /*0730*/  WARPSYNC.COLLECTIVE R21, `(.L_x_124) ;  /* 0x0000000015087348 */ /* 0x000fea0003c00000 */
[----:B------:R0:W1:Y:S02]  /*0740*/  SHFL.UP P0, R25, R24, R23, R22 ;  /* 0x0400001718197389 */ /* 0x0000640000000016 */
[----:B01----:R-:W-:Y:S05]  /*0750*/  ENDCOLLECTIVE ;  /* 0x000000000000791b */ /* 0x003fea0003800000 */
.L_x_124:
[----:B------:R-:W-:Y:S02]  /*0760*/  IMAD.MOV.U32 R24, RZ, RZ, R26 ;  /* 0x000000ffff187224 */ /* 0x000fe400078e001a */
[----:B------:R-:W-:-:S07]  /*0770*/  IMAD.MOV.U32 R28, RZ, RZ, R25 ;  /* 0x000000ffff1c7224 */ /* 0x000fce00078e0019 */
[----:B------:R-:W-:Y:S05]  /*0780*/  WARPSYNC.COLLECTIVE R21, `(.L_x_125) ;  /* 0x0000000015087348 */ /* 0x000fea0003c00000 */
[----:B------:R0:W1:Y:S02]  /*0790*/  SHFL.UP P0, R25, R24, R23, R22 ;  /* 0x0400001718197389 */ /* 0x0000640000000016 */
[----:B01----:R-:W-:Y:S05]  /*07a0*/  ENDCOLLECTIVE ;  /* 0x000000000000791b */ /* 0x003fea0003800000 */
.L_x_125:
        /* <DEDUP_REMOVED lines=9> */
.L_x_126:
[----:B------:R-:W-:Y:S02]  /*0840*/  IMAD.MOV.U32 R24, RZ, RZ, R29 ;  /* 0x000000ffff187224 */ /* 0x000fe400078e001d */
[----:B------:R-:W-:-:S07]  /*0850*/  IMAD.MOV.U32 R27, RZ, RZ, R25 ;  /* 0x000000ffff1b7224 */ /* 0x000fce00078e0019 */
[----:B------:R-:W-:Y:S05]  /*0860*/  WARPSYNC.COLLECTIVE R21, `(.L_x_127) ;  /* 0x0000000015087348 */ /* 0x000fea0003c00000 */
[----:B------:R0:W1:Y:S02]  /*0870*/  SHFL.UP P0, R25, R24, R23, R22 ;  /* 0x0400001718197389 */ /* 0x0000640000000016 */
[----:B01----:R-:W-:Y:S05]  /*0880*/  ENDCOLLECTIVE ;  /* 0x000000000000791b */ /* 0x003fea0003800000 */
.L_x_127:
        /* <DEDUP_REMOVED lines=9> */
.L_x_128:
[----:B------:R-:W-:Y:S02]  /*0920*/  IMAD.MOV.U32 R24, RZ, RZ, R29 ;  /* 0x000000ffff187224 */ /* 0x000fe400078e001d */
[----:B------:R-:W-:-:S07]  /*0930*/  IMAD.MOV.U32 R27, RZ, RZ, R25 ;  /* 0x000000ffff1b7224 */ /* 0x000fce00078e0019 */
[----:B------:R-:W-:Y:S05]  /*0940*/  WARPSYNC.COLLECTIVE R21, `(.L_x_129) ;  /* 0x0000000015087348 */ /* 0x000fea0003c00000 */
[----:B------:R0:W1:Y:S02]  /*0950*/  SHFL.UP P0, R25, R24, R23, R22 ;  /* 0x0400001718197389 */ /* 0x0000640000000016 */
[----:B01----:R-:W-:Y:S05]  /*0960*/  ENDCOLLECTIVE ;  /* 0x000000000000791b */ /* 0x003fea0003800000 */
.L_x_129:
        /* <DEDUP_REMOVED lines=9> */
.L_x_130:
[----:B------:R-:W-:Y:S02]  /*0a00*/  IMAD.MOV.U32 R24, RZ, RZ, R26 ;  /* 0x000000ffff187224 */ /* 0x000fe400078e001a */
[----:B------:R-:W-:-:S07]  /*0a10*/  IMAD.MOV.U32 R28, RZ, RZ, R25 ;  /* 0x000000ffff1c7224 */ /* 0x000fce00078e0019 */
[----:B------:R-:W-:Y:S05]  /*0a20*/  WARPSYNC.COLLECTIVE R21, `(.L_x_131) ;  /* 0x0000000015087348 */ /* 0x000fea0003c00000 */
[----:B------:R0:W1:Y:S02]  /*0a30*/  SHFL.UP P0, R25, R24, R23, R22 ;  /* 0x0400001718197389 */ /* 0x0000640000000016 */
[----:B01----:R-:W-:Y:S05]  /*0a40*/  ENDCOLLECTIVE ;  /* 0x000000000000791b */ /* 0x003fea0003800000 */
.L_x_131:
[----:B------:R-:W-:Y:S05]  /*0a50*/  BRA `(.L_x_132) ;  /* 0xfffffff800647947 */ /* 0x000fea000383ffff */
.L_x_133:
        /* <DEDUP_REMOVED lines=10> */
.L_x_226:


//--------------------- .text._ZN3cub18CUB_300001_SM_10006detail10radix_sort30DeviceRadixSortHistogramKernelINS1_5radix10policy_hubIiNS0_8NullTypeEyE10Policy1000ELNS0_9SortOrderE0EiyNS1_21identity_decomposer_tEEEvPT2_PKT1_SB_iiT3_ --------------------------
	.section	.text._ZN3cub18CUB_300001_SM_10006detail10radix_sort30DeviceRadixSortHistogramKernelINS1_5radix10policy_hubIiNS0_8NullTypeEyE10Policy1000ELNS0_9SortOrderE0EiyNS1_21identity_decomposer_tEEEvPT2_PKT1_SB_iiT3_,"ax",@progbits
	.align	128
        .global         _ZN3cub18CUB_300001_SM_10006detail10radix_sort30DeviceRadixSortHistogramKernelINS1_5radix10policy_hubIiNS0_8NullTypeEyE10Policy1000ELNS0_9SortOrderE0EiyNS1_21identity_decomposer_tEEEvPT2_PKT1_SB_iiT3_
        .type           _ZN3cub18CUB_300001_SM_10006detail10radix_sort30DeviceRadixSortHistogramKernelINS1_5radix10policy_hubIiNS0_8NullTypeEyE10Policy1000ELNS0_9SortOrderE0EiyNS1_21identity_decomposer_tEEEvPT2_PKT1_SB_iiT3_,@function
        .size           _ZN3cub18CUB_300001_SM_10006detail10radix_sort30DeviceRadixSortHistogramKernelINS1_5radix10policy_hubIiNS0_8NullTypeEyE10Policy1000ELNS0_9SortOrderE0EiyNS1_21identity_decomposer_tEEEvPT2_PKT1_SB_iiT3_,(.L_x_227 - _ZN3cub18CUB_300001_SM_10006detail10radix_sort30DeviceRadixSortHistogramKernelINS1_5radix10policy_hubIiNS0_8NullTypeEyE10Policy1000ELNS0_9SortOrderE0EiyNS1_21identity_decomposer_tEEEvPT2_PKT1_SB_iiT3_)
        .other          _ZN3cub18CUB_300001_SM_10006detail10radix_sort30DeviceRadixSortHistogramKernelINS1_5radix10policy_hubIiNS0_8NullTypeEyE10Policy1000ELNS0_9SortOrderE0EiyNS1_21identity_decomposer_tEEEvPT2_PKT1_SB_iiT3_,@"STO_CUDA_ENTRY STV_DEFAULT"
_ZN3cub18CUB_300001_SM_10006detail10radix_sort30DeviceRadixSortHistogramKernelINS1_5radix10policy_hubIiNS0_8NullTypeEyE10Policy1000ELNS0_9SortOrderE0EiyNS1_21identity_decomposer_tEEEvPT2_PKT1_SB_iiT3_:
.text._ZN3cub18CUB_300001_SM_10006detail10radix_sort30DeviceRadixSortHistogramKernelINS1_5radix10policy_hubIiNS0_8NullTypeEyE10Policy1000ELNS0_9SortOrderE0EiyNS1_21identity_decomposer_tEEEvPT2_PKT1_SB_iiT3_:
[----:B------:R-:W-:Y:S01]  /*0000*/  LDC R1, c[0x0][0x37c] ;  /* 0x0000df00ff017b82 */ /* 0x000fe20000000800 */
[----:B------:R-:W0:Y:S02]  /*0010*/  LDCU.64 UR14, c[0x0][0x390] ;  /* 0x00007200ff0e77ac */ /* 0x000e240008000a00 */
[----:B0-----:R-:W-:-:S04]  /*0020*/  ISETP.NE.U32.AND P0, PT, RZ, UR14, PT ;  /* 0x0000000eff007c0c */ /* 0x001fc8000bf05070 */
[----:B------:R-:W-:-:S13]  /*0030*/  ISETP.NE.AND.EX P0, PT, RZ, UR15, PT, P0 ;  /* 0x0000000fff007c0c */ /* 0x000fda000bf05300 */
[----:B------:R-:W-:Y:S05]  /*0040*/  @!P0 EXIT ;  /* 0x000000000000894d */ /* 0x000fea0003800000 */
[----:B------:R-:W-:Y:S01]  /*0050*/  UIADD3 UR11, UP0, UPT, UR14, -0x1, URZ ;  /* 0xffffffff0e0b7890 */ /* 0x000fe2000ff1e0ff */
[----:B------:R-:W0:Y:S01]  /*0060*/  S2R R4, SR_TID.X ;  /* 0x0000000000047919 */ /* 0x000e220000002100 */
[----:B------:R-:W1:Y:S01]  /*0070*/  LDCU.64 UR4, c[0x0][0x398] ;  /* 0x00007300ff0477ac */ /* 0x000e620008000a00 */
[----:B------:R-:W2:Y:S01]  /*0080*/  S2UR UR7, SR_CgaCtaId ;  /* 0x00000000000779c3 */ /* 0x000ea20000008800 */
[----:B------:R-:W-:Y:S01]  /*0090*/  UIADD3.X UR12, UPT, UPT, UR15, -0x1, URZ, UP0, !UPT ;  /* 0xffffffff0f0c7890 */ /* 0x000fe200087fe4ff */
[----:B------:R-:W-:Y:S01]  /*00a0*/  UMOV UR6, 0x400 ;  /* 0x0000040000067882 */ /* 0x000fe20000000000 */
[----:B------:R-:W3:Y:S05]  /*00b0*/  LDCU.64 UR20, c[0x0][0x358] ;  /* 0x00006b00ff1477ac */ /* 0x000eea0008000a00 */
[----:B------:R-:W4:Y:S01]  /*00c0*/  S2UR UR8, SR_CTAID.X ;  /* 0x00000000000879c3 */ /* 0x000f220000002500 */
[----:B------:R-:W-:Y:S01]  /*00d0*/  USHF.R.U64 UR11, UR11, 0x1e, UR12 ;  /* 0x0000001e0b0b7899 */ /* 0x000fe2000800120c */
[----:B------:R-:W0:Y:S03]  /*00e0*/  LDCU UR28, c[0x0][0x370] ;  /* 0x00006e00ff1c77ac */ /* 0x000e260008000800 */
[----:B------:R-:W-:-:S02]  /*00f0*/  UIADD3 UR11, UP0, UPT, UR11, 0x1, URZ ;  /* 0x000000010b0b7890 */ /* 0x000fc4000ff1e0ff */
[----:B-1----:R-:W-:Y:S02]  /*0100*/  UIADD3 UR4, UPT, UPT, UR5, 0x7, -UR4 ;  /* 0x0000000705047890 */ /* 0x002fe4000fffe804 */
[----:B------:R-:W-:Y:S02]  /*0110*/  ULEA.HI.X UR12, UR12, URZ, URZ, 0x2, UP0 ;  /* 0x000000ff0c0c7291 */ /* 0x000fe400080f14ff */
[----:B------:R-:W-:Y:S02]  /*0120*/  UISETP.LT.U32.AND UP0, UPT, UR11, UR14, UPT ;  /* 0x0000000e0b00728c */ /* 0x000fe4000bf01070 */
[----:B------:R-:W-:Y:S02]  /*0130*/  USHF.R.S32.HI UR5, URZ, 0x1f, UR4 ;  /* 0x0000001fff057899 */ /* 0x000fe40008011404 */
[----:B------:R-:W-:Y:S02]  /*0140*/  UISETP.LT.U32.AND.EX UP0, UPT, UR12, UR15, UPT, UP0 ;  /* 0x0000000f0c00728c */ /* 0x000fe4000bf01100 */
[----:B------:R-:W-:-:S02]  /*0150*/  ULEA.HI UR5, UR5, UR4, URZ, 0x3 ;  /* 0x0000000405057291 */ /* 0x000fc4000f8f18ff */
[----:B------:R-:W-:Y:S01]  /*0160*/  USEL UR11, UR11, UR14, UP0 ;  /* 0x0000000e0b0b7287 */ /* 0x000fe20008000000 */
[C---:B0-----:R-:W-:Y:S01]  /*0170*/  VIADD R21, R4.reuse, 0x780 ;  /* 0x0000078004157836 */ /* 0x041fe20000000000 */
[----:B------:R-:W-:Y:S02]  /*0180*/  USEL UR12, UR12, UR15, UP0 ;  /* 0x0000000f0c0c7287 */ /* 0x000fe40008000000 */
[----:B------:R-:W-:Y:S02]  /*0190*/  UISETP.GE.AND UP0, UPT, UR4, 0x8, UPT ;  /* 0x000000080400788c */ /* 0x000fe4000bf06270 */
[----:B--2---:R-:W-:Y:S02]  /*01a0*/  ULEA UR6, UR7, UR6, 0x18 ;  /* 0x0000000607067291 */ /* 0x004fe4000f8ec0ff */
[----:B------:R-:W-:Y:S02]  /*01b0*/  USHF.R.S32.HI UR5, URZ, 0x3, UR5 ;  /* 0x00000003ff057899 */ /* 0x000fe40008011405 */
[----:B------:R-:W-:Y:S01]  /*01c0*/  PLOP3.LUT P0, PT, PT, PT, UP0, 0x80, 0x8 ;  /* 0x000000000008781c */ /* 0x000fe20003f0f008 */
[----:B----4-:R-:W-:Y:S01]  /*01d0*/  USHF.L.U32 UR8, UR8, 0xb, URZ ;  /* 0x0000000b08087899 */ /* 0x010fe200080006ff */
[C---:B------:R-:W-:Y:S01]  /*01e0*/  LEA R0, R4.reuse, UR6, 0x2 ;  /* 0x0000000604007c11 */ /* 0x040fe2000f8e10ff */
[----:B------:R-:W-:Y:S01]  /*01f0*/  UIADD3 UR22, UPT, UPT, UR5, -0x1, URZ ;  /* 0xffffffff05167890 */ /* 0x000fe2000fffe0ff */
[----:B------:R-:W-:Y:S01]  /*0200*/  ISETP.GT.U32.OR P0, PT, R4, 0xff, !P0 ;  /* 0x000000ff0400780c */ /* 0x000fe20004704470 */
[----:B------:R-:W-:-:S02]  /*0210*/  ULOP3.LUT UR23, UR5, 0xf, URZ, 0xc0, !UPT ;  /* 0x0000000f05177892 */ /* 0x000fc4000f8ec0ff */
[----:B------:R-:W-:Y:S01]  /*0220*/  ULOP3.LUT UR24, UR5, 0x7, URZ, 0xc0, !UPT ;  /* 0x0000000705187892 */ /* 0x000fe2000f8ec0ff */
[----:B------:R-:W-:Y:S01]  /*0230*/  P2R R20, PR, RZ, 0x1 ;  /* 0x00000001ff147803 */ /* 0x000fe20000000000 */
[----:B------:R-:W-:Y:S02]  /*0240*/  ULOP3.LUT UR25, UR5, 0x3, URZ, 0xc0, !UPT ;  /* 0x0000000305197892 */ /* 0x000fe4000f8ec0ff */
[----:B------:R-:W-:Y:S02]  /*0250*/  ULOP3.LUT UR26, UR5, 0xffffff0, URZ, 0xc0, !UPT ;  /* 0x0ffffff0051a7892 */ /* 0x000fe4000f8ec0ff */
[----:B------:R-:W-:Y:S02]  /*0260*/  ULOP3.LUT UR27, UR5, 0xffffff8, URZ, 0xc0, !UPT ;  /* 0x0ffffff8051b7892 */ /* 0x000fe4000f8ec0ff */
[----:B------:R-:W-:Y:S01]  /*0270*/  ULOP3.LUT UR9, UR5, 0x1, URZ, 0xc0, !UPT ;  /* 0x0000000105097892 */ /* 0x000fe2000f8ec0ff */
[----:B------:R-:W-:Y:S01]  /*0280*/  UMOV UR6, URZ ;  /* 0x000000ff00067c82 */ /* 0x000fe20008000000 */
[----:B---3--:R-:W-:-:S10]  /*0290*/  UMOV UR7, URZ ;  /* 0x000000ff00077c82 */ /* 0x008fd40008000000 */
.L_x_217:
[----:B------:R-:W-:Y:S01]  /*02a0*/  ISETP.NE.AND P0, PT, R20, RZ, PT ;  /* 0x000000ff1400720c */ /* 0x000fe20003f05270 */
[----:B------:R-:W-:-:S12]  /*02b0*/  BSSY.RECONVERGENT B0, `(.L_x_134) ;  /* 0x000007c000007945 */ /* 0x000fd80003800200 */
[----:B012345:R-:W-:Y:S05]  /*02c0*/  @P0 BRA `(.L_x_135) ;  /* 0x0000000400e80947 */ /* 0x03ffea0003800000 */
[----:B------:R-:W-:Y:S02]  /*02d0*/  IMAD.U32 R2, RZ, RZ, UR22 ;  /* 0x00000016ff027e24 */ /* 0x000fe4000f8e00ff */
[----:B------:R-:W-:-:S03]  /*02e0*/  IMAD.MOV.U32 R3, RZ, RZ, RZ ;  /* 0x000000ffff037224 */ /* 0x000fc600078e00ff */
[----:B------:R-:W-:-:S13]  /*02f0*/  ISETP.GE.U32.AND P1, PT, R2, 0xf, PT ;  /* 0x0000000f0200780c */ /* 0x000fda0003f26070 */
[----:B------:R-:W-:Y:S05]  /*0300*/  @!P1 BRA `(.L_x_136) ;  /* 0x00000000005c9947 */ /* 0x000fea0003800000 */
[----:B------:R-:W-:Y:S01]  /*0310*/  VIADD R2, R0, 0x2000 ;  /* 0x0000200000027836 */ /* 0x000fe20000000000 */
[----:B------:R-:W-:-:S12]  /*0320*/  UIADD3 UR4, UPT, UPT, -UR26, URZ, URZ ;  /* 0x000000ff1a047290 */ /* 0x000fd8000fffe1ff */
.L_x_137:
[----:B------:R-:W-:Y:S01]  /*0330*/  UIADD3 UR4, UPT, UPT, UR4, 0x10, URZ ;  /* 0x0000001004047890 */ /* 0x000fe2000fffe0ff */
[----:B------:R-:W-:Y:S03]  /*0340*/  STS [R2+-0x2000], RZ ;  /* 0xffe000ff02007388 */ /* 0x000fe60000000800 */
[----:B------:R-:W-:Y:S01]  /*0350*/  UISETP.NE.AND UP0, UPT, UR4, URZ, UPT ;  /* 0x000000ff0400728c */ /* 0x000fe2000bf05270 */
        /* <DEDUP_REMOVED lines=16> */
[----:B------:R-:W-:Y:S06]  /*0460*/  BRA.U UP0, `(.L_x_137) ;  /* 0xfffffffd00b07547 */ /* 0x000fec000b83ffff */
[----:B------:R-:W-:-:S07]  /*0470*/  IMAD.U32 R3, RZ, RZ, UR26 ;  /* 0x0000001aff037e24 */ /* 0x000fce000f8e00ff */
.L_x_136:
[----:B------:R-:W-:Y:S01]  /*0480*/  ISETP.NE.AND P0, PT, RZ, UR23, PT ;  /* 0x00000017ff007c0c */ /* 0x000fe2000bf05270 */
[----:B------:R-:W-:Y:S01]  /*0490*/  IMAD.U32 R6, RZ, RZ, UR24 ;  /* 0x00000018ff067e24 */ /* 0x000fe2000f8e00ff */
[----:B------:R-:W-:-:S03]  /*04a0*/  MOV R2, UR23 ;  /* 0x0000001700027c02 */ /* 0x000fc60008000f00 */
[----:B------:R-:W-:Y:S02]  /*04b0*/  VIADD R6, R6, 0xffffffff ;  /* 0xffffffff06067836 */ /* 0x000fe40000000000 */
[----:B------:R-:W-:-:S06]  /*04c0*/  VIADD R2, R2, 0xffffffff ;  /* 0xffffffff02027836 */ /* 0x000fcc0000000000 */
[----:B------:R-:W-:Y:S05]  /*04d0*/  @!P0 BRA `(.L_x_138) ;  /* 0x00000000007c8947 */ /* 0x000fea0003800000 */
[----:B------:R-:W-:Y:S01]  /*04e0*/  ISETP.GE.U32.AND P2, PT, R2, 0x7, PT ;  /* 0x000000070200780c */ /* 0x000fe20003f46070 */
[----:B------:R-:W-:-:S12]  /*04f0*/  UISETP.NE.AND UP0, UPT, UR24, URZ, UPT ;  /* 0x000000ff1800728c */ /* 0x000fd8000bf05270 */
[----:B------:R-:W-:Y:S05]  /*0500*/  @!P2 BRA `(.L_x_139) ;  /* 0x000000000028a947 */ /* 0x000fea0003800000 */
        /* <DEDUP_REMOVED lines=10> */
.L_x_139:
[----:B------:R-:W-:Y:S05]  /*05b0*/  BRA.U !UP0, `(.L_x_138) ;  /* 0x0000000108447547 */ /* 0x000fea000b800000 */
[----:B------:R-:W-:Y:S01]  /*05c0*/  ISETP.GE.U32.AND P2, PT, R6, 0x3, PT ;  /* 0x000000030600780c */ /* 0x000fe20003f46070 */
[----:B------:R-:W-:-:S12]  /*05d0*/  UISETP.NE.AND UP0, UPT, UR25, URZ, UPT ;  /* 0x000000ff1900728c */ /* 0x000fd8000bf05270 */
[C---:B0-----:R-:W-:Y:S02]  /*05e0*/  @P2 IMAD R5, R3.reuse, 0x400, R0 ;  /* 0x0000040003052824 */ /* 0x041fe400078e0200 */
[----:B------:R-:W-:-:S03]  /*05f0*/  @P2 VIADD R3, R3, 0x4 ;  /* 0x0000000403032836 */ /* 0x000fc60000000000 */
[----:B------:R1:W-:Y:S04]  /*0600*/  @P2 STS [R5], RZ ;  /* 0x000000ff05002388 */ /* 0x0003e80000000800 */
[----:B------:R1:W-:Y:S04]  /*0610*/  @P2 STS [R5+0x400], RZ ;  /* 0x000400ff05002388 */ /* 0x0003e80000000800 */
[----:B------:R1:W-:Y:S04]  /*0620*/  @P2 STS [R5+0x800], RZ ;  /* 0x000800ff05002388 */ /* 0x0003e80000000800 */
[----:B------:R1:W-:Y:S01]  /*0630*/  @P2 STS [R5+0xc00], RZ ;  /* 0x000c00ff05002388 */ /* 0x0003e20000000800 */
[----:B------:R-:W-:Y:S05]  /*0640*/  BRA.U !UP0, `(.L_x_138) ;  /* 0x0000000108207547 */ /* 0x000fea000b800000 */
[----:B------:R-:W-:Y:S01]  /*0650*/  IMAD R3, R3, 0x400, R0 ;  /* 0x0000040003037824 */ /* 0x000fe200078e0200 */
[----:B------:R-:W-:-:S04]  /*0660*/  UISETP.NE.AND UP0, UPT, UR25, 0x1, UPT ;  /* 0x000000011900788c */ /* 0x000fc8000bf05270 */
[----:B------:R2:W-:Y:S05]  /*0670*/  STS [R3], RZ ;  /* 0x000000ff03007388 */ /* 0x0005ea0000000800 */
[----:B------:R-:W-:Y:S05]  /*0680*/  BRA.U !UP0, `(.L_x_138) ;  /* 0x0000000108107547 */ /* 0x000fea000b800000 */
[----:B------:R-:W-:Y:S01]  /*0690*/  UISETP.NE.AND UP0, UPT, UR25, 0x2, UPT ;  /* 0x000000021900788c */ /* 0x000fe2000bf05270 */
[----:B------:R3:W-:Y:S05]  /*06a0*/  STS [R3+0x400], RZ ;  /* 0x000400ff03007388 */ /* 0x0007ea0000000800 */
[----:B------:R-:W-:-:S13]  /*06b0*/  PLOP3.LUT P2, PT, PT, PT, UP0, 0x80, 0x8 ;  /* 0x000000000008781c */ /* 0x000fda0003f4f008 */
[----:B------:R3:W-:Y:S02]  /*06c0*/  @P2 STS [R3+0x800], RZ ;  /* 0x000800ff03002388 */ /* 0x0007e40000000800 */
.L_x_138:
[----:B------:R-:W-:-:S13]  /*06d0*/  ISETP.GT.U32.AND P2, PT, R4, 0x7f, PT ;  /* 0x0000007f0400780c */ /* 0x000fda0003f44070 */
[----:B------:R-:W-:Y:S05]  /*06e0*/  @P2 BRA `(.L_x_135) ;  /* 0x0000000000e02947 */ /* 0x000fea0003800000 */
[----:B--23--:R-:W-:Y:S01]  /*06f0*/  HFMA2 R3, -RZ, RZ, 0, 0 ;  /* 0x00000000ff037431 */ /* 0x00cfe200000001ff */
[----:B------:R-:W-:Y:S06]  /*0700*/  @!P1 BRA `(.L_x_140) ;  /* 0x0000000000589947 */ /* 0x000fec0003800000 */
[----:B------:R-:W-:-:S07]  /*0710*/  IMAD.MOV.U32 R3, RZ, RZ, RZ ;  /* 0x000000ffff037224 */ /* 0x000fce00078e00ff */
.L_x_141:
[C---:B012---:R-:W-:Y:S02]  /*0720*/  IMAD R5, R3.reuse, 0x400, R0 ;  /* 0x0000040003057824 */ /* 0x047fe400078e0200 */
[----:B------:R-:W-:-:S03]  /*0730*/  VIADD R3, R3, 0x10 ;  /* 0x0000001003037836 */ /* 0x000fc60000000000 */
[----:B------:R2:W-:Y:S02]  /*0740*/  STS [R5+0x200], RZ ;  /* 0x000200ff05007388 */ /* 0x0005e40000000800 */
[----:B------:R-:W-:Y:S02]  /*0750*/  ISETP.NE.AND P1, PT, R3, UR26, PT ;  /* 0x0000001a03007c0c */ /* 0x000fe4000bf25270 */
[----:B------:R2:W-:Y:S04]  /*0760*/  STS [R5+0x600], RZ ;  /* 0x000600ff05007388 */ /* 0x0005e80000000800 */
        /* <DEDUP_REMOVED lines=13> */
[----:B------:R2:W-:Y:S01]  /*0840*/  STS [R5+0x3e00], RZ ;  /* 0x003e00ff05007388 */ /* 0x0005e20000000800 */
[----:B------:R-:W-:Y:S05]  /*0850*/  @P1 BRA `(.L_x_141) ;  /* 0xfffffffc00b01947 */ /* 0x000fea000383ffff */
[----:B------:R-:W-:-:S07]  /*0860*/  IMAD.U32 R3, RZ, RZ, UR26 ;  /* 0x0000001aff037e24 */ /* 0x000fce000f8e00ff */
.L_x_140:
[----:B------:R-:W-:Y:S05]  /*0870*/  @!P0 BRA `(.L_x_135) ;  /* 0x00000000007c8947 */ /* 0x000fea0003800000 */
[----:B------:R-:W-:Y:S01]  /*0880*/  ISETP.GE.U32.AND P0, PT, R2, 0x7, PT ;  /* 0x000000070200780c */ /* 0x000fe20003f06070 */
[----:B------:R-:W-:-:S12]  /*0890*/  UISETP.NE.AND UP0, UPT, UR24, URZ, UPT ;  /* 0x000000ff1800728c */ /* 0x000fd8000bf05270 */
[----:B------:R-:W-:Y:S05]  /*08a0*/  @!P0 BRA `(.L_x_142) ;  /* 0x0000000000288947 */ /* 0x000fea0003800000 */
[C---:B------:R-:W-:Y:S02]  /*08b0*/  IMAD R2, R3.reuse, 0x400, R0 ;  /* 0x0000040003027824 */ /* 0x040fe400078e0200 */
[----:B------:R-:W-:-:S03]  /*08c0*/  VIADD R3, R3, 0x8 ;  /* 0x0000000803037836 */ /* 0x000fc60000000000 */
[----:B------:R3:W-:Y:S04]  /*08d0*/  STS [R2+0x200], RZ ;  /* 0x000200ff02007388 */ /* 0x0007e80000000800 */
[----:B------:R3:W-:Y:S04]  /*08e0*/  STS [R2+0x600], RZ ;  /* 0x000600ff02007388 */ /* 0x0007e80000000800 */
[----:B------:R3:W-:Y:S04]  /*08f0*/  STS [R2+0xa00], RZ ;  /* 0x000a00ff02007388 */ /* 0x0007e80000000800 */
[----:B------:R3:W-:Y:S04]  /*0900*/  STS [R2+0xe00], RZ ;  /* 0x000e00ff02007388 */ /* 0x0007e80000000800 */
[----:B------:R3:W-:Y:S04]  /*0910*/  STS [R2+0x1200], RZ ;  /* 0x001200ff02007388 */ /* 0x0007e80000000800 */
[----:B------:R3:W-:Y:S04]  /*0920*/  STS [R2+0x1600], RZ ;  /* 0x001600ff02007388 */ /* 0x0007e80000000800 */
[----:B------:R3:W-:Y:S04]  /*0930*/  STS [R2+0x1a00], RZ ;  /* 0x001a00ff02007388 */ /* 0x0007e80000000800 */
[----:B------:R3:W-:Y:S02]  /*0940*/  STS [R2+0x1e00], RZ ;  /* 0x001e00ff02007388 */ /* 0x0007e40000000800 */
.L_x_142:
[----:B------:R-:W-:Y:S05]  /*0950*/  BRA.U !UP0, `(.L_x_135) ;  /* 0x0000000108447547 */ /* 0x000fea000b800000 */
[----:B------:R-:W-:Y:S01]  /*0960*/  ISETP.GE.U32.AND P0, PT, R6, 0x3, PT ;  /* 0x000000030600780c */ /* 0x000fe20003f06070 */
[----:B------:R-:W-:-:S12]  /*0970*/  UISETP.NE.AND UP0, UPT, UR25, URZ, UPT ;  /* 0x000000ff1900728c */ /* 0x000fd8000bf05270 */
[C---:B---3--:R-:W-:Y:S01]  /*0980*/  @P0 IMAD R2, R3.reuse, 0x400, R0 ;  /* 0x0000040003020824 */ /* 0x048fe200078e0200 */
[----:B------:R-:W-:-:S04]  /*0990*/  @P0 IADD3 R3, PT, PT, R3, 0x4, RZ ;  /* 0x0000000403030810 */ /* 0x000fc80007ffe0ff */
[----:B------:R4:W-:Y:S04]  /*09a0*/  @P0 STS [R2+0x200], RZ ;  /* 0x000200ff02000388 */ /* 0x0009e80000000800 */
[----:B------:R4:W-:Y:S04]  /*09b0*/  @P0 STS [R2+0x600], RZ ;  /* 0x000600ff02000388 */ /* 0x0009e80000000800 */
[----:B------:R4:W-:Y:S04]  /*09c0*/  @P0 STS [R2+0xa00], RZ ;  /* 0x000a00ff02000388 */ /* 0x0009e80000000800 */
[----:B------:R4:W-:Y:S01]  /*09d0*/  @P0 STS [R2+0xe00], RZ ;  /* 0x000e00ff02000388 */ /* 0x0009e20000000800 */
[----:B------:R-:W-:Y:S05]  /*09e0*/  BRA.U !UP0, `(.L_x_135) ;  /* 0x0000000108207547 */ /* 0x000fea000b800000 */
[----:B------:R-:W-:Y:S01]  /*09f0*/  IMAD R3, R3, 0x400, R0 ;  /* 0x0000040003037824 */ /* 0x000fe200078e0200 */
[----:B------:R-:W-:-:S04]  /*0a00*/  UISETP.NE.AND UP0, UPT, UR25, 0x1, UPT ;  /* 0x000000011900788c */ /* 0x000fc8000bf05270 */
[----:B------:R3:W-:Y:S05]  /*0a10*/  STS [R3+0x200], RZ ;  /* 0x000200ff03007388 */ /* 0x0007ea0000000800 */
[----:B------:R-:W-:Y:S05]  /*0a20*/  BRA.U !UP0, `(.L_x_135) ;  /* 0x0000000108107547 */ /* 0x000fea000b800000 */
[----:B------:R-:W-:Y:S01]  /*0a30*/  UISETP.NE.AND UP0, UPT, UR25, 0x2, UPT ;  /* 0x000000021900788c */ /* 0x000fe2000bf05270 */
[----:B------:R0:W-:Y:S05]  /*0a40*/  STS [R3+0x600], RZ ;  /* 0x000600ff03007388 */ /* 0x0001ea0000000800 */
[----:B------:R-:W-:-:S13]  /*0a50*/  PLOP3.LUT P0, PT, PT, PT, UP0, 0x80, 0x8 ;  /* 0x000000000008781c */ /* 0x000fda0003f0f008 */
[----:B------:R0:W-:Y:S02]  /*0a60*/  @P0 STS [R3+0xa00], RZ ;  /* 0x000a00ff03000388 */ /* 0x0001e40000000800 */
.L_x_135:
[----:B------:R-:W-:Y:S05]  /*0a70*/  BSYNC.RECONVERGENT B0 ;  /* 0x0000000000007941 */ /* 0x000fea0003800200 */
.L_x_134:
[----:B------:R-:W5:Y:S01]  /*0a80*/  LDCU.64 UR14, c[0x0][0x390] ;  /* 0x00007200ff0e77ac */ /* 0x000f620008000a00 */
[----:B------:R-:W-:Y:S02]  /*0a90*/  USHF.L.U32 UR4, UR6, 0x1e, URZ ;  /* 0x0000001e06047899 */ /* 0x000fe400080006ff */
[----:B------:R-:W-:Y:S02]  /*0aa0*/  USHF.L.U64.HI UR5, UR6, 0x1e, UR7 ;  /* 0x0000001e06057899 */ /* 0x000fe40008010207 */
[----:B-----5:R-:W-:-:S04]  /*0ab0*/  UIADD3 UR4, UP0, UPT, -UR4, UR14, URZ ;  /* 0x0000000e04047290 */ /* 0x020fc8000ff1e1ff */
[----:B------:R-:W-:Y:S02]  /*0ac0*/  UIADD3.X UR5, UPT, UPT, ~UR5, UR15, URZ, UP0, !UPT ;  /* 0x0000000f05057290 */ /* 0x000fe400087fe5ff */
[----:B------:R-:W-:-:S04]  /*0ad0*/  UISETP.LT.U32.AND UP0, UPT, UR4, 0x40000000, UPT ;  /* 0x400000000400788c */ /* 0x000fc8000bf01070 */
[----:B------:R-:W-:-:S04]  /*0ae0*/  UISETP.LT.U32.AND.EX UP0, UPT, UR5, URZ, UPT, UP0 ;  /* 0x000000ff0500728c */ /* 0x000fc8000bf01100 */
[----:B------:R-:W-:Y:S02]  /*0af0*/  USEL UR13, UR4, 0x40000000, UP0 ;  /* 0x40000000040d7887 */ /* 0x000fe40008000000 */
[----:B------:R-:W-:Y:S02]  /*0b00*/  USEL UR14, UR5, URZ, UP0 ;  /* 0x000000ff050e7287 */ /* 0x000fe40008000000 */
[----:B------:R-:W-:-:S04]  /*0b10*/  UISETP.GT.U32.AND UP0, UPT, UR13, UR8, UPT ;  /* 0x000000080d00728c */ /* 0x000fc8000bf04070 */
[----:B------:R-:W-:Y:S01]  /*0b20*/  UISETP.GT.U32.AND.EX UP0, UPT, UR14, URZ, UPT, UP0 ;  /* 0x000000ff0e00728c */ /* 0x000fe2000bf04100 */
[----:B------:R-:W-:Y:S08]  /*0b30*/  BAR.SYNC.DEFER_BLOCKING 0x0 ;  /* 0x0000000000007b1d */ /* 0x000ff00000010000 */
[----:B------:R-:W-:Y:S06]  /*0b40*/  BAR.SYNC.DEFER_BLOCKING 0x0 ;  /* 0x0000000000007b1d */ /* 0x000fec0000010000 */
[----:B------:R-:W-:Y:S05]  /*0b50*/  BRA.U !UP0, `(.L_x_143) ;  /* 0x0000000d082c7547 */ /* 0x000fea000b800000 */
[----:B------:R-:W-:Y:S01]  /*0b60*/  UMOV UR10, UR8 ;  /* 0x00000008000a7c82 */ /* 0x000fe20008000000 */
[----:B------:R-:W-:-:S05]  /*0b70*/  UMOV UR5, URZ ;  /* 0x000000ff00057c82 */ /* 0x000fca0008000000 */
.L_x_148:
[----:B-----5:R-:W5:Y:S01]  /*0b80*/  LDCU.64 UR18, c[0x0][0x390] ;  /* 0x00007200ff1277ac */ /* 0x020f620008000a00 */
[----:B------:R-:W-:Y:S02]  /*0b90*/  USHF.L.U32 UR15, UR6, 0x1e, URZ ;  /* 0x0000001e060f7899 */ /* 0x000fe400080006ff */
[----:B------:R-:W-:Y:S02]  /*0ba0*/  USHF.L.U64.HI UR16, UR6, 0x1e, UR7 ;  /* 0x0000001e06107899 */ /* 0x000fe40008010207 */
[----:B------:R-:W-:-:S04]  /*0bb0*/  UIADD3 UR15, UP0, UPT, UR10, UR15, URZ ;  /* 0x0000000f0a0f7290 */ /* 0x000fc8000ff1e0ff */
[----:B------:R-:W-:Y:S02]  /*0bc0*/  UIADD3.X UR16, UPT, UPT, UR5, UR16, URZ, UP0, !UPT ;  /* 0x0000001005107290 */ /* 0x000fe400087fe4ff */
[----:B------:R-:W-:Y:S02]  /*0bd0*/  ULEA UR10, UP0, UR28, UR10, 0xb ;  /* 0x0000000a1c0a7291 */ /* 0x000fe4000f8058ff */
[----:B-----5:R-:W-:Y:S02]  /*0be0*/  UIADD3 UR17, UP1, UPT, -UR15, UR18, URZ ;  /* 0x000000120f117290 */ /* 0x020fe4000ff3e1ff */
[----:B------:R-:W-:Y:S02]  /*0bf0*/  UIADD3.X UR5, UPT, UPT, URZ, UR5, URZ, UP0, !UPT ;  /* 0x00000005ff057290 */ /* 0x000fe400087fe4ff */
[----:B------:R-:W-:Y:S02]  /*0c00*/  UIADD3.X UR4, UPT, UPT, ~UR16, UR19, URZ, UP1, !UPT ;  /* 0x0000001310047290 */ /* 0x000fe40008ffe5ff */
[----:B------:R-:W-:-:S02]  /*0c10*/  UISETP.GE.U32.AND UP1, UPT, UR17, 0x800, UPT ;  /* 0x000008001100788c */ /* 0x000fc4000bf26070 */
[----:B------:R-:W-:Y:S02]  /*0c20*/  UISETP.GE.U32.AND UP0, UPT, UR10, UR13, UPT ;  /* 0x0000000d0a00728c */ /* 0x000fe4000bf06070 */
[----:B------:R-:W-:Y:S02]  /*0c30*/  UISETP.GE.U32.AND.EX UP1, UPT, UR4, URZ, UPT, UP1 ;  /* 0x000000ff0400728c */ /* 0x000fe4000bf26110 */
[----:B------:R-:W-:-:S07]  /*0c40*/  UISETP.GE.U32.AND.EX UP0, UPT, UR5, UR14, UPT, UP0 ;  /* 0x0000000e0500728c */ /* 0x000fce000bf06100 */
[----:B0-----:R-:W-:Y:S05]  /*0c50*/  BRA.U !UP1, `(.L_x_144) ;  /* 0x0000000109587547 */ /* 0x001fea000b800000 */
[----:B------:R-:W4:Y:S01]  /*0c60*/  LDCU.64 UR18, c[0x0][0x388] ;  /* 0x00007100ff1277ac */ /* 0x000f220008000a00 */
[----:B0-23--:R-:W-:-:S05]  /*0c70*/  IADD3 R3, P0, PT, R4, UR15, RZ ;  /* 0x0000000f04037c10 */ /* 0x00dfca000ff1e0ff */
[----:B------:R-:W-:Y:S01]  /*0c80*/  IMAD.X R6, RZ, RZ, UR16, P0 ;  /* 0x00000010ff067e24 */ /* 0x000fe200080e06ff */
[----:B----4-:R-:W-:-:S04]  /*0c90*/  LEA R2, P0, R3, UR18, 0x2 ;  /* 0x0000001203027c11 */ /* 0x010fc8000f8010ff */
        /* <DEDUP_REMOVED lines=8> */
[----:B-1----:R0:W5:Y:S04]  /*0d20*/  LDG.E R5, desc[UR20][R2.64+0xe00] ;  /* 0x000e001402057981 */ /* 0x002168000c1e1900 */
        /* <DEDUP_REMOVED lines=9> */
.L_x_144:
[----:B------:R-:W4:Y:S01]  /*0dc0*/  LDCU.64 UR18, c[0x0][0x388] ;  /* 0x00007100ff1277ac */ /* 0x000f220008000a00 */
[C---:B012---:R-:W-:Y:S01]  /*0dd0*/  VIADD R5, R4.reuse, 0x100 ;  /* 0x0000010004057836 */ /* 0x047fe20000000000 */
[C---:B---3--:R-:W-:Y:S01]  /*0de0*/  IADD3 R3, P0, PT, R4.reuse, UR15, RZ ;  /* 0x0000000f04037c10 */ /* 0x048fe2000ff1e0ff */
[C---:B----4-:R-:W-:Y:S01]  /*0df0*/  VIADD R2, R4.reuse, 0x80 ;  /* 0x0000008004027836 */ /* 0x050fe20000000000 */
[C---:B------:R-:W-:Y:S01]  /*0e00*/  ISETP.GE.AND P1, PT, R4.reuse, UR17, PT ;  /* 0x0000001104007c0c */ /* 0x040fe2000bf26270 */
[----:B------:R-:W-:Y:S01]  /*0e10*/  VIADD R7, R4, 0x180 ;  /* 0x0000018004077836 */ /* 0x000fe20000000000 */
[----:B------:R-:W-:Y:S01]  /*0e20*/  ISETP.GE.AND P3, PT, R5, UR17, PT ;  /* 0x0000001105007c0c */ /* 0x000fe2000bf66270 */
[----:B------:R-:W-:Y:S01]  /*0e30*/  IMAD.X R6, RZ, RZ, UR16, P0 ;  /* 0x00000010ff067e24 */ /* 0x000fe200080e06ff */
[----:B------:R-:W-:Y:S01]  /*0e40*/  ISETP.GE.AND P2, PT, R2, UR17, PT ;  /* 0x0000001102007c0c */ /* 0x000fe2000bf46270 */
[----:B------:R-:W-:Y:S01]  /*0e50*/  VIADD R5, R4, 0x200 ;  /* 0x0000020004057836 */ /* 0x000fe20000000000 */
[----:B------:R-:W-:Y:S01]  /*0e60*/  ISETP.GE.AND P4, PT, R7, UR17, PT ;  /* 0x0000001107007c0c */ /* 0x000fe2000bf86270 */
[----:B------:R-:W-:-:S03]  /*0e70*/  IMAD.MOV.U32 R12, RZ, RZ, 0x7fffffff ;  /* 0x7fffffffff0c7424 */ /* 0x000fc600078e00ff */
[----:B------:R-:W-:Y:S01]  /*0e80*/  ISETP.GE.AND P5, PT, R5, UR17, PT ;  /* 0x0000001105007c0c */ /* 0x000fe2000bfa6270 */
[----:B------:R-:W-:Y:S01]  /*0e90*/  VIADD R5, R4, 0x300 ;  /* 0x0000030004057836 */ /* 0x000fe20000000000 */
[----:B------:R-:W-:-:S04]  /*0ea0*/  LEA R2, P0, R3, UR18, 0x2 ;  /* 0x0000001203027c11 */ /* 0x000fc8000f8010ff */
[----:B------:R-:W-:Y:S01]  /*0eb0*/  LEA.HI.X R3, R3, UR19, R6, 0x2, P0 ;  /* 0x0000001303037c11 */ /* 0x000fe200080f1406 */
[----:B------:R-:W-:Y:S01]  /*0ec0*/  IMAD.MOV.U32 R11, RZ, RZ, 0x7fffffff ;  /* 0x7fffffffff0b7424 */ /* 0x000fe200078e00ff */
[----:B------:R-:W-:-:S03]  /*0ed0*/  IADD3 R6, PT, PT, R4, 0x280, RZ ;  /* 0x0000028004067810 */ /* 0x000fc60007ffe0ff */
[----:B------:R1:W5:Y:S01]  /*0ee0*/  @!P1 LDG.E R12, desc[UR20][R2.64] ;  /* 0x00000014020c9981 */ /* 0x000362000c1e1900 */
[----:B------:R-:W-:Y:S01]  /*0ef0*/  ISETP.GE.AND P1, PT, R5, UR17, PT ;  /* 0x0000001105007c0c */ /* 0x000fe2000bf26270 */
[----:B------:R-:W-:Y:S01]  /*0f00*/  VIADD R5, R4, 0x380 ;  /* 0x0000038004057836 */ /* 0x000fe20000000000 */
[----:B------:R-:W-:Y:S01]  /*0f10*/  ISETP.GE.AND P0, PT, R6, UR17, PT ;  /* 0x0000001106007c0c */ /* 0x000fe2000bf06270 */
[----:B------:R-:W-:Y:S01]  /*0f20*/  IMAD.MOV.U32 R9, RZ, RZ, 0x7fffffff ;  /* 0x7fffffffff097424 */ /* 0x000fe200078e00ff */
[----:B------:R1:W5:Y:S02]  /*0f30*/  @!P2 LDG.E R11, desc[UR20][R2.64+0x200] ;  /* 0x00020014020ba981 */ /* 0x000364000c1e1900 */
[----:B------:R-:W-:Y:S01]  /*0f40*/  ISETP.GE.AND P2, PT, R5, UR17, PT ;  /* 0x0000001105007c0c */ /* 0x000fe2000bf46270 */
[----:B------:R-:W-:Y:S02]  /*0f50*/  VIADD R5, R4, 0x480 ;  /* 0x0000048004057836 */ /* 0x000fe40000000000 */
[----:B------:R-:W-:Y:S01]  /*0f60*/  IMAD.MOV.U32 R10, RZ, RZ, 0x7fffffff ;  /* 0x7fffffffff0a7424 */ /* 0x000fe200078e00ff */
[----:B------:R1:W5:Y:S01]  /*0f70*/  @!P4 LDG.E R9, desc[UR20][R2.64+0x600] ;  /* 0x000600140209c981 */ /* 0x000362000c1e1900 */
[----:B------:R-:W-:-:S02]  /*0f80*/  MOV R8, 0x7fffffff ;  /* 0x7fffffff00087802 */ /* 0x000fc40000000f00 */
[C---:B------:R-:W-:Y:S02]  /*0f90*/  LOP3.LUT R6, R4.reuse, 0x400, RZ, 0xfc, !PT ;  /* 0x0000040004067812 */ /* 0x040fe400078efcff */
[----:B------:R-:W-:Y:S01]  /*0fa0*/  ISETP.GE.AND P4, PT, R5, UR17, PT ;  /* 0x0000001105007c0c */ /* 0x000fe2000bf86270 */
[----:B------:R-:W-:Y:S01]  /*0fb0*/  VIADD R5, R4, 0x500 ;  /* 0x0000050004057836 */ /* 0x000fe20000000000 */
[----:B------:R1:W5:Y:S01]  /*0fc0*/  @!P3 LDG.E R10, desc[UR20][R2.64+0x400] ;  /* 0x00040014020ab981 */ /* 0x000362000c1e1900 */
[----:B------:R-:W-:Y:S01]  /*0fd0*/  ISETP.GE.AND P3, PT, R6, UR17, PT ;  /* 0x0000001106007c0c */ /* 0x000fe2000bf66270 */
[----:B------:R-:W-:Y:S02]  /*0fe0*/  IMAD.MOV.U32 R6, RZ, RZ, 0x7fffffff ;  /* 0x7fffffffff067424 */ /* 0x000fe400078e00ff */
[----:B------:R1:W5:Y:S01]  /*0ff0*/  @!P5 LDG.E R8, desc[UR20][R2.64+0x800] ;  /* 0x000800140208d981 */ /* 0x000362000c1e1900 */
[----:B------:R-:W-:Y:S01]  /*1000*/  ISETP.GE.AND P5, PT, R5, UR17, PT ;  /* 0x0000001105007c0c */ /* 0x000fe2000bfa6270 */
[----:B------:R-:W-:-:S02]  /*1010*/  VIADD R5, R4, 0x600 ;  /* 0x0000060004057836 */ /* 0x000fc40000000000 */
[----:B------:R-:W-:Y:S01]  /*1020*/  IMAD.MOV.U32 R7, RZ, RZ, 0x7fffffff ;  /* 0x7fffffffff077424 */ /* 0x000fe200078e00ff */
[----:B------:R1:W5:Y:S01]  /*1030*/  @!P1 LDG.E R6, desc[UR20][R2.64+0xc00] ;  /* 0x000c001402069981 */ /* 0x000362000c1e1900 */
[C---:B------:R-:W-:Y:S01]  /*1040*/  VIADD R13, R4.reuse, 0x580 ;  /* 0x00000580040d7836 */ /* 0x040fe20000000000 */
[----:B------:R-:W-:Y:S01]  /*1050*/  ISETP.GE.AND P1, PT, R5, UR17, PT ;  /* 0x0000001105007c0c */ /* 0x000fe2000bf26270 */
[----:B------:R-:W-:Y:S02]  /*1060*/  IMAD.MOV.U32 R5, RZ, RZ, 0x7fffffff ;  /* 0x7fffffffff057424 */ /* 0x000fe400078e00ff */
[----:B------:R-:W-:Y:S01]  /*1070*/  IMAD.MOV.U32 R19, RZ, RZ, 0x7fffffff ;  /* 0x7fffffffff137424 */ /* 0x000fe200078e00ff */
[----:B------:R1:W5:Y:S01]  /*1080*/  @!P0 LDG.E R7, desc[UR20][R2.64+0xa00] ;  /* 0x000a001402078981 */ /* 0x000362000c1e1900 */
[----:B------:R-:W-:Y:S01]  /*1090*/  IMAD.MOV.U32 R18, RZ, RZ, 0x7fffffff ;  /* 0x7fffffffff127424 */ /* 0x000fe200078e00ff */
[----:B------:R-:W-:Y:S01]  /*10a0*/  ISETP.GE.AND P0, PT, R13, UR17, PT ;  /* 0x000000110d007c0c */ /* 0x000fe2000bf06270 */
[C---:B------:R-:W-:Y:S01]  /*10b0*/  VIADD R14, R4.reuse, 0x700 ;  /* 0x00000700040e7836 */ /* 0x040fe20000000000 */
[----:B------:R-:W-:Y:S01]  /*10c0*/  IADD3 R13, PT, PT, R4, 0x680, RZ ;  /* 0x00000680040d7810 */ /* 0x000fe20007ffe0ff */
[----:B------:R1:W5:Y:S03]  /*10d0*/  @!P2 LDG.E R5, desc[UR20][R2.64+0xe00] ;  /* 0x000e00140205a981 */ /* 0x000366000c1e1900 */
[----:B------:R-:W-:Y:S01]  /*10e0*/  ISETP.GE.AND P2, PT, R13, UR17, PT ;  /* 0x000000110d007c0c */ /* 0x000fe2000bf46270 */
[----:B------:R1:W5:Y:S01]  /*10f0*/  @!P3 LDG.E R19, desc[UR20][R2.64+0x1000] ;  /* 0x001000140213b981 */ /* 0x000362000c1e1900 */
[----:B------:R-:W-:-:S03]  /*1100*/  ISETP.GE.AND P3, PT, R14, UR17, PT ;  /* 0x000000110e007c0c */ /* 0x000fc6000bf66270 */
[----:B------:R1:W5:Y:S01]  /*1110*/  @!P4 LDG.E R18, desc[UR20][R2.64+0x1200] ;  /* 0x001200140212c981 */ /* 0x000362000c1e1900 */
[----:B------:R-:W-:Y:S01]  /*1120*/  ISETP.GE.AND P4, PT, R21, UR17, PT ;  /* 0x0000001115007c0c */ /* 0x000fe2000bf86270 */
[----:B------:R-:W-:Y:S01]  /*1130*/  IMAD.MOV.U32 R17, RZ, RZ, 0x7fffffff ;  /* 0x7fffffffff117424 */ /* 0x000fe200078e00ff */
[----:B------:R-:W-:Y:S01]  /*1140*/  MOV R14, 0x7fffffff ;  /* 0x7fffffff000e7802 */ /* 0x000fe20000000f00 */
[----:B------:R-:W-:Y:S02]  /*1150*/  IMAD.MOV.U32 R16, RZ, RZ, 0x7fffffff ;  /* 0x7fffffffff107424 */ /* 0x000fe400078e00ff */
        /* <DEDUP_REMOVED lines=9> */
.L_x_145:
[----:B01----:R-:W0:Y:S02]  /*11f0*/  LDC.64 R2, c[0x0][0x398] ;  /* 0x0000e600ff027b82 */ /* 0x003e240000000a00 */
[----:B0-----:R-:W-:-:S13]  /*1200*/  ISETP.GT.AND P0, PT, R3, R2, PT ;  /* 0x000000020300720c */ /* 0x001fda0003f04270 */
[----:B------:R-:W-:Y:S05]  /*1210*/  @!P0 BRA `(.L_x_146) ;  /* 0x0000000400788947 */ /* 0x000fea0003800000 */
[----:B------:R-:W0:Y:S01]  /*1220*/  S2UR UR15, SR_CgaCtaId ;  /* 0x00000000000f79c3 */ /* 0x000e220000008800 */
[----:B-----5:R-:W-:Y:S01]  /*1230*/  LOP3.LUT R15, R15, 0x80000000, RZ, 0x3c, !PT ;  /* 0x800000000f0f7812 */ /* 0x020fe200078e3cff */
[----:B------:R-:W-:Y:S01]  /*1240*/  UMOV UR4, 0x400 ;  /* 0x0000040000047882 */ /* 0x000fe20000000000 */
[----:B------:R-:W-:Y:S01]  /*1250*/  LOP3.LUT R14, R14, 0x80000000, RZ, 0x3c, !PT ;  /* 0x800000000e0e7812 */ /* 0x000fe200078e3cff */
[----:B------:R-:W1:Y:S01]  /*1260*/  LDCU UR16, c[0x0][0x398] ;  /* 0x00007300ff1077ac */ /* 0x000e620008000800 */
[----:B------:R-:W-:Y:S02]  /*1270*/  LOP3.LUT R13, R13, 0x80000000, RZ, 0x3c, !PT ;  /* 0x800000000d0d7812 */ /* 0x000fe400078e3cff */
[----:B------:R-:W-:Y:S02]  /*1280*/  LOP3.LUT R2, R22, 0x80000000, RZ, 0x3c, !PT ;  /* 0x8000000016027812 */ /* 0x000fe400078e3cff */
[----:B------:R-:W-:Y:S02]  /*1290*/  LOP3.LUT R16, R16, 0x80000000, RZ, 0x3c, !PT ;  /* 0x8000000010107812 */ /* 0x000fe400078e3cff */
[----:B------:R-:W-:-:S02]  /*12a0*/  LOP3.LUT R17, R17, 0x80000000, RZ, 0x3c, !PT ;  /* 0x8000000011117812 */ /* 0x000fc400078e3cff */
[----:B------:R-:W-:Y:S02]  /*12b0*/  LOP3.LUT R18, R18, 0x80000000, RZ, 0x3c, !PT ;  /* 0x8000000012127812 */ /* 0x000fe400078e3cff */
[----:B------:R-:W-:Y:S02]  /*12c0*/  LOP3.LUT R19, R19, 0x80000000, RZ, 0x3c, !PT ;  /* 0x8000000013137812 */ /* 0x000fe400078e3cff */
[----:B------:R-:W-:Y:S02]  /*12d0*/  LOP3.LUT R5, R5, 0x80000000, RZ, 0x3c, !PT ;  /* 0x8000000005057812 */ /* 0x000fe400078e3cff */
[----:B------:R-:W-:Y:S02]  /*12e0*/  LOP3.LUT R6, R6, 0x80000000, RZ, 0x3c, !PT ;  /* 0x8000000006067812 */ /* 0x000fe400078e3cff */
[----:B------:R-:W-:Y:S02]  /*12f0*/  LOP3.LUT R7, R7, 0x80000000, RZ, 0x3c, !PT ;  /* 0x8000000007077812 */ /* 0x000fe400078e3cff */
[----:B------:R-:W-:Y:S01]  /*1300*/  LOP3.LUT R8, R8, 0x80000000, RZ, 0x3c, !PT ;  /* 0x8000000008087812 */ /* 0x000fe200078e3cff */
[----:B0-----:R-:W-:Y:S01]  /*1310*/  ULEA UR15, UR15, UR4, 0x18 ;  /* 0x000000040f0f7291 */ /* 0x001fe2000f8ec0ff */
[----:B------:R-:W-:-:S02]  /*1320*/  LOP3.LUT R9, R9, 0x80000000, RZ, 0x3c, !PT ;  /* 0x8000000009097812 */ /* 0x000fc400078e3cff */
[----:B------:R-:W-:Y:S01]  /*1330*/  LOP3.LUT R10, R10, 0x80000000, RZ, 0x3c, !PT ;  /* 0x800000000a0a7812 */ /* 0x000fe200078e3cff */
[----:B------:R-:W-:Y:S01]  /*1340*/  UMOV UR4, URZ ;  /* 0x000000ff00047c82 */ /* 0x000fe20008000000 */
[----:B------:R-:W-:Y:S02]  /*1350*/  LOP3.LUT R11, R11, 0x80000000, RZ, 0x3c, !PT ;  /* 0x800000000b0b7812 */ /* 0x000fe400078e3cff */
[----:B-1----:R-:W-:-:S07]  /*1360*/  LOP3.LUT R12, R12, 0x80000000, RZ, 0x3c, !PT ;  /* 0x800000000c0c7812 */ /* 0x002fce00078e3cff */
.L_x_147:
[----:B------:R-:W-:Y:S01]  /*1370*/  IMAD R22, RZ, RZ, -UR16 ;  /* 0x80000010ff167e24 */ /* 0x000fe2000f8e02ff */
[----:B0-----:R-:W-:Y:S01]  /*1380*/  SHF.R.U32.HI R23, RZ, UR16, R12 ;  /* 0x00000010ff177c19 */ /* 0x001fe2000801160c */
[----:B------:R-:W-:Y:S01]  /*1390*/  IMAD.MOV.U32 R25, RZ, RZ, -0x1 ;  /* 0xffffffffff197424 */ /* 0x000fe200078e00ff */
[----:B------:R-:W-:Y:S01]  /*13a0*/  ULEA UR17, UR4, UR15, 0xa ;  /* 0x0000000f04117291 */ /* 0x000fe2000f8e50ff */
[----:B------:R-:W-:Y:S01]  /*13b0*/  SHF.R.U32.HI R27, RZ, UR16, R10 ;  /* 0x00000010ff1b7c19 */ /* 0x000fe2000801160a */
[----:B------:R-:W-:Y:S01]  /*13c0*/  UIADD3 UR4, UPT, UPT, UR4, 0x1, URZ ;  /* 0x0000000104047890 */ /* 0x000fe2000fffe0ff */
[----:B------:R-:W-:Y:S02]  /*13d0*/  VIADDMNMX R22, R22, R3, 0x8, PT ;  /* 0x0000000816167446 */ /* 0x000fe40003800103 */
[----:B------:R-:W-:Y:S02]  /*13e0*/  SHF.R.U32.HI R29, RZ, UR16, R9 ;  /* 0x00000010ff1d7c19 */ /* 0x000fe40008011609 */
[----:B------:R-:W-:-:S02]  /*13f0*/  SHF.L.U32 R22, R25, R22, RZ ;  /* 0x0000001619167219 */ /* 0x000fc400000006ff */
[----:B------:R-:W-:Y:S02]  /*1400*/  SHF.R.U32.HI R25, RZ, UR16, R11 ;  /* 0x00000010ff197c19 */ /* 0x000fe4000801160b */
[-C--:B------:R-:W-:Y:S02]  /*1410*/  LOP3.LUT R23, R23, R22.reuse, RZ, 0x30, !PT ;  /* 0x0000001617177212 */ /* 0x080fe400078e30ff */
[-C--:B------:R-:W-:Y:S02]  /*1420*/  LOP3.LUT R25, R25, R22.reuse, RZ, 0x30, !PT ;  /* 0x0000001619197212 */ /* 0x080fe400078e30ff */
[----:B------:R-:W-:Y:S02]  /*1430*/  LOP3.LUT R27, R27, R22, RZ, 0x30, !PT ;  /* 0x000000161b1b7212 */ /* 0x000fe400078e30ff */
[----:B------:R-:W-:Y:S02]  /*1440*/  LEA R23, R23, UR17, 0x2 ;  /* 0x0000001117177c11 */ /* 0x000fe4000f8e10ff */
[----:B------:R-:W-:-:S02]  /*1450*/  LEA R25, R25, UR17, 0x2 ;  /* 0x0000001119197c11 */ /* 0x000fc4000f8e10ff */
[----:B------:R-:W-:Y:S01]  /*1460*/  LEA R27, R27, UR17, 0x2 ;  /* 0x000000111b1b7c11 */ /* 0x000fe2000f8e10ff */
[----:B------:R0:W-:Y:S01]  /*1470*/  ATOMS.POPC.INC.32 RZ, [R23+URZ] ;  /* 0x0000000017ff7f8c */ /* 0x0001e2000d8000ff */
[----:B------:R-:W-:Y:S02]  /*1480*/  SHF.R.U32.HI R24, RZ, UR16, R8 ;  /* 0x00000010ff187c19 */ /* 0x000fe40008011608 */
[----:B------:R-:W-:Y:S01]  /*1490*/  SHF.R.U32.HI R26, RZ, UR16, R7 ;  /* 0x00000010ff1a7c19 */ /* 0x000fe20008011607 */
[----:B------:R1:W-:Y:S01]  /*14a0*/  ATOMS.POPC.INC.32 RZ, [R25+URZ] ;  /* 0x0000000019ff7f8c */ /* 0x0003e2000d8000ff */
[-C--:B------:R-:W-:Y:S02]  /*14b0*/  LOP3.LUT R29, R29, R22.reuse, RZ, 0x30, !PT ;  /* 0x000000161d1d7212 */ /* 0x080fe400078e30ff */
[----:B------:R-:W-:Y:S01]  /*14c0*/  LOP3.LUT R24, R24, R22, RZ, 0x30, !PT ;  /* 0x0000001618187212 */ /* 0x000fe200078e30ff */
[----:B------:R2:W-:Y:S01]  /*14d0*/  ATOMS.POPC.INC.32 RZ, [R27+URZ] ;  /* 0x000000001bff7f8c */ /* 0x0005e2000d8000ff */
[----:B0-----:R-:W-:-:S02]  /*14e0*/  SHF.R.U32.HI R23, RZ, UR16, R6 ;  /* 0x00000010ff177c19 */ /* 0x001fc40008011606 */
[-C--:B------:R-:W-:Y:S02]  /*14f0*/  LOP3.LUT R26, R26, R22.reuse, RZ, 0x30, !PT ;  /* 0x000000161a1a7212 */ /* 0x080fe400078e30ff */
[----:B-1----:R-:W-:Y:S02]  /*1500*/  SHF.R.U32.HI R25, RZ, UR16, R5 ;  /* 0x00000010ff197c19 */ /* 0x002fe40008011605 */
[-C--:B------:R-:W-:Y:S02]  /*1510*/  LOP3.LUT R23, R23, R22.reuse, RZ, 0x30, !PT ;  /* 0x0000001617177212 */ /* 0x080fe400078e30ff */
[----:B--2---:R-:W-:Y:S02]  /*1520*/  SHF.R.U32.HI R27, RZ, UR16, R19 ;  /* 0x00000010ff1b7c19 */ /* 0x004fe40008011613 */
[----:B------:R-:W-:Y:S02]  /*1530*/  LEA R29, R29, UR17, 0x2 ;  /* 0x000000111d1d7c11 */ /* 0x000fe4000f8e10ff */
[----:B------:R-:W-:-:S02]  /*1540*/  LOP3.LUT R25, R25, R22, RZ, 0x30, !PT ;  /* 0x0000001619197212 */ /* 0x000fc400078e30ff */
[----:B------:R-:W-:Y:S01]  /*1550*/  LEA R24, R24, UR17, 0x2 ;  /* 0x0000001118187c11 */ /* 0x000fe2000f8e10ff */
[----:B------:R0:W-:Y:S01]  /*1560*/  ATOMS.POPC.INC.32 RZ, [R29+URZ] ;  /* 0x000000001dff7f8c */ /* 0x0001e2000d8000ff */
[----:B------:R-:W-:Y:S02]  /*1570*/  LOP3.LUT R27, R27, R22, RZ, 0x30, !PT ;  /* 0x000000161b1b7212 */ /* 0x000fe400078e30ff */
[----:B------:R-:W-:Y:S01]  /*1580*/  LEA R26, R26, UR17, 0x2 ;  /* 0x000000111a1a7c11 */ /* 0x000fe2000f8e10ff */
[----:B------:R1:W-:Y:S01]  /*1590*/  ATOMS.POPC.INC.32 RZ, [R24+URZ] ;  /* 0x0000000018ff7f8c */ /* 0x0003e2000d8000ff */
[----:B------:R-:W-:Y:S02]  /*15a0*/  LEA R23, R23, UR17, 0x2 ;  /* 0x0000001117177c11 */ /* 0x000fe4000f8e10ff */
[----:B------:R-:W-:Y:S01]  /*15b0*/  LEA R25, R25, UR17, 0x2 ;  /* 0x0000001119197c11 */ /* 0x000fe2000f8e10ff */
[----:B------:R2:W-:Y:S01]  /*15c0*/  ATOMS.POPC.INC.32 RZ, [R26+URZ] ;  /* 0x000000001aff7f8c */ /* 0x0005e2000d8000ff */
[----:B------:R-:W-:-:S02]  /*15d0*/  LEA R27, R27, UR17, 0x2 ;  /* 0x000000111b1b7c11 */ /* 0x000fc4000f8e10ff */
[----:B0-----:R-:W-:Y:S01]  /*15e0*/  SHF.R.U32.HI R29, RZ, UR16, R18 ;  /* 0x00000010ff1d7c19 */ /* 0x001fe20008011612 */
[----:B------:R0:W-:Y:S01]  /*15f0*/  ATOMS.POPC.INC.32 RZ, [R23+URZ] ;  /* 0x0000000017ff7f8c */ /* 0x0001e2000d8000ff */
[----:B-1----:R-:W-:Y:S02]  /*1600*/  SHF.R.U32.HI R24, RZ, UR16, R17 ;  /* 0x00000010ff187c19 */ /* 0x002fe40008011611 */
[----:B------:R-:W-:Y:S01]  /*1610*/  SHF.R.U32.HI R28, RZ, UR16, R15 ;  /* 0x00000010ff1c7c19 */ /* 0x000fe2000801160f */
[----:B------:R1:W-:Y:S01]  /*1620*/  ATOMS.POPC.INC.32 RZ, [R25+URZ] ;  /* 0x0000000019ff7f8c */ /* 0x0003e2000d8000ff */
[----:B--2---:R-:W-:Y:S02]  /*1630*/  SHF.R.U32.HI R26, RZ, UR16, R16 ;  /* 0x00000010ff1a7c19 */ /* 0x004fe40008011610 */
[----:B------:R-:W-:Y:S01]  /*1640*/  LOP3.LUT R29, R29, R22, RZ, 0x30, !PT ;  /* 0x000000161d1d7212 */ /* 0x000fe200078e30ff */
[----:B------:R2:W-:Y:S01]  /*1650*/  ATOMS.POPC.INC.32 RZ, [R27+URZ] ;  /* 0x000000001bff7f8c */ /* 0x0005e2000d8000ff */
[----:B0-----:R-:W-:-:S02]  /*1660*/  SHF.R.U32.HI R23, RZ, UR16, R2 ;  /* 0x00000010ff177c19 */ /* 0x001fc40008011602 */
[-C--:B------:R-:W-:Y:S02]  /*1670*/  LOP3.LUT R24, R24, R22.reuse, RZ, 0x30, !PT ;  /* 0x0000001618187212 */ /* 0x080fe400078e30ff */
[----:B-1----:R-:W-:Y:S02]  /*1680*/  SHF.R.U32.HI R25, RZ, UR16, R13 ;  /* 0x00000010ff197c19 */ /* 0x002fe4000801160d */
[-C--:B------:R-:W-:Y:S02]  /*1690*/  LOP3.LUT R26, R26, R22.reuse, RZ, 0x30, !PT ;  /* 0x000000161a1a7212 */ /* 0x080fe400078e30ff */
[----:B--2---:R-:W-:Y:S01]  /*16a0*/  SHF.R.U32.HI R27, RZ, UR16, R14 ;  /* 0x00000010ff1b7c19 */ /* 0x004fe2000801160e */
[----:B------:R-:W-:Y:S01]  /*16b0*/  UIADD3 UR16, UPT, UPT, UR16, 0x8, URZ ;  /* 0x0000000810107890 */ /* 0x000fe2000fffe0ff */
[----:B------:R-:W-:Y:S02]  /*16c0*/  LOP3.LUT R23, R23, R22, RZ, 0x30, !PT ;  /* 0x0000001617177212 */ /* 0x000fe400078e30ff */
[----:B------:R-:W-:-:S02]  /*16d0*/  LEA R29, R29, UR17, 0x2 ;  /* 0x000000111d1d7c11 */ /* 0x000fc4000f8e10ff */
[-C--:B------:R-:W-:Y:S02]  /*16e0*/  LOP3.LUT R25, R25, R22.reuse, RZ, 0x30, !PT ;  /* 0x0000001619197212 */ /* 0x080fe400078e30ff */
[----:B------:R-:W-:Y:S01]  /*16f0*/  ISETP.LE.AND P0, PT, R3, UR16, PT ;  /* 0x0000001003007c0c */ /* 0x000fe2000bf03270 */
[----:B------:R0:W-:Y:S01]  /*1700*/  ATOMS.POPC.INC.32 RZ, [R29+URZ] ;  /* 0x000000001dff7f8c */ /* 0x0001e2000d8000ff */
[----:B------:R-:W-:Y:S02]  /*1710*/  LEA R24, R24, UR17, 0x2 ;  /* 0x0000001118187c11 */ /* 0x000fe4000f8e10ff */
[-C--:B------:R-:W-:Y:S02]  /*1720*/  LOP3.LUT R27, R27, R22.reuse, RZ, 0x30, !PT ;  /* 0x000000161b1b7212 */ /* 0x080fe400078e30ff */
[----:B------:R-:W-:Y:S01]  /*1730*/  LEA R26, R26, UR17, 0x2 ;  /* 0x000000111a1a7c11 */ /* 0x000fe2000f8e10ff */
[----:B------:R0:W-:Y:S01]  /*1740*/  ATOMS.POPC.INC.32 RZ, [R24+URZ] ;  /* 0x0000000018ff7f8c */ /* 0x0001e2000d8000ff */
[----:B------:R-:W-:-:S02]  /*1750*/  LOP3.LUT R28, R28, R22, RZ, 0x30, !PT ;  /* 0x000000161c1c7212 */ /* 0x000fc400078e30ff */
[----:B------:R-:W-:Y:S01]  /*1760*/  LEA R23, R23, UR17, 0x2 ;  /* 0x0000001117177c11 */ /* 0x000fe2000f8e10ff */
[----:B------:R0:W-:Y:S01]  /*1770*/  ATOMS.POPC.INC.32 RZ, [R26+URZ] ;  /* 0x000000001aff7f8c */ /* 0x0001e2000d8000ff */
[----:B------:R-:W-:Y:S02]  /*1780*/  LEA R25, R25, UR17, 0x2 ;  /* 0x0000001119197c11 */ /* 0x000fe4000f8e10ff */
[----:B------:R-:W-:Y:S01]  /*1790*/  LEA R27, R27, UR17, 0x2 ;  /* 0x000000111b1b7c11 */ /* 0x000fe2000f8e10ff */
[----:B------:R0:W-:Y:S01]  /*17a0*/  ATOMS.POPC.INC.32 RZ, [R23+URZ] ;  /* 0x0000000017ff7f8c */ /* 0x0001e2000d8000ff */
[----:B------:R-:W-:-:S03]  /*17b0*/  LEA R28, R28, UR17, 0x2 ;  /* 0x000000111c1c7c11 */ /* 0x000fc6000f8e10ff */
[----:B------:R0:W-:Y:S04]  /*17c0*/  ATOMS.POPC.INC.32 RZ, [R25+URZ] ;  /* 0x0000000019ff7f8c */ /* 0x0001e8000d8000ff */
[----:B------:R0:W-:Y:S04]  /*17d0*/  ATOMS.POPC.INC.32 RZ, [R27+URZ] ;  /* 0x000000001bff7f8c */ /* 0x0001e8000d8000ff */
[----:B------:R0:W-:Y:S01]  /*17e0*/  ATOMS.POPC.INC.32 RZ, [R28+URZ] ;  /* 0x000000001cff7f8c */ /* 0x0001e2000d8000ff */
[----:B------:R-:W-:Y:S05]  /*17f0*/  @!P0 BRA `(.L_x_147) ;  /* 0xfffffff800dc8947 */ /* 0x000fea000383ffff */
.L_x_146:
[----:B------:R-:W-:Y:S05]  /*1800*/  BRA.U !UP0, `(.L_x_148) ;  /* 0xfffffff108dc7547 */ /* 0x000fea000b83ffff */
.L_x_143:
[----:B------:R-:W-:Y:S01]  /*1810*/  BAR.SYNC.DEFER_BLOCKING 0x0 ;  /* 0x0000000000007b1d */ /* 0x000fe20000010000 */
[----:B------:R-:W-:-:S05]  /*1820*/  ISETP.NE.AND P0, PT, R20, RZ, PT ;  /* 0x000000ff1400720c */ /* 0x000fca0003f05270 */
[----:B------:R-:W-:Y:S08]  /*1830*/  BSSY.RECONVERGENT B0, `(.L_x_149) ;  /* 0x0000164000007945 */ /* 0x000ff00003800200 */
[----:B------:R-:W-:Y:S05]  /*1840*/  @P0 BRA `(.L_x_150) ;  /* 0x0000001400880947 */ /* 0x000fea0003800000 */
[----:B------:R-:W-:Y:S01]  /*1850*/  UISETP.GE.U32.AND UP0, UPT, UR22, 0x7, UPT ;  /* 0x000000071600788c */ /* 0x000fe2000bf06070 */
[----:B0-23--:R-:W-:-:S08]  /*1860*/  IMAD.MOV.U32 R3, RZ, RZ, RZ ;  /* 0x000000ffff037224 */ /* 0x00dfd000078e00ff */
[----:B------:R-:W-:Y:S05]  /*1870*/  BRA.U !UP0, `(.L_x_151) ;  /* 0x00000005085c7547 */ /* 0x000fea000b800000 */
[----:B----4-:R-:W0:Y:S01]  /*1880*/  LDC.64 R2, c[0x0][0x380] ;  /* 0x0000e000ff027b82 */ /* 0x010e220000000a00 */
[----:B-1---5:R-:W-:-:S07]  /*1890*/  IMAD.MOV.U32 R5, RZ, RZ, RZ ;  /* 0x000000ffff057224 */ /* 0x022fce00078e00ff */
.L_x_168:
[----:B----4-:R-:W-:Y:S01]  /*18a0*/  IMAD R7, R5, 0x400, R0 ;  /* 0x0000040005077824 */ /* 0x010fe200078e0200 */
[----:B------:R-:W-:Y:S04]  /*18b0*/  BSSY.RECONVERGENT B1, `(.L_x_152) ;  /* 0x000000f000017945 */ /* 0x000fe80003800200 */
[----:B01----:R-:W1:Y:S04]  /*18c0*/  LDS R18, [R7] ;  /* 0x0000000007127984 */ /* 0x003e680000000800 */
[----:B--23--:R2:W3:Y:S04]  /*18d0*/  LDS R9, [R7+0x400] ;  /* 0x0004000007097984 */ /* 0x00c4e80000000800 */
[----:B------:R2:W4:Y:S04]  /*18e0*/  LDS R22, [R7+0x800] ;  /* 0x0008000007167984 */ /* 0x0005280000000800 */
[----:B------:R2:W0:Y:S04]  /*18f0*/  LDS R14, [R7+0xc00] ;  /* 0x000c0000070e7984 */ /* 0x0004280000000800 */
[----:B------:R2:W0:Y:S04]  /*1900*/  LDS R12, [R7+0x1000] ;  /* 0x00100000070c7984 */ /* 0x0004280000000800 */
[----:B------:R2:W0:Y:S04]  /*1910*/  LDS R6, [R7+0x1400] ;  /* 0x0014000007067984 */ /* 0x0004280000000800 */
[----:B------:R2:W0:Y:S04]  /*1920*/  LDS R8, [R7+0x1800] ;  /* 0x0018000007087984 */ /* 0x0004280000000800 */
[----:B------:R2:W0:Y:S01]  /*1930*/  LDS R10, [R7+0x1c00] ;  /* 0x001c0000070a7984 */ /* 0x0004220000000800 */
[----:B-1----:R-:W-:-:S13]  /*1940*/  ISETP.NE.AND P0, PT, R18, RZ, PT ;  /* 0x000000ff1200720c */ /* 0x002fda0003f05270 */
[----:B--234-:R-:W-:Y:S05]  /*1950*/  @!P0 BRA `(.L_x_153) ;  /* 0x0000000000108947 */ /* 0x01cfea0003800000 */
[----:B------:R-:W-:Y:S01]  /*1960*/  LEA R17, R5, R4, 0x8 ;  /* 0x0000000405117211 */ /* 0x000fe200078e40ff */
[----:B------:R-:W-:-:S04]  /*1970*/  IMAD.MOV.U32 R19, RZ, RZ, RZ ;  /* 0x000000ffff137224 */ /* 0x000fc800078e00ff */
[----:B0-----:R-:W-:-:S05]  /*1980*/  IMAD.WIDE.U32 R16, R17, 0x8, R2 ;  /* 0x0000000811107825 */ /* 0x001fca00078e0002 */
[----:B------:R1:W-:Y:S02]  /*1990*/  REDG.E.ADD.64.STRONG.GPU desc[UR20][R16.64], R18 ;  /* 0x000000121000798e */ /* 0x0003e4000c12e514 */
.L_x_153:
[----:B------:R-:W-:Y:S05]  /*19a0*/  BSYNC.RECONVERGENT B1 ;  /* 0x0000000000017941 */ /* 0x000fea0003800200 */
.L_x_152:
[----:B------:R-:W-:Y:S01]  /*19b0*/  ISETP.NE.AND P6, PT, R9, RZ, PT ;  /* 0x000000ff0900720c */ /* 0x000fe20003fc5270 */
[----:B------:R-:W-:Y:S01]  /*19c0*/  BSSY.RECONVERGENT B1, `(.L_x_154) ;  /* 0x000000e000017945 */ /* 0x000fe20003800200 */
[----:B------:R-:W-:Y:S02]  /*19d0*/  ISETP.NE.AND P0, PT, R22, RZ, PT ;  /* 0x000000ff1600720c */ /* 0x000fe40003f05270 */
[----:B0-----:R-:W-:Y:S02]  /*19e0*/  ISETP.NE.AND P1, PT, R14, RZ, PT ;  /* 0x000000ff0e00720c */ /* 0x001fe40003f25270 */
[----:B------:R-:W-:Y:S02]  /*19f0*/  ISETP.NE.AND P2, PT, R12, RZ, PT ;  /* 0x000000ff0c00720c */ /* 0x000fe40003f45270 */
[----:B------:R-:W-:Y:S02]  /*1a00*/  ISETP.NE.AND P3, PT, R6, RZ, PT ;  /* 0x000000ff0600720c */ /* 0x000fe40003f65270 */
[----:B------:R-:W-:-:S02]  /*1a10*/  ISETP.NE.AND P4, PT, R8, RZ, PT ;  /* 0x000000ff0800720c */ /* 0x000fc40003f85270 */
[----:B------:R-:W-:Y:S01]  /*1a20*/  ISETP.NE.AND P5, PT, R10, RZ, PT ;  /* 0x000000ff0a00720c */ /* 0x000fe20003fa5270 */
[----:B------:R-:W-:-:S12]  /*1a30*/  @!P6 BRA `(.L_x_155) ;  /* 0x000000000018e947 */ /* 0x000fd80003800000 */
[----:B-1----:R-:W-:Y:S02]  /*1a40*/  IMAD R17, R5, 0x100, R4 ;  /* 0x0000010005117824 */ /* 0x002fe400078e0204 */
[----:B------:R-:W-:Y:S02]  /*1a50*/  IMAD.MOV.U32 R18, RZ, RZ, R9 ;  /* 0x000000ffff127224 */ /* 0x000fe400078e0009 */
[----:B------:R-:W-:Y:S02]  /*1a60*/  VIADD R17, R17, 0x100 ;  /* 0x0000010011117836 */ /* 0x000fe40000000000 */
[----:B------:R-:W-:Y:S02]  /*1a70*/  IMAD.MOV.U32 R19, RZ, RZ, RZ ;  /* 0x000000ffff137224 */ /* 0x000fe400078e00ff */
[----:B------:R-:W-:-:S05]  /*1a80*/  IMAD.WIDE.U32 R16, R17, 0x8, R2 ;  /* 0x0000000811107825 */ /* 0x000fca00078e0002 */
[----:B------:R0:W-:Y:S02]  /*1a90*/  REDG.E.ADD.64.STRONG.GPU desc[UR20][R16.64], R18 ;  /* 0x000000121000798e */ /* 0x0001e4000c12e514 */
.L_x_155:
[----:B------:R-:W-:Y:S05]  /*1aa0*/  BSYNC.RECONVERGENT B1 ;  /* 0x0000000000017941 */ /* 0x000fea0003800200 */
.L_x_154:
[----:B------:R-:W-:Y:S04]  /*1ab0*/  BSSY.RECONVERGENT B1, `(.L_x_156) ;  /* 0x0000007000017945 */ /* 0x000fe80003800200 */
[----:B------:R-:W-:Y:S05]  /*1ac0*/  @!P0 BRA `(.L_x_157) ;  /* 0x0000000000148947 */ /* 0x000fea0003800000 */
[----:B01----:R-:W-:Y:S02]  /*1ad0*/  IMAD R17, R5, 0x100, R4 ;  /* 0x0000010005117824 */ /* 0x003fe400078e0204 */
[----:B------:R-:W-:-:S03]  /*1ae0*/  IMAD.MOV.U32 R23, RZ, RZ, RZ ;  /* 0x000000ffff177224 */ /* 0x000fc600078e00ff */
[----:B------:R-:W-:-:S05]  /*1af0*/  IADD3 R17, PT, PT, R17, 0x200, RZ ;  /* 0x0000020011117810 */ /* 0x000fca0007ffe0ff */
[----:B------:R-:W-:-:S05]  /*1b00*/  IMAD.WIDE.U32 R16, R17, 0x8, R2 ;  /* 0x0000000811107825 */ /* 0x000fca00078e0002 */
[----:B------:R2:W-:Y:S02]  /*1b10*/  REDG.E.ADD.64.STRONG.GPU desc[UR20][R16.64], R22 ;  /* 0x000000161000798e */ /* 0x0005e4000c12e514 */
.L_x_157:
[----:B------:R-:W-:Y:S05]  /*1b20*/  BSYNC.RECONVERGENT B1 ;  /* 0x0000000000017941 */ /* 0x000fea0003800200 */
.L_x_156:
[----:B------:R-:W-:Y:S04]  /*1b30*/  BSSY.RECONVERGENT B1, `(.L_x_158) ;  /* 0x0000007000017945 */ /* 0x000fe80003800200 */
[----:B------:R-:W-:Y:S05]  /*1b40*/  @!P1 BRA `(.L_x_159) ;  /* 0x0000000000149947 */ /* 0x000fea0003800000 */
[----:B012---:R-:W-:Y:S02]  /*1b50*/  IMAD R17, R5, 0x100, R4 ;  /* 0x0000010005117824 */ /* 0x007fe400078e0204 */
[----:B------:R-:W-:Y:S02]  /*1b60*/  IMAD.MOV.U32 R15, RZ, RZ, RZ ;  /* 0x000000ffff0f7224 */ /* 0x000fe400078e00ff */
[----:B------:R-:W-:-:S04]  /*1b70*/  VIADD R17, R17, 0x300 ;  /* 0x0000030011117836 */ /* 0x000fc80000000000 */
[----:B------:R-:W-:-:S05]  /*1b80*/  IMAD.WIDE.U32 R16, R17, 0x8, R2 ;  /* 0x0000000811107825 */ /* 0x000fca00078e0002 */
[----:B------:R3:W-:Y:S02]  /*1b90*/  REDG.E.ADD.64.STRONG.GPU desc[UR20][R16.64], R14 ;  /* 0x0000000e1000798e */ /* 0x0007e4000c12e514 */
.L_x_159:
[----:B------:R-:W-:Y:S05]  /*1ba0*/  BSYNC.RECONVERGENT B1 ;  /* 0x0000000000017941 */ /* 0x000fea0003800200 */
.L_x_158:
[----:B------:R-:W-:Y:S04]  /*1bb0*/  BSSY.RECONVERGENT B1, `(.L_x_160) ;  /* 0x0000007000017945 */ /* 0x000fe80003800200 */
[----:B------:R-:W-:Y:S05]  /*1bc0*/  @!P2 BRA `(.L_x_161) ;  /* 0x000000000014a947 */ /* 0x000fea0003800000 */
[----:B---3--:R-:W-:Y:S02]  /*1bd0*/  IMAD R15, R5, 0x100, R4 ;  /* 0x00000100050f7824 */ /* 0x008fe400078e0204 */
[----:B------:R-:W-:Y:S02]  /*1be0*/  HFMA2 R13, -RZ, RZ, 0, 0 ;  /* 0x00000000ff0d7431 */ /* 0x000fe400000001ff */
[----:B------:R-:W-:-:S04]  /*1bf0*/  VIADD R15, R15, 0x400 ;  /* 0x000004000f0f7836 */ /* 0x000fc80000000000 */
[----:B------:R-:W-:-:S05]  /*1c00*/  IMAD.WIDE.U32 R14, R15, 0x8, R2 ;  /* 0x000000080f0e7825 */ /* 0x000fca00078e0002 */
[----:B------:R4:W-:Y:S02]  /*1c10*/  REDG.E.ADD.64.STRONG.GPU desc[UR20][R14.64], R12 ;  /* 0x0000000c0e00798e */ /* 0x0009e4000c12e514 */
.L_x_161:
[----:B------:R-:W-:Y:S05]  /*1c20*/  BSYNC.RECONVERGENT B1 ;  /* 0x0000000000017941 */ /* 0x000fea0003800200 */
.L_x_160:
[----:B------:R-:W-:Y:S04]  /*1c30*/  BSSY.RECONVERGENT B1, `(.L_x_162) ;  /* 0x0000007000017945 */ /* 0x000fe80003800200 */
[----:B------:R-:W-:Y:S05]  /*1c40*/  @!P3 BRA `(.L_x_163) ;  /* 0x000000000014b947 */ /* 0x000fea0003800000 */
[----:B----4-:R-:W-:Y:S02]  /*1c50*/  IMAD R13, R5, 0x100, R4 ;  /* 0x00000100050d7824 */ /* 0x010fe400078e0204 */
[----:B------:R-:W-:Y:S02]  /*1c60*/  IMAD.MOV.U32 R7, RZ, RZ, RZ ;  /* 0x000000ffff077224 */ /* 0x000fe400078e00ff */
[----:B------:R-:W-:-:S04]  /*1c70*/  VIADD R13, R13, 0x500 ;  /* 0x000005000d0d7836 */ /* 0x000fc80000000000 */
[----:B------:R-:W-:-:S05]  /*1c80*/  IMAD.WIDE.U32 R12, R13, 0x8, R2 ;  /* 0x000000080d0c7825 */ /* 0x000fca00078e0002 */
[----:B------:R4:W-:Y:S02]  /*1c90*/  REDG.E.ADD.64.STRONG.GPU desc[UR20][R12.64], R6 ;  /* 0x000000060c00798e */ /* 0x0009e4000c12e514 */
.L_x_163:
[----:B------:R-:W-:Y:S05]  /*1ca0*/  BSYNC.RECONVERGENT B1 ;  /* 0x0000000000017941 */ /* 0x000fea0003800200 */
.L_x_162:
[----:B------:R-:W-:Y:S04]  /*1cb0*/  BSSY.RECONVERGENT B1, `(.L_x_164) ;  /* 0x0000007000017945 */ /* 0x000fe80003800200 */
[----:B------:R-:W-:Y:S05]  /*1cc0*/  @!P4 BRA `(.L_x_165) ;  /* 0x000000000014c947 */ /* 0x000fea0003800000 */
[----:B----4-:R-:W-:Y:S02]  /*1cd0*/  IMAD R7, R5, 0x100, R4 ;  /* 0x0000010005077824 */ /* 0x010fe400078e0204 */
[----:B------:R-:W-:Y:S02]  /*1ce0*/  IMAD.MOV.U32 R9, RZ, RZ, RZ ;  /* 0x000000ffff097224 */ /* 0x000fe400078e00ff */
[----:B------:R-:W-:-:S04]  /*1cf0*/  VIADD R7, R7, 0x600 ;  /* 0x0000060007077836 */ /* 0x000fc80000000000 */
[----:B------:R-:W-:-:S05]  /*1d00*/  IMAD.WIDE.U32 R6, R7, 0x8, R2 ;  /* 0x0000000807067825 */ /* 0x000fca00078e0002 */
[----:B------:R4:W-:Y:S02]  /*1d10*/  REDG.E.ADD.64.STRONG.GPU desc[UR20][R6.64], R8 ;  /* 0x000000080600798e */ /* 0x0009e4000c12e514 */
.L_x_165:
[----:B------:R-:W-:Y:S05]  /*1d20*/  BSYNC.RECONVERGENT B1 ;  /* 0x0000000000017941 */ /* 0x000fea0003800200 */
.L_x_164:
[----:B------:R-:W-:Y:S04]  /*1d30*/  BSSY.RECONVERGENT B1, `(.L_x_166) ;  /* 0x0000007000017945 */ /* 0x000fe80003800200 */
[----:B------:R-:W-:Y:S05]  /*1d40*/  @!P5 BRA `(.L_x_167) ;  /* 0x000000000014d947 */ /* 0x000fea0003800000 */
[----:B----4-:R-:W-:Y:S01]  /*1d50*/  LEA R7, R5, R4, 0x8 ;  /* 0x0000000405077211 */ /* 0x010fe200078e40ff */
[----:B------:R-:W-:-:S04]  /*1d60*/  IMAD.MOV.U32 R11, RZ, RZ, RZ ;  /* 0x000000ffff0b7224 */ /* 0x000fc800078e00ff */
[----:B------:R-:W-:-:S04]  /*1d70*/  VIADD R7, R7, 0x700 ;  /* 0x0000070007077836 */ /* 0x000fc80000000000 */
[----:B------:R-:W-:-:S05]  /*1d80*/  IMAD.WIDE.U32 R6, R7, 0x8, R2 ;  /* 0x0000000807067825 */ /* 0x000fca00078e0002 */
[----:B------:R4:W-:Y:S02]  /*1d90*/  REDG.E.ADD.64.STRONG.GPU desc[UR20][R6.64], R10 ;  /* 0x0000000a0600798e */ /* 0x0009e4000c12e514 */
.L_x_167:
[----:B------:R-:W-:Y:S05]  /*1da0*/  BSYNC.RECONVERGENT B1 ;  /* 0x0000000000017941 */ /* 0x000fea0003800200 */
.L_x_166:
[----:B------:R-:W-:-:S05]  /*1db0*/  VIADD R5, R5, 0x8 ;  /* 0x0000000805057836 */ /* 0x000fca0000000000 */
[----:B------:R-:W-:-:S13]  /*1dc0*/  ISETP.NE.AND P0, PT, R5, UR27, PT ;  /* 0x0000001b05007c0c */ /* 0x000fda000bf05270 */
[----:B------:R-:W-:Y:S05]  /*1dd0*/  @P0 BRA `(.L_x_168) ;  /* 0xfffffff800b00947 */ /* 0x000fea000383ffff */
[----:B------:R-:W-:-:S07]  /*1de0*/  IMAD.U32 R3, RZ, RZ, UR27 ;  /* 0x0000001bff037e24 */ /* 0x000fce000f8e00ff */
.L_x_151:
[----:B------:R-:W-:Y:S02]  /*1df0*/  UISETP.NE.AND UP0, UPT, UR24, URZ, UPT ;  /* 0x000000ff1800728c */ /* 0x000fe4000bf05270 */
[----:B----45:R-:W-:Y:S02]  /*1e00*/  IMAD.U32 R8, RZ, RZ, UR24 ;  /* 0x00000018ff087e24 */ /* 0x030fe4000f8e00ff */
[----:B-1----:R-:W-:-:S03]  /*1e10*/  IMAD.U32 R5, RZ, RZ, UR25 ;  /* 0x00000019ff057e24 */ /* 0x002fc6000f8e00ff */
[----:B------:R-:W-:Y:S01]  /*1e20*/  IADD3 R8, PT, PT, R8, -0x1, RZ ;  /* 0xffffffff08087810 */ /* 0x000fe20007ffe0ff */
[----:B------:R-:W-:Y:S01]  /*1e30*/  VIADD R5, R5, 0xffffffff ;  /* 0xffffffff05057836 */ /* 0x000fe20000000000 */
[----:B------:R-:W-:Y:S06]  /*1e40*/  BRA.U !UP0, `(.L_x_169) ;  /* 0x0000000508707547 */ /* 0x000fec000b800000 */
[----:B------:R-:W-:-:S13]  /*1e50*/  ISETP.GE.U32.AND P0, PT, R8, 0x3, PT ;  /* 0x000000030800780c */ /* 0x000fda0003f06070 */
[----:B------:R-:W-:Y:S05]  /*1e60*/  @!P0 BRA `(.L_x_170) ;  /* 0x0000000000bc8947 */ /* 0x000fea0003800000 */
[----:B------:R-:W-:Y:S01]  /*1e70*/  IMAD R7, R3, 0x400, R0 ;  /* 0x0000040003077824 */ /* 0x000fe200078e0200 */
[----:B------:R-:W-:Y:S04]  /*1e80*/  BSSY.RECONVERGENT B1, `(.L_x_171) ;  /* 0x000000f000017945 */ /* 0x000fe80003800200 */
[----:B------:R-:W1:Y:S04]  /*1e90*/  LDS R12, [R7] ;  /* 0x00000000070c7984 */ /* 0x000e680000000800 */
[----:B------:R-:W4:Y:S04]  /*1ea0*/  LDS R9, [R7+0x400] ;  /* 0x0004000007097984 */ /* 0x000f280000000800 */
[----:B------:R-:W5:Y:S04]  /*1eb0*/  LDS R6, [R7+0x800] ;  /* 0x0008000007067984 */ /* 0x000f680000000800 */
[----:B------:R-:W0:Y:S01]  /*1ec0*/  LDS R2, [R7+0xc00] ;  /* 0x000c000007027984 */ /* 0x000e220000000800 */
[----:B-1----:R-:W-:-:S02]  /*1ed0*/  ISETP.NE.AND P0, PT, R12, RZ, PT ;  /* 0x000000ff0c00720c */ /* 0x002fc40003f05270 */
[----:B----4-:R-:W-:Y:S02]  /*1ee0*/  ISETP.NE.AND P1, PT, R9, RZ, PT ;  /* 0x000000ff0900720c */ /* 0x010fe40003f25270 */
[----:B-----5:R-:W-:Y:S02]  /*1ef0*/  ISETP.NE.AND P2, PT, R6, RZ, PT ;  /* 0x000000ff0600720c */ /* 0x020fe40003f45270 */
[----:B0-----:R-:W-:-:S07]  /*1f00*/  ISETP.NE.AND P3, PT, R2, RZ, PT ;  /* 0x000000ff0200720c */ /* 0x001fce0003f65270 */
[----:B------:R-:W-:Y:S06]  /*1f10*/  @!P0 BRA `(.L_x_172) ;  /* 0x0000000000148947 */ /* 0x000fec0003800000 */
[----:B------:R-:W0:Y:S01]  /*1f20*/  LDC.64 R10, c[0x0][0x380] ;  /* 0x0000e000ff0a7b82 */ /* 0x000e220000000a00 */
[----:B------:R-:W-:Y:S02]  /*1f30*/  IMAD R7, R3, 0x100, R4 ;  /* 0x0000010003077824 */ /* 0x000fe400078e0204 */
[----:B------:R-:W-:Y:S02]  /*1f40*/  IMAD.MOV.U32 R13, RZ, RZ, RZ ;  /* 0x000000ffff0d7224 */ /* 0x000fe400078e00ff */
[----:B0-----:R-:W-:-:S05]  /*1f50*/  IMAD.WIDE.U32 R10, R7, 0x8, R10 ;  /* 0x00000008070a7825 */ /* 0x001fca00078e000a */
[----:B------:R0:W-:Y:S02]  /*1f60*/  REDG.E.ADD.64.STRONG.GPU desc[UR20][R10.64], R12 ;  /* 0x0000000c0a00798e */ /* 0x0001e4000c12e514 */
.L_x_172:
[----:B------:R-:W-:Y:S05]  /*1f70*/  BSYNC.RECONVERGENT B1 ;  /* 0x0000000000017941 */ /* 0x000fea0003800200 */
.L_x_171:
[----:B------:R-:W-:Y:S04]  /*1f80*/  BSSY.RECONVERGENT B1, `(.L_x_173) ;  /* 0x0000009000017945 */ /* 0x000fe80003800200 */
[----:B------:R-:W-:Y:S05]  /*1f90*/  @!P1 BRA `(.L_x_174) ;  /* 0x00000000001c9947 */ /* 0x000fea0003800000 */
[----:B0-----:R-:W0:Y:S01]  /*1fa0*/  LDC.64 R10, c[0x0][0x380] ;  /* 0x0000e000ff0a7b82 */ /* 0x001e220000000a00 */
[----:B------:R-:W-:Y:S01]  /*1fb0*/  IMAD R7, R3, 0x100, R4 ;  /* 0x0000010003077824 */ /* 0x000fe200078e0204 */
[----:B------:R-:W-:Y:S01]  /*1fc0*/  MOV R12, R9 ;  /* 0x00000009000c7202 */ /* 0x000fe20000000f00 */
[----:B------:R-:W-:Y:S02]  /*1fd0*/  IMAD.MOV.U32 R13, RZ, RZ, RZ ;  /* 0x000000ffff0d7224 */ /* 0x000fe400078e00ff */
[----:B------:R-:W-:-:S04]  /*1fe0*/  VIADD R7, R7, 0x100 ;  /* 0x0000010007077836 */ /* 0x000fc80000000000 */
[----:B0-----:R-:W-:-:S05]  /*1ff0*/  IMAD.WIDE.U32 R10, R7, 0x8, R10 ;  /* 0x00000008070a7825 */ /* 0x001fca00078e000a */
[----:B------:R1:W-:Y:S02]  /*2000*/  REDG.E.ADD.64.STRONG.GPU desc[UR20][R10.64], R12 ;  /* 0x0000000c0a00798e */ /* 0x0003e4000c12e514 */
.L_x_174:
[----:B------:R-:W-:Y:S05]  /*2010*/  BSYNC.RECONVERGENT B1 ;  /* 0x0000000000017941 */ /* 0x000fea0003800200 */
.L_x_173:
[----:B------:R-:W-:Y:S04]  /*2020*/  BSSY.RECONVERGENT B1, `(.L_x_175) ;  /* 0x0000008000017945 */ /* 0x000fe80003800200 */
[----:B------:R-:W-:Y:S05]  /*2030*/  @!P2 BRA `(.L_x_176) ;  /* 0x000000000018a947 */ /* 0x000fea0003800000 */
[----:B01----:R-:W0:Y:S01]  /*2040*/  LDC.64 R10, c[0x0][0x380] ;  /* 0x0000e000ff0a7b82 */ /* 0x003e220000000a00 */
[----:B------:R-:W-:-:S04]  /*2050*/  IMAD R7, R3, 0x100, R4 ;  /* 0x0000010003077824 */ /* 0x000fc800078e0204 */
[----:B------:R-:W-:-:S04]  /*2060*/  VIADD R7, R7, 0x200 ;  /* 0x0000020007077836 */ /* 0x000fc80000000000 */
[----:B0-----:R-:W-:-:S04]  /*2070*/  IMAD.WIDE.U32 R10, R7, 0x8, R10 ;  /* 0x00000008070a7825 */ /* 0x001fc800078e000a */
[----:B------:R-:W-:-:S05]  /*2080*/  IMAD.MOV.U32 R7, RZ, RZ, RZ ;  /* 0x000000ffff077224 */ /* 0x000fca00078e00ff */
[----:B------:R4:W-:Y:S02]  /*2090*/  REDG.E.ADD.64.STRONG.GPU desc[UR20][R10.64], R6 ;  /* 0x000000060a00798e */ /* 0x0009e4000c12e514 */
.L_x_176:
[----:B------:R-:W-:Y:S05]  /*20a0*/  BSYNC.RECONVERGENT B1 ;  /* 0x0000000000017941 */ /* 0x000fea0003800200 */
.L_x_175:
[----:B------:R-:W-:Y:S04]  /*20b0*/  BSSY.RECONVERGENT B1, `(.L_x_177) ;  /* 0x0000009000017945 */ /* 0x000fe80003800200 */
[----:B------:R-:W-:Y:S05]  /*20c0*/  @!P3 BRA `(.L_x_178) ;  /* 0x00000000001cb947 */ /* 0x000fea0003800000 */
[----:B----4-:R-:W4:Y:S01]  /*20d0*/  LDC.64 R6, c[0x0][0x380] ;  /* 0x0000e000ff067b82 */ /* 0x010f220000000a00 */
[----:B------:R-:W-:Y:S01]  /*20e0*/  IMAD R9, R3, 0x100, R4 ;  /* 0x0000010003097824 */ /* 0x000fe200078e0204 */
[----:B01----:R-:W-:Y:S01]  /*20f0*/  MOV R10, R2 ;  /* 0x00000002000a7202 */ /* 0x003fe20000000f00 */
[----:B------:R-:W-:Y:S02]  /*2100*/  IMAD.MOV.U32 R11, RZ, RZ, RZ ;  /* 0x000000ffff0b7224 */ /* 0x000fe400078e00ff */
[----:B------:R-:W-:-:S04]  /*2110*/  VIADD R9, R9, 0x300 ;  /* 0x0000030009097836 */ /* 0x000fc80000000000 */
[----:B----4-:R-:W-:-:S05]  /*2120*/  IMAD.WIDE.U32 R6, R9, 0x8, R6 ;  /* 0x0000000809067825 */ /* 0x010fca00078e0006 */
[----:B------:R0:W-:Y:S02]  /*2130*/  REDG.E.ADD.64.STRONG.GPU desc[UR20][R6.64], R10 ;  /* 0x0000000a0600798e */ /* 0x0001e4000c12e514 */
.L_x_178:
[----:B------:R-:W-:Y:S05]  /*2140*/  BSYNC.RECONVERGENT B1 ;  /* 0x0000000000017941 */ /* 0x000fea0003800200 */
.L_x_177:
[----:B------:R-:W-:-:S07]  /*2150*/  VIADD R3, R3, 0x4 ;  /* 0x0000000403037836 */ /* 0x000fce0000000000 */
.L_x_170:
[----:B------:R-:W-:Y:S01]  /*2160*/  UISETP.NE.AND UP0, UPT, UR25, URZ, UPT ;  /* 0x000000ff1900728c */ /* 0x000fe2000bf05270 */
[----:B------:R-:W-:Y:S08]  /*2170*/  BSSY.RECONVERGENT B1, `(.L_x_169) ;  /* 0x0000029000017945 */ /* 0x000ff00003800200 */
[----:B------:R-:W-:Y:S05]  /*2180*/  BRA.U !UP0, `(.L_x_179) ;  /* 0x00000001089c7547 */ /* 0x000fea000b800000 */
[----:B------:R-:W-:-:S13]  /*2190*/  ISETP.NE.AND P0, PT, R5, RZ, PT ;  /* 0x000000ff0500720c */ /* 0x000fda0003f05270 */
[----:B------:R-:W-:Y:S05]  /*21a0*/  @!P0 BRA `(.L_x_180) ;  /* 0x0000000000648947 */ /* 0x000fea0003800000 */
[----:B0---4-:R-:W-:Y:S01]  /*21b0*/  IMAD R6, R3, 0x400, R0 ;  /* 0x0000040003067824 */ /* 0x011fe200078e0200 */
[----:B------:R-:W-:Y:S04]  /*21c0*/  BSSY.RECONVERGENT B2, `(.L_x_181) ;  /* 0x000000c000027945 */ /* 0x000fe80003800200 */
[----:B------:R-:W0:Y:S04]  /*21d0*/  LDS R2, [R6] ;  /* 0x0000000006027984 */ /* 0x000e280000000800 */
[----:B------:R-:W4:Y:S01]  /*21e0*/  LDS R9, [R6+0x400] ;  /* 0x0004000006097984 */ /* 0x000f220000000800 */
[----:B0-----:R-:W-:-:S02]  /*21f0*/  ISETP.NE.AND P0, PT, R2, RZ, PT ;  /* 0x000000ff0200720c */ /* 0x001fc40003f05270 */
[----:B----4-:R-:W-:-:S11]  /*2200*/  ISETP.NE.AND P1, PT, R9, RZ, PT ;  /* 0x000000ff0900720c */ /* 0x010fd60003f25270 */
[----:B------:R-:W-:Y:S05]  /*2210*/  @!P0 BRA `(.L_x_182) ;  /* 0x0000000000188947 */ /* 0x000fea0003800000 */
[----:B------:R-:W0:Y:S01]  /*2220*/  LDC.64 R6, c[0x0][0x380] ;  /* 0x0000e000ff067b82 */ /* 0x000e220000000a00 */
[----:B-1----:R-:W-:-:S04]  /*2230*/  IMAD R11, R3, 0x100, R4 ;  /* 0x00000100030b7824 */ /* 0x002fc800078e0204 */
[----:B0-----:R-:W-:-:S04]  /*2240*/  IMAD.WIDE.U32 R10, R11, 0x8, R6 ;  /* 0x000000080b0a7825 */ /* 0x001fc800078e0006 */
[----:B------:R-:W-:Y:S02]  /*2250*/  IMAD.MOV.U32 R6, RZ, RZ, R2 ;  /* 0x000000ffff067224 */ /* 0x000fe400078e0002 */
[----:B------:R-:W-:-:S05]  /*2260*/  IMAD.MOV.U32 R7, RZ, RZ, RZ ;  /* 0x000000ffff077224 */ /* 0x000fca00078e00ff */
[----:B------:R0:W-:Y:S02]  /*2270*/  REDG.E.ADD.64.STRONG.GPU desc[UR20][R10.64], R6 ;  /* 0x000000060a00798e */ /* 0x0001e4000c12e514 */
.L_x_182:
[----:B------:R-:W-:Y:S05]  /*2280*/  BSYNC.RECONVERGENT B2 ;  /* 0x0000000000027941 */ /* 0x000fea0003800200 */
.L_x_181:
[----:B------:R-:W-:Y:S04]  /*2290*/  BSSY.RECONVERGENT B2, `(.L_x_183) ;  /* 0x0000009000027945 */ /* 0x000fe80003800200 */
[----:B------:R-:W-:Y:S05]  /*22a0*/  @!P1 BRA `(.L_x_184) ;  /* 0x00000000001c9947 */ /* 0x000fea0003800000 */
[----:B0-----:R-:W0:Y:S01]  /*22b0*/  LDC.64 R6, c[0x0][0x380] ;  /* 0x0000e000ff067b82 */ /* 0x001e220000000a00 */
[----:B------:R-:W-:-:S05]  /*22c0*/  LEA R2, R3, R4, 0x8 ;  /* 0x0000000403027211 */ /* 0x000fca00078e40ff */
[----:B-1----:R-:W-:-:S04]  /*22d0*/  VIADD R11, R2, 0x100 ;  /* 0x00000100020b7836 */ /* 0x002fc80000000000 */
[----:B0-----:R-:W-:-:S04]  /*22e0*/  IMAD.WIDE.U32 R10, R11, 0x8, R6 ;  /* 0x000000080b0a7825 */ /* 0x001fc800078e0006 */
[----:B------:R-:W-:Y:S02]  /*22f0*/  IMAD.MOV.U32 R6, RZ, RZ, R9 ;  /* 0x000000ffff067224 */ /* 0x000fe400078e0009 */
[----:B------:R-:W-:-:S05]  /*2300*/  IMAD.MOV.U32 R7, RZ, RZ, RZ ;  /* 0x000000ffff077224 */ /* 0x000fca00078e00ff */
[----:B------:R4:W-:Y:S02]  /*2310*/  REDG.E.ADD.64.STRONG.GPU desc[UR20][R10.64], R6 ;  /* 0x000000060a00798e */ /* 0x0009e4000c12e514 */
.L_x_184:
[----:B------:R-:W-:Y:S05]  /*2320*/  BSYNC.RECONVERGENT B2 ;  /* 0x0000000000027941 */ /* 0x000fea0003800200 */
.L_x_183:
[----:B------:R-:W-:-:S07]  /*2330*/  VIADD R3, R3, 0x2 ;  /* 0x0000000203037836 */ /* 0x000fce0000000000 */
.L_x_180:
[----:B------:R-:W-:-:S09]  /*2340*/  UISETP.NE.AND UP0, UPT, UR9, URZ, UPT ;  /* 0x000000ff0900728c */ /* 0x000fd2000bf05270 */
[----:B------:R-:W-:Y:S05]  /*2350*/  BRA.U !UP0, `(.L_x_179) ;  /* 0x0000000108287547 */ /* 0x000fea000b800000 */
[----:B------:R-:W-:-:S05]  /*2360*/  IMAD R2, R3, 0x400, R0 ;  /* 0x0000040003027824 */ /* 0x000fca00078e0200 */
[----:B------:R-:W5:Y:S02]  /*2370*/  LDS R9, [R2] ;  /* 0x0000000002097984 */ /* 0x000f640000000800 */
[----:B-----5:R-:W-:-:S13]  /*2380*/  ISETP.NE.AND P0, PT, R9, RZ, PT ;  /* 0x000000ff0900720c */ /* 0x020fda0003f05270 */
[----:B------:R-:W-:Y:S05]  /*2390*/  @!P0 BRA `(.L_x_179) ;  /* 0x0000000000188947 */ /* 0x000fea0003800000 */
[----:B0---4-:R-:W0:Y:S01]  /*23a0*/  LDC.64 R6, c[0x0][0x380] ;  /* 0x0000e000ff067b82 */ /* 0x011e220000000a00 */
[----:B------:R-:W-:-:S04]  /*23b0*/  IMAD R3, R3, 0x100, R4 ;  /* 0x0000010003037824 */ /* 0x000fc800078e0204 */
[----:B0-----:R-:W-:Y:S01]  /*23c0*/  IMAD.WIDE.U32 R2, R3, 0x8, R6 ;  /* 0x0000000803027825 */ /* 0x001fe200078e0006 */
[----:B------:R-:W-:-:S03]  /*23d0*/  MOV R6, R9 ;  /* 0x0000000900067202 */ /* 0x000fc60000000f00 */
[----:B------:R-:W-:-:S05]  /*23e0*/  IMAD.MOV.U32 R7, RZ, RZ, RZ ;  /* 0x000000ffff077224 */ /* 0x000fca00078e00ff */
[----:B------:R0:W-:Y:S02]  /*23f0*/  REDG.E.ADD.64.STRONG.GPU desc[UR20][R2.64], R6 ;  /* 0x000000060200798e */ /* 0x0001e4000c12e514 */
.L_x_179:
[----:B------:R-:W-:Y:S05]  /*2400*/  BSYNC.RECONVERGENT B1 ;  /* 0x0000000000017941 */ /* 0x000fea0003800200 */
.L_x_169:
[----:B------:R-:W-:-:S13]  /*2410*/  ISETP.GT.U32.AND P0, PT, R4, 0x7f, PT ;  /* 0x0000007f0400780c */ /* 0x000fda0003f04070 */
[----:B------:R-:W-:Y:S05]  /*2420*/  @P0 BRA `(.L_x_150) ;  /* 0x0000000800900947 */ /* 0x000fea0003800000 */
[----:B------:R-:W-:Y:S01]  /*2430*/  UISETP.GE.U32.AND UP0, UPT, UR22, 0x7, UPT ;  /* 0x000000071600788c */ /* 0x000fe2000bf06070 */
[----:B0-----:R-:W-:-:S08]  /*2440*/  IMAD.MOV.U32 R3, RZ, RZ, RZ ;  /* 0x000000ffff037224 */ /* 0x001fd000078e00ff */
[----:B------:R-:W-:Y:S05]  /*2450*/  BRA.U !UP0, `(.L_x_185) ;  /* 0x0000000508147547 */ /* 0x000fea000b800000 */
[----:B------:R-:W0:Y:S01]  /*2460*/  LDC.64 R2, c[0x0][0x380] ;  /* 0x0000e000ff027b82 */ /* 0x000e220000000a00 */
[----:B------:R-:W-:-:S07]  /*2470*/  IMAD.MOV.U32 R9, RZ, RZ, RZ ;  /* 0x000000ffff097224 */ /* 0x000fce00078e00ff */
.L_x_202:
[C---:B01--4-:R-:W-:Y:S01]  /*2480*/  IMAD R11, R9.reuse, 0x400, R0 ;  /* 0x00000400090b7824 */ /* 0x053fe200078e0200 */
[----:B------:R-:W-:Y:S01]  /*2490*/  BSSY.RECONVERGENT B1, `(.L_x_186) ;  /* 0x0000011000017945 */ /* 0x000fe20003800200 */
[C---:B--23--:R-:W-:Y:S02]  /*24a0*/  IMAD R7, R9.reuse, 0x100, R4 ;  /* 0x0000010009077824 */ /* 0x04cfe400078e0204 */
[----:B------:R-:W-:Y:S01]  /*24b0*/  VIADD R9, R9, 0x8 ;  /* 0x0000000809097836 */ /* 0x000fe20000000000 */
[----:B---3--:R-:W1:Y:S01]  /*24c0*/  LDS R14, [R11+0x200] ;  /* 0x000200000b0e7984 */ /* 0x008e620000000800 */
[----:B0-----:R-:W-:-:S03]  /*24d0*/  IMAD.WIDE.U32 R6, R7, 0x8, R2 ;  /* 0x0000000807067825 */ /* 0x001fc600078e0002 */
[----:B------:R-:W0:Y:S04]  /*24e0*/  LDS R13, [R11+0x600] ;  /* 0x000600000b0d7984 */ /* 0x000e280000000800 */
[----:B--2---:R2:W3:Y:S04]  /*24f0*/  LDS R17, [R11+0xa00] ;  /* 0x000a00000b117984 */ /* 0x0044e80000000800 */
[----:B------:R2:W4:Y:S04]  /*2500*/  LDS R18, [R11+0xe00] ;  /* 0x000e00000b127984 */ /* 0x0005280000000800 */
[----:B------:R2:W2:Y:S04]  /*2510*/  LDS R19, [R11+0x1200] ;  /* 0x001200000b137984 */ /* 0x0004a80000000800 */
[----:B------:R0:W2:Y:S04]  /*2520*/  LDS R16, [R11+0x1600] ;  /* 0x001600000b107984 */ /* 0x0000a80000000800 */
[----:B------:R0:W2:Y:S04]  /*2530*/  LDS R12, [R11+0x1a00] ;  /* 0x001a00000b0c7984 */ /* 0x0000a80000000800 */
[----:B------:R0:W2:Y:S01]  /*2540*/  LDS R10, [R11+0x1e00] ;  /* 0x001e00000b0a7984 */ /* 0x0000a20000000800 */
[----:B-1----:R-:W-:-:S02]  /*2550*/  ISETP.NE.AND P0, PT, R14, RZ, PT ;  /* 0x000000ff0e00720c */ /* 0x002fc40003f05270 */
[----:B0-----:R-:W-:-:S11]  /*2560*/  ISETP.NE.AND P1, PT, R13, RZ, PT ;  /* 0x000000ff0d00720c */ /* 0x001fd60003f25270 */
[----:B---34-:R-:W-:Y:S05]  /*2570*/  @!P0 BRA `(.L_x_187) ;  /* 0x0000000000088947 */ /* 0x018fea0003800000 */
[----:B------:R-:W-:-:S05]  /*2580*/  HFMA2 R15, -RZ, RZ, 0, 0 ;  /* 0x00000000ff0f7431 */ /* 0x000fca00000001ff */
[----:B------:R0:W-:Y:S02]  /*2590*/  REDG.E.ADD.64.STRONG.GPU desc[UR20][R6.64+0x400], R14 ;  /* 0x0004000e0600798e */ /* 0x0001e4000c12e514 */
.L_x_187:
[----:B------:R-:W-:Y:S05]  /*25a0*/  BSYNC.RECONVERGENT B1 ;  /* 0x0000000000017941 */ /* 0x000fea0003800200 */
.L_x_186:
[----:B------:R-:W-:Y:S04]  /*25b0*/  BSSY.RECONVERGENT B1, `(.L_x_188) ;  /* 0x0000005000017945 */ /* 0x000fe80003800200 */
[----:B------:R-:W-:Y:S05]  /*25c0*/  @!P1 BRA `(.L_x_189) ;  /* 0x00000000000c9947 */ /* 0x000fea0003800000 */
[----:B0-----:R-:W-:Y:S02]  /*25d0*/  IMAD.MOV.U32 R14, RZ, RZ, R13 ;  /* 0x000000ffff0e7224 */ /* 0x001fe400078e000d */
[----:B------:R-:W-:-:S05]  /*25e0*/  IMAD.MOV.U32 R15, RZ, RZ, RZ ;  /* 0x000000ffff0f7224 */ /* 0x000fca00078e00ff */
[----:B------:R1:W-:Y:S02]  /*25f0*/  REDG.E.ADD.64.STRONG.GPU desc[UR20][R6.64+0xc00], R14 ;  /* 0x000c000e0600798e */ /* 0x0003e4000c12e514 */
.L_x_189:
[----:B------:R-:W-:Y:S05]  /*2600*/  BSYNC.RECONVERGENT B1 ;  /* 0x0000000000017941 */ /* 0x000fea0003800200 */
.L_x_188:
[----:B------:R-:W-:Y:S01]  /*2610*/  ISETP.NE.AND P6, PT, R17, RZ, PT ;  /* 0x000000ff1100720c */ /* 0x000fe20003fc5270 */
[----:B------:R-:W-:Y:S01]  /*2620*/  BSSY.RECONVERGENT B1, `(.L_x_190) ;  /* 0x000000b000017945 */ /* 0x000fe20003800200 */
[----:B------:R-:W-:Y:S02]  /*2630*/  ISETP.NE.AND P0, PT, R9, UR27, PT ;  /* 0x0000001b09007c0c */ /* 0x000fe4000bf05270 */
[----:B------:R-:W-:Y:S02]  /*2640*/  ISETP.NE.AND P1, PT, R18, RZ, PT ;  /* 0x000000ff1200720c */ /* 0x000fe40003f25270 */
[----:B--2---:R-:W-:Y:S02]  /*2650*/  ISETP.NE.AND P2, PT, R19, RZ, PT ;  /* 0x000000ff1300720c */ /* 0x004fe40003f45270 */
[----:B------:R-:W-:Y:S02]  /*2660*/  ISETP.NE.AND P3, PT, R16, RZ, PT ;  /* 0x000000ff1000720c */ /* 0x000fe40003f65270 */
[----:B------:R-:W-:-:S02]  /*2670*/  ISETP.NE.AND P4, PT, R12, RZ, PT ;  /* 0x000000ff0c00720c */ /* 0x000fc40003f85270 */
[----:B------:R-:W-:Y:S01]  /*2680*/  ISETP.NE.AND P5, PT, R10, RZ, PT ;  /* 0x000000ff0a00720c */ /* 0x000fe20003fa5270 */
[----:B------:R-:W-:-:S12]  /*2690*/  @!P6 BRA `(.L_x_191) ;  /* 0x00000000000ce947 */ /* 0x000fd80003800000 */
[----:B01----:R-:W-:Y:S02]  /*26a0*/  IMAD.MOV.U32 R14, RZ, RZ, R17 ;  /* 0x000000ffff0e7224 */ /* 0x003fe400078e0011 */
[----:B------:R-:W-:-:S05]  /*26b0*/  IMAD.MOV.U32 R15, RZ, RZ, RZ ;  /* 0x000000ffff0f7224 */ /* 0x000fca00078e00ff */
[----:B------:R2:W-:Y:S02]  /*26c0*/  REDG.E.ADD.64.STRONG.GPU desc[UR20][R6.64+0x1400], R14 ;  /* 0x0014000e0600798e */ /* 0x0005e4000c12e514 */
.L_x_191:
[----:B------:R-:W-:Y:S05]  /*26d0*/  BSYNC.RECONVERGENT B1 ;  /* 0x0000000000017941 */ /* 0x000fea0003800200 */
.L_x_190:
[----:B------:R-:W-:Y:S04]  /*26e0*/  BSSY.RECONVERGENT B1, `(.L_x_192) ;  /* 0x0000005000017945 */ /* 0x000fe80003800200 */
[----:B------:R-:W-:Y:S05]  /*26f0*/  @!P1 BRA `(.L_x_193) ;  /* 0x00000000000c9947 */ /* 0x000fea0003800000 */
[----:B012---:R-:W-:Y:S02]  /*2700*/  IMAD.MOV.U32 R14, RZ, RZ, R18 ;  /* 0x000000ffff0e7224 */ /* 0x007fe400078e0012 */
[----:B------:R-:W-:-:S05]  /*2710*/  IMAD.MOV.U32 R15, RZ, RZ, RZ ;  /* 0x000000ffff0f7224 */ /* 0x000fca00078e00ff */
[----:B------:R3:W-:Y:S02]  /*2720*/  REDG.E.ADD.64.STRONG.GPU desc[UR20][R6.64+0x1c00], R14 ;  /* 0x001c000e0600798e */ /* 0x0007e4000c12e514 */
.L_x_193:
[----:B------:R-:W-:Y:S05]  /*2730*/  BSYNC.RECONVERGENT B1 ;  /* 0x0000000000017941 */ /* 0x000fea0003800200 */
.L_x_192:
[----:B------:R-:W-:Y:S04]  /*2740*/  BSSY.RECONVERGENT B1, `(.L_x_194) ;  /* 0x0000005000017945 */ /* 0x000fe80003800200 */
[----:B------:R-:W-:Y:S05]  /*2750*/  @!P2 BRA `(.L_x_195) ;  /* 0x00000000000ca947 */ /* 0x000fea0003800000 */
[----:B0123--:R-:W-:Y:S01]  /*2760*/  MOV R14, R19 ;  /* 0x00000013000e7202 */ /* 0x00ffe20000000f00 */
[----:B------:R-:W-:-:S05]  /*2770*/  IMAD.MOV.U32 R15, RZ, RZ, RZ ;  /* 0x000000ffff0f7224 */ /* 0x000fca00078e00ff */
[----:B------:R4:W-:Y:S02]  /*2780*/  REDG.E.ADD.64.STRONG.GPU desc[UR20][R6.64+0x2400], R14 ;  /* 0x0024000e0600798e */ /* 0x0009e4000c12e514 */
.L_x_195:
[----:B------:R-:W-:Y:S05]  /*2790*/  BSYNC.RECONVERGENT B1 ;  /* 0x0000000000017941 */ /* 0x000fea0003800200 */
.L_x_194:
[----:B------:R-:W-:Y:S04]  /*27a0*/  BSSY.RECONVERGENT B1, `(.L_x_196) ;  /* 0x0000004000017945 */ /* 0x000fe80003800200 */
[----:B------:R-:W-:Y:S05]  /*27b0*/  @!P3 BRA `(.L_x_197) ;  /* 0x000000000008b947 */ /* 0x000fea0003800000 */
[----:B------:R-:W-:-:S05]  /*27c0*/  IMAD.MOV.U32 R17, RZ, RZ, RZ ;  /* 0x000000ffff117224 */ /* 0x000fca00078e00ff */
[----:B------:R0:W-:Y:S02]  /*27d0*/  REDG.E.ADD.64.STRONG.GPU desc[UR20][R6.64+0x2c00], R16 ;  /* 0x002c00100600798e */ /* 0x0001e4000c12e514 */
.L_x_197:
[----:B------:R-:W-:Y:S05]  /*27e0*/  BSYNC.RECONVERGENT B1 ;  /* 0x0000000000017941 */ /* 0x000fea0003800200 */
.L_x_196:
[----:B------:R-:W-:Y:S04]  /*27f0*/  BSSY.RECONVERGENT B1, `(.L_x_198) ;  /* 0x0000004000017945 */ /* 0x000fe80003800200 */
[----:B------:R-:W-:Y:S05]  /*2800*/  @!P4 BRA `(.L_x_199) ;  /* 0x000000000008c947 */ /* 0x000fea0003800000 */
[----:B------:R-:W-:-:S05]  /*2810*/  IMAD.MOV.U32 R13, RZ, RZ, RZ ;  /* 0x000000ffff0d7224 */ /* 0x000fca00078e00ff */
[----:B------:R0:W-:Y:S02]  /*2820*/  REDG.E.ADD.64.STRONG.GPU desc[UR20][R6.64+0x3400], R12 ;  /* 0x0034000c0600798e */ /* 0x0001e4000c12e514 */
.L_x_199:
[----:B------:R-:W-:Y:S05]  /*2830*/  BSYNC.RECONVERGENT B1 ;  /* 0x0000000000017941 */ /* 0x000fea0003800200 */
.L_x_198:
[----:B------:R-:W-:Y:S04]  /*2840*/  BSSY.RECONVERGENT B1, `(.L_x_200) ;  /* 0x0000004000017945 */ /* 0x000fe80003800200 */
[----:B------:R-:W-:Y:S05]  /*2850*/  @!P5 BRA `(.L_x_201) ;  /* 0x000000000008d947 */ /* 0x000fea0003800000 */
[----:B------:R-:W-:-:S05]  /*2860*/  IMAD.MOV.U32 R11, RZ, RZ, RZ ;  /* 0x000000ffff0b7224 */ /* 0x000fca00078e00ff */
[----:B------:R0:W-:Y:S02]  /*2870*/  REDG.E.ADD.64.STRONG.GPU desc[UR20][R6.64+0x3c00], R10 ;  /* 0x003c000a0600798e */ /* 0x0001e4000c12e514 */
.L_x_201:
[----:B------:R-:W-:Y:S05]  /*2880*/  BSYNC.RECONVERGENT B1 ;  /* 0x0000000000017941 */ /* 0x000fea0003800200 */
.L_x_200:
[----:B------:R-:W-:Y:S05]  /*2890*/  @P0 BRA `(.L_x_202) ;  /* 0xfffffff800f80947 */ /* 0x000fea000383ffff */
[----:B------:R-:W-:-:S07]  /*28a0*/  IMAD.U32 R3, RZ, RZ, UR27 ;  /* 0x0000001bff037e24 */ /* 0x000fce000f8e00ff */
.L_x_185:
[----:B------:R-:W-:-:S09]  /*28b0*/  UISETP.NE.AND UP0, UPT, UR24, URZ, UPT ;  /* 0x000000ff1800728c */ /* 0x000fd2000bf05270 */
[----:B------:R-:W-:Y:S05]  /*28c0*/  BRA.U !UP0, `(.L_x_150) ;  /* 0x0000000508687547 */ /* 0x000fea000b800000 */
[----:B------:R-:W-:-:S13]  /*28d0*/  ISETP.GE.U32.AND P0, PT, R8, 0x3, PT ;  /* 0x000000030800780c */ /* 0x000fda0003f06070 */
[----:B------:R-:W-:Y:S05]  /*28e0*/  @!P0 BRA `(.L_x_203) ;  /* 0x0000000000bc8947 */ /* 0x000fea0003800000 */
[----:B01234-:R-:W-:Y:S01]  /*28f0*/  IMAD R7, R3, 0x400, R0 ;  /* 0x0000040003077824 */ /* 0x01ffe200078e0200 */
[----:B------:R-:W-:Y:S04]  /*2900*/  BSSY.RECONVERGENT B1, `(.L_x_204) ;  /* 0x000000f000017945 */ /* 0x000fe80003800200 */
[----:B------:R-:W0:Y:S04]  /*2910*/  LDS R10, [R7+0x200] ;  /* 0x00020000070a7984 */ /* 0x000e280000000800 */
[----:B------:R-:W1:Y:S04]  /*2920*/  LDS R12, [R7+0x600] ;  /* 0x00060000070c7984 */ /* 0x000e680000000800 */
[----:B------:R-:W2:Y:S04]  /*2930*/  LDS R6, [R7+0xa00] ;  /* 0x000a000007067984 */ /* 0x000ea80000000800 */
[----:B------:R-:W3:Y:S01]  /*2940*/  LDS R2, [R7+0xe00] ;  /* 0x000e000007027984 */ /* 0x000ee20000000800 */
[----:B0-----:R-:W-:-:S02]  /*2950*/  ISETP.NE.AND P0, PT, R10, RZ, PT ;  /* 0x000000ff0a00720c */ /* 0x001fc40003f05270 */
[----:B-1----:R-:W-:Y:S02]  /*2960*/  ISETP.NE.AND P1, PT, R12, RZ, PT ;  /* 0x000000ff0c00720c */ /* 0x002fe40003f25270 */
[----:B--2---:R-:W-:Y:S02]  /*2970*/  ISETP.NE.AND P2, PT, R6, RZ, PT ;  /* 0x000000ff0600720c */ /* 0x004fe40003f45270 */
[----:B---3--:R-:W-:-:S07]  /*2980*/  ISETP.NE.AND P3, PT, R2, RZ, PT ;  /* 0x000000ff0200720c */ /* 0x008fce0003f65270 */
[----:B------:R-:W-:Y:S06]  /*2990*/  @!P0 BRA `(.L_x_205) ;  /* 0x0000000000148947 */ /* 0x000fec0003800000 */
[----:B------:R-:W0:Y:S01]  /*29a0*/  LDC.64 R8, c[0x0][0x380] ;  /* 0x0000e000ff087b82 */ /* 0x000e220000000a00 */
[----:B------:R-:W-:Y:S01]  /*29b0*/  LEA R7, R3, R4, 0x8 ;  /* 0x0000000403077211 */ /* 0x000fe200078e40ff */
[----:B------:R-:W-:-:S04]  /*29c0*/  IMAD.MOV.U32 R11, RZ, RZ, RZ ;  /* 0x000000ffff0b7224 */ /* 0x000fc800078e00ff */
[----:B0-----:R-:W-:-:S05]  /*29d0*/  IMAD.WIDE.U32 R8, R7, 0x8, R8 ;  /* 0x0000000807087825 */ /* 0x001fca00078e0008 */
[----:B------:R0:W-:Y:S02]  /*29e0*/  REDG.E.ADD.64.STRONG.GPU desc[UR20][R8.64+0x400], R10 ;  /* 0x0004000a0800798e */ /* 0x0001e4000c12e514 */
.L_x_205:
[----:B------:R-:W-:Y:S05]  /*29f0*/  BSYNC.RECONVERGENT B1 ;  /* 0x0000000000017941 */ /* 0x000fea0003800200 */
.L_x_204:
[----:B------:R-:W-:Y:S04]  /*2a00*/  BSSY.RECONVERGENT B1, `(.L_x_206) ;  /* 0x0000009000017945 */ /* 0x000fe80003800200 */
[----:B------:R-:W-:Y:S05]  /*2a10*/  @!P1 BRA `(.L_x_207) ;  /* 0x00000000001c9947 */ /* 0x000fea0003800000 */
[----:B0-----:R-:W0:Y:S01]  /*2a20*/  LDC.64 R8, c[0x0][0x380] ;  /* 0x0000e000ff087b82 */ /* 0x001e220000000a00 */
[----:B------:R-:W-:Y:S02]  /*2a30*/  IMAD R7, R3, 0x100, R4 ;  /* 0x0000010003077824 */ /* 0x000fe400078e0204 */
[----:B------:R-:W-:Y:S02]  /*2a40*/  IMAD.MOV.U32 R10, RZ, RZ, R12 ;  /* 0x000000ffff0a7224 */ /* 0x000fe400078e000c */
[----:B------:R-:W-:Y:S02]  /*2a50*/  VIADD R7, R7, 0x100 ;  /* 0x0000010007077836 */ /* 0x000fe40000000000 */
[----:B------:R-:W-:Y:S02]  /*2a60*/  IMAD.MOV.U32 R11, RZ, RZ, RZ ;  /* 0x000000ffff0b7224 */ /* 0x000fe400078e00ff */
[----:B0-----:R-:W-:-:S05]  /*2a70*/  IMAD.WIDE.U32 R8, R7, 0x8, R8 ;  /* 0x0000000807087825 */ /* 0x001fca00078e0008 */
[----:B------:R1:W-:Y:S02]  /*2a80*/  REDG.E.ADD.64.STRONG.GPU desc[UR20][R8.64+0x400], R10 ;  /* 0x0004000a0800798e */ /* 0x0003e4000c12e514 */
.L_x_207:
[----:B------:R-:W-:Y:S05]  /*2a90*/  BSYNC.RECONVERGENT B1 ;  /* 0x0000000000017941 */ /* 0x000fea0003800200 */
.L_x_206:
[----:B------:R-:W-:Y:S04]  /*2aa0*/  BSSY.RECONVERGENT B1, `(.L_x_208) ;  /* 0x0000008000017945 */ /* 0x000fe80003800200 */
[----:B------:R-:W-:Y:S05]  /*2ab0*/  @!P2 BRA `(.L_x_209) ;  /* 0x000000000018a947 */ /* 0x000fea0003800000 */
[----:B01----:R-:W0:Y:S01]  /*2ac0*/  LDC.64 R8, c[0x0][0x380] ;  /* 0x0000e000ff087b82 */ /* 0x003e220000000a00 */
[----:B------:R-:W-:-:S05]  /*2ad0*/  IMAD R7, R3, 0x100, R4 ;  /* 0x0000010003077824 */ /* 0x000fca00078e0204 */
[----:B------:R-:W-:-:S05]  /*2ae0*/  IADD3 R7, PT, PT, R7, 0x200, RZ ;  /* 0x0000020007077810 */ /* 0x000fca0007ffe0ff */
[----:B0-----:R-:W-:-:S04]  /*2af0*/  IMAD.WIDE.U32 R8, R7, 0x8, R8 ;  /* 0x0000000807087825 */ /* 0x001fc800078e0008 */
[----:B------:R-:W-:-:S05]  /*2b00*/  IMAD.MOV.U32 R7, RZ, RZ, RZ ;  /* 0x000000ffff077224 */ /* 0x000fca00078e00ff */
[----:B------:R2:W-:Y:S02]  /*2b10*/  REDG.E.ADD.64.STRONG.GPU desc[UR20][R8.64+0x400], R6 ;  /* 0x000400060800798e */ /* 0x0005e4000c12e514 */
.L_x_209:
[----:B------:R-:W-:Y:S05]  /*2b20*/  BSYNC.RECONVERGENT B1 ;  /* 0x0000000000017941 */ /* 0x000fea0003800200 */
.L_x_208:
[----:B------:R-:W-:Y:S04]  /*2b30*/  BSSY.RECONVERGENT B1, `(.L_x_210) ;  /* 0x0000009000017945 */ /* 0x000fe80003800200 */
[----:B------:R-:W-:Y:S05]  /*2b40*/  @!P3 BRA `(.L_x_211) ;  /* 0x00000000001cb947 */ /* 0x000fea0003800000 */
[----:B--2---:R-:W2:Y:S01]  /*2b50*/  LDC.64 R6, c[0x0][0x380] ;  /* 0x0000e000ff067b82 */ /* 0x004ea20000000a00 */
[----:B01----:R-:W-:Y:S02]  /*2b60*/  IMAD R9, R3, 0x100, R4 ;  /* 0x0000010003097824 */ /* 0x003fe400078e0204 */
[----:B------:R-:W-:Y:S02]  /*2b70*/  IMAD.MOV.U32 R8, RZ, RZ, R2 ;  /* 0x000000ffff087224 */ /* 0x000fe400078e0002 */
[----:B------:R-:W-:-:S04]  /*2b80*/  VIADD R9, R9, 0x300 ;  /* 0x0000030009097836 */ /* 0x000fc80000000000 */
[----:B--2---:R-:W-:-:S04]  /*2b90*/  IMAD.WIDE.U32 R6, R9, 0x8, R6 ;  /* 0x0000000809067825 */ /* 0x004fc800078e0006 */
[----:B------:R-:W-:-:S05]  /*2ba0*/  IMAD.MOV.U32 R9, RZ, RZ, RZ ;  /* 0x000000ffff097224 */ /* 0x000fca00078e00ff */
[----:B------:R3:W-:Y:S02]  /*2bb0*/  REDG.E.ADD.64.STRONG.GPU desc[UR20][R6.64+0x400], R8 ;  /* 0x000400080600798e */ /* 0x0007e4000c12e514 */
.L_x_211:
[----:B------:R-:W-:Y:S05]  /*2bc0*/  BSYNC.RECONVERGENT B1 ;  /* 0x0000000000017941 */ /* 0x000fea0003800200 */
.L_x_210:
[----:B------:R-:W-:-:S07]  /*2bd0*/  VIADD R3, R3, 0x4 ;  /* 0x0000000403037836 */ /* 0x000fce0000000000 */
.L_x_203:
[----:B------:R-:W-:-:S09]  /*2be0*/  UISETP.NE.AND UP0, UPT, UR25, URZ, UPT ;  /* 0x000000ff1900728c */ /* 0x000fd2000bf05270 */
[----:B------:R-:W-:Y:S05]  /*2bf0*/  BRA.U !UP0, `(.L_x_150) ;  /* 0x00000001089c7547 */ /* 0x000fea000b800000 */
[----:B------:R-:W-:-:S13]  /*2c00*/  ISETP.NE.AND P0, PT, R5, RZ, PT ;  /* 0x000000ff0500720c */ /* 0x000fda0003f05270 */
[----:B------:R-:W-:Y:S05]  /*2c10*/  @!P0 BRA `(.L_x_212) ;  /* 0x0000000000648947 */ /* 0x000fea0003800000 */
[----:B01234-:R-:W-:Y:S01]  /*2c20*/  LEA R6, R3, R0, 0xa ;  /* 0x0000000003067211 */ /* 0x01ffe200078e50ff */
[----:B------:R-:W-:Y:S04]  /*2c30*/  BSSY.RECONVERGENT B1, `(.L_x_213) ;  /* 0x000000c000017945 */ /* 0x000fe80003800200 */
[----:B------:R-:W0:Y:S04]  /*2c40*/  LDS R2, [R6+0x200] ;  /* 0x0002000006027984 */ /* 0x000e280000000800 */
[----:B------:R-:W1:Y:S01]  /*2c50*/  LDS R5, [R6+0x600] ;  /* 0x0006000006057984 */ /* 0x000e620000000800 */
[----:B0-----:R-:W-:-:S02]  /*2c60*/  ISETP.NE.AND P0, PT, R2, RZ, PT ;  /* 0x000000ff0200720c */ /* 0x001fc40003f05270 */
[----:B-1----:R-:W-:-:S11]  /*2c70*/  ISETP.NE.AND P1, PT, R5, RZ, PT ;  /* 0x000000ff0500720c */ /* 0x002fd60003f25270 */
[----:B------:R-:W-:Y:S05]  /*2c80*/  @!P0 BRA `(.L_x_214) ;  /* 0x0000000000188947 */ /* 0x000fea0003800000 */
[----:B------:R-:W0:Y:S01]  /*2c90*/  LDC.64 R6, c[0x0][0x380] ;  /* 0x0000e000ff067b82 */ /* 0x000e220000000a00 */
[----:B------:R-:W-:-:S04]  /*2ca0*/  IMAD R9, R3, 0x100, R4 ;  /* 0x0000010003097824 */ /* 0x000fc800078e0204 */
[----:B0-----:R-:W-:-:S04]  /*2cb0*/  IMAD.WIDE.U32 R8, R9, 0x8, R6 ;  /* 0x0000000809087825 */ /* 0x001fc800078e0006 */
[----:B------:R-:W-:Y:S02]  /*2cc0*/  IMAD.MOV.U32 R6, RZ, RZ, R2 ;  /* 0x000000ffff067224 */ /* 0x000fe400078e0002 */
[----:B------:R-:W-:-:S05]  /*2cd0*/  IMAD.MOV.U32 R7, RZ, RZ, RZ ;  /* 0x000000ffff077224 */ /* 0x000fca00078e00ff */
[----:B------:R0:W-:Y:S02]  /*2ce0*/  REDG.E.ADD.64.STRONG.GPU desc[UR20][R8.64+0x400], R6 ;  /* 0x000400060800798e */ /* 0x0001e4000c12e514 */
.L_x_214:
[----:B------:R-:W-:Y:S05]  /*2cf0*/  BSYNC.RECONVERGENT B1 ;  /* 0x0000000000017941 */ /* 0x000fea0003800200 */
.L_x_213:
[----:B------:R-:W-:Y:S04]  /*2d00*/  BSSY.RECONVERGENT B1, `(.L_x_215) ;  /* 0x0000009000017945 */ /* 0x000fe80003800200 */
[----:B------:R-:W-:Y:S05]  /*2d10*/  @!P1 BRA `(.L_x_216) ;  /* 0x00000000001c9947 */ /* 0x000fea0003800000 */
[----:B0-----:R-:W0:Y:S01]  /*2d20*/  LDC.64 R6, c[0x0][0x380] ;  /* 0x0000e000ff067b82 */ /* 0x001e220000000a00 */
[----:B------:R-:W-:-:S04]  /*2d30*/  IMAD R2, R3, 0x100, R4 ;  /* 0x0000010003027824 */ /* 0x000fc800078e0204 */
[----:B------:R-:W-:-:S04]  /*2d40*/  VIADD R9, R2, 0x100 ;  /* 0x0000010002097836 */ /* 0x000fc80000000000 */
[----:B0-----:R-:W-:-:S04]  /*2d50*/  IMAD.WIDE.U32 R8, R9, 0x8, R6 ;  /* 0x0000000809087825 */ /* 0x001fc800078e0006 */
[----:B------:R-:W-:Y:S02]  /*2d60*/  HFMA2 R7, -RZ, RZ, 0, 0 ;  /* 0x00000000ff077431 */ /* 0x000fe400000001ff */
[----:B------:R-:W-:-:S05]  /*2d70*/  IMAD.MOV.U32 R6, RZ, RZ, R5 ;  /* 0x000000ffff067224 */ /* 0x000fca00078e0005 */
[----:B------:R1:W-:Y:S02]  /*2d80*/  REDG.E.ADD.64.STRONG.GPU desc[UR20][R8.64+0x400], R6 ;  /* 0x000400060800798e */ /* 0x0003e4000c12e514 */
.L_x_216:
[----:B------:R-:W-:Y:S05]  /*2d90*/  BSYNC.RECONVERGENT B1 ;  /* 0x0000000000017941 */ /* 0x000fea0003800200 */
.L_x_215:
[----:B------:R-:W-:-:S07]  /*2da0*/  VIADD R3, R3, 0x2 ;  /* 0x0000000203037836 */ /* 0x000fce0000000000 */
.L_x_212:
[----:B------:R-:W-:-:S09]  /*2db0*/  UISETP.NE.AND UP0, UPT, UR9, URZ, UPT ;  /* 0x000000ff0900728c */ /* 0x000fd2000bf05270 */
[----:B------:R-:W-:Y:S05]  /*2dc0*/  BRA.U !UP0, `(.L_x_150) ;  /* 0x0000000108287547 */ /* 0x000fea000b800000 */
[----:B------:R-:W-:-:S05]  /*2dd0*/  IMAD R2, R3, 0x400, R0 ;  /* 0x0000040003027824 */ /* 0x000fca00078e0200 */
[----:B------:R-:W5:Y:S02]  /*2de0*/  LDS R5, [R2+0x200] ;  /* 0x0002000002057984 */ /* 0x000f640000000800 */
[----:B-----5:R-:W-:-:S13]  /*2df0*/  ISETP.NE.AND P0, PT, R5, RZ, PT ;  /* 0x000000ff0500720c */ /* 0x020fda0003f05270 */
[----:B------:R-:W-:Y:S05]  /*2e00*/  @!P0 BRA `(.L_x_150) ;  /* 0x0000000000188947 */ /* 0x000fea0003800000 */
[----:B01234-:R-:W0:Y:S01]  /*2e10*/  LDC.64 R6, c[0x0][0x380] ;  /* 0x0000e000ff067b82 */ /* 0x01fe220000000a00 */
[----:B------:R-:W-:-:S04]  /*2e20*/  IMAD R3, R3, 0x100, R4 ;  /* 0x0000010003037824 */ /* 0x000fc800078e0204 */
[----:B0-----:R-:W-:-:S04]  /*2e30*/  IMAD.WIDE.U32 R2, R3, 0x8, R6 ;  /* 0x0000000803027825 */ /* 0x001fc800078e0006 */
[----:B------:R-:W-:Y:S02]  /*2e40*/  IMAD.MOV.U32 R6, RZ, RZ, R5 ;  /* 0x000000ffff067224 */ /* 0x000fe400078e0005 */
[----:B------:R-:W-:-:S05]  /*2e50*/  IMAD.MOV.U32 R7, RZ, RZ, RZ ;  /* 0x000000ffff077224 */ /* 0x000fca00078e00ff */
[----:B------:R0:W-:Y:S02]  /*2e60*/  REDG.E.ADD.64.STRONG.GPU desc[UR20][R2.64+0x400], R6 ;  /* 0x000400060200798e */ /* 0x0001e4000c12e514 */
.L_x_150:
[----:B------:R-:W-:Y:S05]  /*2e70*/  BSYNC.RECONVERGENT B0 ;  /* 0x0000000000007941 */ /* 0x000fea0003800200 */
.L_x_149:
[----:B------:R-:W-:Y:S01]  /*2e80*/  BAR.SYNC.DEFER_BLOCKING 0x0 ;  /* 0x0000000000007b1d */ /* 0x000fe20000010000 */
[----:B------:R-:W-:-:S04]  /*2e90*/  UIADD3 UR6, UP0, UPT, UR6, 0x1, URZ ;  /* 0x0000000106067890 */ /* 0x000fc8000ff1e0ff */
[----:B------:R-:W-:Y:S02]  /*2ea0*/  UIADD3.X UR7, UPT, UPT, URZ, UR7, URZ, UP0, !UPT ;  /* 0x00000007ff077290 */ /* 0x000fe400087fe4ff */
[----:B------:R-:W-:-:S04]  /*2eb0*/  UISETP.NE.U32.AND UP0, UPT, UR6, UR11, UPT ;  /* 0x0000000b0600728c */ /* 0x000fc8000bf05070 */
[----:B------:R-:W-:-:S09]  /*2ec0*/  UISETP.NE.AND.EX UP0, UPT, UR7, UR12, UPT, UP0 ;  /* 0x0000000c0700728c */ /* 0x000fd2000bf05300 */
[----:B------:R-:W-:Y:S05]  /*2ed0*/  BRA.U UP0, `(.L_x_217) ;  /* 0xffffffd100f07547 */ /* 0x000fea000b83ffff */
[----:B------:R-:W-:Y:S05]  /*2ee0*/  EXIT ;  /* 0x000000000000794d */ /* 0x000fea0003800000 */
.L_x_218:
        /* <DEDUP_REMOVED lines=9> */
.L_x_227:


//--------------------- .text._ZN3cub18CUB_300001_SM_10006detail10radix_sort31DeviceRadixSortSingleTileKernelINS1_5radix10policy_hubIiNS0_8NullTypeEyE10Policy1000ELNS0_9SortOrderE0EiS6_yNS1_21identity_decomposer_tEEEvPKT1_PSB_PKT2_PSF_T3_iiT4_ --------------------------
	.section	.text._ZN3cub18CUB_300001_SM_10006detail10radix_sort31DeviceRadixSortSingleTileKernelINS1_5radix10policy_hubIiNS0_8NullTypeEyE10Policy1000ELNS0_9SortOrderE0EiS6_yNS1_21identity_decomposer_tEEEvPKT1_PSB_PKT2_PSF_T3_iiT4_,"ax",@progbits
	.align	128
        .global         _ZN3cub18CUB_300001_SM_10006detail10radix_sort31DeviceRadixSortSingleTileKernelINS1_5radix10policy_hubIiNS0_8NullTypeEyE10Policy1000ELNS0_9SortOrderE0EiS6_yNS1_21identity_decomposer_tEEEvPKT1_PSB_PKT2_PSF_T3_iiT4_
        .type           _ZN3cub18CUB_300001_SM_10006detail10radix_sort31DeviceRadixSortSingleTileKernelINS1_5radix10policy_hubIiNS0_8NullTypeEyE10Policy1000ELNS0_9SortOrderE0EiS6_yNS1_21identity_decomposer_tEEEvPKT1_PSB_PKT2_PSF_T3_iiT4_,@function
        .size           _ZN3cub18CUB_300001_SM_10006detail10radix_sort31DeviceRadixSortSingleTileKernelINS1_5radix10policy_hubIiNS0_8NullTypeEyE10Policy1000ELNS0_9SortOrderE0EiS6_yNS1_21identity_decomposer_tEEEvPKT1_PSB_PKT2_PSF_T3_iiT4_,(.L_x_228 - _ZN3cub18CUB_300001_SM_10006detail10radix_sort31DeviceRadixSortSingleTileKernelINS1_5radix10policy_hubIiNS0_8NullTypeEyE10Policy1000ELNS0_9SortOrderE0EiS6_yNS1_21identity_decomposer_tEEEvPKT1_PSB_PKT2_PSF_T3_iiT4_)
        .other          _ZN3cub18CUB_300001_SM_10006detail10radix_sort31DeviceRadixSortSingleTileKernelINS1_5radix10policy_hubIiNS0_8NullTypeEyE10Policy1000ELNS0_9SortOrderE0EiS6_yNS1_21identity_decomposer_tEEEvPKT1_PSB_PKT2_PSF_T3_iiT4_,@"STO_CUDA_ENTRY STV_DEFAULT"
_ZN3cub18CUB_300001_SM_10006detail10radix_sort31DeviceRadixSortSingleTileKernelINS1_5radix10policy_hubIiNS0_8NullTypeEyE10Policy1000ELNS0_9SortOrderE0EiS6_yNS1_21identity_decomposer_tEEEvPKT1_PSB_PKT2_PSF_T3_iiT4_:
.text._ZN3cub18CUB_300001_SM_10006detail10radix_sort31DeviceRadixSortSingleTileKernelINS1_5radix10policy_hubIiNS0_8NullTypeEyE10Policy1000ELNS0_9SortOrderE0EiS6_yNS1_21identity_decomposer_tEEEvPKT1_PSB_PKT2_PSF_T3_iiT4_:
[----:B------:R-:W-:Y:S01]  /*0000*/  LDC R1, c[0x0][0x37c] ;  /* 0x0000df00ff017b82 */ /* 0x000fe20000000800 */
[----:B------:R-:W0:Y:S01]  /*0010*/  S2R R0, SR_TID.X ;  /* 0x0000000000007919 */ /* 0x000e220000002100 */
[----:B------:R-:W1:Y:S06]  /*0020*/  LDCU UR4, c[0x0][0x3a0] ;  /* 0x00007400ff0477ac */ /* 0x000e6c0008000800 */
[----:B------:R-:W2:Y:S01]  /*0030*/  LDC.64 R4, c[0x0][0x380] ;  /* 0x0000e000ff047b82 */ /* 0x000ea20000000a00 */
[----:B------:R-:W3:Y:S01]  /*0040*/  LDCU.64 UR8, c[0x0][0x358] ;  /* 0x00006b00ff0877ac */ /* 0x000ee20008000a00 */
[----:B------:R-:W-:-:S02]  /*0050*/  IMAD.MOV.U32 R13, RZ, RZ, -0x1 ;  /* 0xffffffffff0d7424 */ /* 0x000fc400078e00ff */
[----:B------:R-:W-:Y:S02]  /*0060*/  IMAD.MOV.U32 R14, RZ, RZ, -0x1 ;  /* 0xffffffffff0e7424 */ /* 0x000fe400078e00ff */
[----:B------:R-:W-:Y:S02]  /*0070*/  IMAD.MOV.U32 R20, RZ, RZ, -0x1 ;  /* 0xffffffffff147424 */ /* 0x000fe400078e00ff */
[----:B------:R-:W-:Y:S01]  /*0080*/  IMAD.MOV.U32 R21, RZ, RZ, -0x1 ;  /* 0xffffffffff157424 */ /* 0x000fe200078e00ff */
[----:B------:R-:W4:Y:S01]  /*0090*/  S2UR UR6, SR_CgaCtaId ;  /* 0x00000000000679c3 */ /* 0x000f220000008800 */
[----:B------:R-:W2:Y:S01]  /*00a0*/  S2R R23, SR_LANEID ;  /* 0x0000000000177919 */ /* 0x000ea20000000000 */
[----:B------:R-:W-:Y:S01]  /*00b0*/  IMAD.MOV.U32 R25, RZ, RZ, -0x1 ;  /* 0xffffffffff197424 */ /* 0x000fe200078e00ff */
[----:B------:R-:W1:Y:S01]  /*00c0*/  LDCU UR10, c[0x0][0x3ac] ;  /* 0x00007580ff0a77ac */ /* 0x000e620008000800 */
[----:B0-----:R-:W-:-:S04]  /*00d0*/  IMAD R7, R0, 0x13, RZ ;  /* 0x0000001300077824 */ /* 0x001fc800078e02ff */
[C---:B------:R-:W-:Y:S01]  /*00e0*/  VIADD R2, R7.reuse, 0x1 ;  /* 0x0000000107027836 */ /* 0x040fe20000000000 */
[C---:B-1----:R-:W-:Y:S01]  /*00f0*/  ISETP.GE.AND P1, PT, R7.reuse, UR4, PT ;  /* 0x0000000407007c0c */ /* 0x042fe2000bf26270 */
[----:B--2---:R-:W-:-:S03]  /*0100*/  IMAD.WIDE.U32 R4, R7, 0x4, R4 ;  /* 0x0000000407047825 */ /* 0x004fc600078e0004 */
[----:B------:R-:W-:Y:S01]  /*0110*/  ISETP.GE.AND P2, PT, R2, UR4, PT ;  /* 0x0000000402007c0c */ /* 0x000fe2000bf46270 */
[C---:B------:R-:W-:Y:S02]  /*0120*/  VIADD R2, R7.reuse, 0x2 ;  /* 0x0000000207027836 */ /* 0x040fe40000000000 */
[----:B------:R-:W-:-:S03]  /*0130*/  VIADD R3, R7, 0x3 ;  /* 0x0000000307037836 */ /* 0x000fc60000000000 */
[----:B------:R-:W-:Y:S01]  /*0140*/  ISETP.GE.AND P3, PT, R2, UR4, PT ;  /* 0x0000000402007c0c */ /* 0x000fe2000bf66270 */
[----:B------:R-:W-:Y:S01]  /*0150*/  VIADD R2, R7, 0x4 ;  /* 0x0000000407027836 */ /* 0x000fe20000000000 */
[----:B------:R-:W-:Y:S01]  /*0160*/  ISETP.GE.AND P4, PT, R3, UR4, PT ;  /* 0x0000000403007c0c */ /* 0x000fe2000bf86270 */
[----:B---3--:R-:W2:Y:S03]  /*0170*/  @!P1 LDG.E R12, desc[UR8][R4.64] ;  /* 0x00000008040c9981 */ /* 0x008ea6000c1e1900 */
[----:B------:R-:W-:Y:S01]  /*0180*/  ISETP.GE.AND P5, PT, R2, UR4, PT ;  /* 0x0000000402007c0c */ /* 0x000fe2000bfa6270 */
[----:B------:R-:W3:Y:S06]  /*0190*/  @!P2 LDG.E R6, desc[UR8][R4.64+0x4] ;  /* 0x000004080406a981 */ /* 0x000eec000c1e1900 */
[----:B------:R-:W5:Y:S04]  /*01a0*/  @!P3 LDG.E R8, desc[UR8][R4.64+0x8] ;  /* 0x000008080408b981 */ /* 0x000f68000c1e1900 */
[----:B------:R-:W4:Y:S04]  /*01b0*/  @!P4 LDG.E R9, desc[UR8][R4.64+0xc] ;  /* 0x00000c080409c981 */ /* 0x000f28000c1e1900 */
[----:B------:R-:W4:Y:S01]  /*01c0*/  @!P5 LDG.E R10, desc[UR8][R4.64+0x10] ;  /* 0x00001008040ad981 */ /* 0x000f22000c1e1900 */
[----:B------:R-:W-:-:S02]  /*01d0*/  VIADD R2, R7, 0x5 ;  /* 0x0000000507027836 */ /* 0x000fc40000000000 */
[C---:B------:R-:W-:Y:S02]  /*01e0*/  VIADD R11, R7.reuse, 0x7 ;  /* 0x00000007070b7836 */ /* 0x040fe40000000000 */
[----:B------:R-:W-:Y:S01]  /*01f0*/  VIADD R3, R7, 0x6 ;  /* 0x0000000607037836 */ /* 0x000fe20000000000 */
[----:B------:R-:W-:Y:S01]  /*0200*/  ISETP.GE.AND P6, PT, R2, UR4, PT ;  /* 0x0000000402007c0c */ /* 0x000fe2000bfc6270 */
[----:B------:R-:W-:-:S03]  /*0210*/  IMAD.MOV.U32 R2, RZ, RZ, -0x1 ;  /* 0xffffffffff027424 */ /* 0x000fc600078e00ff */
[----:B------:R-:W-:Y:S01]  /*0220*/  ISETP.GE.AND P0, PT, R3, UR4, PT ;  /* 0x0000000403007c0c */ /* 0x000fe2000bf06270 */
[----:B------:R-:W-:Y:S02]  /*0230*/  IMAD.MOV.U32 R3, RZ, RZ, -0x1 ;  /* 0xffffffffff037424 */ /* 0x000fe400078e00ff */
[----:B------:R-:W-:-:S06]  /*0240*/  VIADD R15, R7, 0xb ;  /* 0x0000000b070f7836 */ /* 0x000fcc0000000000 */
[----:B------:R-:W4:Y:S01]  /*0250*/  @!P6 LDG.E R17, desc[UR8][R4.64+0x14] ;  /* 0x000014080411e981 */ /* 0x000f22000c1e1900 */
[----:B--2---:R-:W-:Y:S01]  /*0260*/  @!P1 LOP3.LUT R2, R12, 0x80000000, RZ, 0x3c, !PT ;  /* 0x800000000c029812 */ /* 0x004fe200078e3cff */
[----:B------:R-:W-:Y:S01]  /*0270*/  IMAD.MOV.U32 R12, RZ, RZ, -0x1 ;  /* 0xffffffffff0c7424 */ /* 0x000fe200078e00ff */
[----:B------:R-:W-:Y:S01]  /*0280*/  ISETP.GE.AND P1, PT, R11, UR4, PT ;  /* 0x000000040b007c0c */ /* 0x000fe2000bf26270 */
[C---:B------:R-:W-:Y:S01]  /*0290*/  VIADD R11, R7.reuse, 0x8 ;  /* 0x00000008070b7836 */ /* 0x040fe20000000000 */
[----:B---3--:R-:W-:Y:S01]  /*02a0*/  @!P2 LOP3.LUT R3, R6, 0x80000000, RZ, 0x3c, !PT ;  /* 0x800000000603a812 */ /* 0x008fe200078e3cff */
[----:B------:R-:W-:-:S03]  /*02b0*/  VIADD R6, R7, 0x9 ;  /* 0x0000000907067836 */ /* 0x000fc60000000000 */
[----:B------:R-:W-:Y:S01]  /*02c0*/  ISETP.GE.AND P2, PT, R11, UR4, PT ;  /* 0x000000040b007c0c */ /* 0x000fe2000bf46270 */
[----:B------:R-:W-:Y:S01]  /*02d0*/  VIADD R11, R7, 0xa ;  /* 0x0000000a070b7836 */ /* 0x000fe20000000000 */
[----:B-----5:R-:W-:Y:S02]  /*02e0*/  @!P3 LOP3.LUT R12, R8, 0x80000000, RZ, 0x3c, !PT ;  /* 0x80000000080cb812 */ /* 0x020fe400078e3cff */
[----:B------:R-:W-:Y:S02]  /*02f0*/  ISETP.GE.AND P3, PT, R6, UR4, PT ;  /* 0x0000000406007c0c */ /* 0x000fe4000bf66270 */
[----:B----4-:R-:W-:Y:S01]  /*0300*/  @!P4 LOP3.LUT R13, R9, 0x80000000, RZ, 0x3c, !PT ;  /* 0x80000000090dc812 */ /* 0x010fe200078e3cff */
[----:B------:R-:W2:Y:S01]  /*0310*/  @!P0 LDG.E R6, desc[UR8][R4.64+0x18] ;  /* 0x0000180804068981 */ /* 0x000ea2000c1e1900 */
[----:B------:R-:W-:Y:S02]  /*0320*/  ISETP.GE.AND P4, PT, R11, UR4, PT ;  /* 0x000000040b007c0c */ /* 0x000fe4000bf86270 */
[----:B------:R-:W-:Y:S01]  /*0330*/  @!P5 LOP3.LUT R14, R10, 0x80000000, RZ, 0x3c, !PT ;  /* 0x800000000a0ed812 */ /* 0x000fe200078e3cff */
[----:B------:R-:W3:Y:S01]  /*0340*/  @!P1 LDG.E R8, desc[UR8][R4.64+0x1c] ;  /* 0x00001c0804089981 */ /* 0x000ee2000c1e1900 */
[----:B------:R-:W-:-:S03]  /*0350*/  ISETP.GE.AND P5, PT, R15, UR4, PT ;  /* 0x000000040f007c0c */ /* 0x000fc6000bfa6270 */
[----:B------:R-:W4:Y:S04]  /*0360*/  @!P2 LDG.E R9, desc[UR8][R4.64+0x20] ;  /* 0x000020080409a981 */ /* 0x000f28000c1e1900 */
[----:B------:R-:W5:Y:S04]  /*0370*/  @!P3 LDG.E R10, desc[UR8][R4.64+0x24] ;  /* 0x00002408040ab981 */ /* 0x000f68000c1e1900 */
[----:B------:R-:W5:Y:S04]  /*0380*/  @!P4 LDG.E R11, desc[UR8][R4.64+0x28] ;  /* 0x00002808040bc981 */ /* 0x000f68000c1e1900 */
[----:B------:R-:W5:Y:S01]  /*0390*/  @!P5 LDG.E R22, desc[UR8][R4.64+0x2c] ;  /* 0x00002c080416d981 */ /* 0x000f62000c1e1900 */
[----:B------:R-:W-:-:S02]  /*03a0*/  VIADD R16, R7, 0xc ;  /* 0x0000000c07107836 */ /* 0x000fc40000000000 */
[----:B------:R-:W-:Y:S01]  /*03b0*/  IMAD.MOV.U32 R15, RZ, RZ, -0x1 ;  /* 0xffffffffff0f7424 */ /* 0x000fe200078e00ff */
[----:B------:R-:W-:Y:S01]  /*03c0*/  @!P6 LOP3.LUT R15, R17, 0x80000000, RZ, 0x3c, !PT ;  /* 0x80000000110fe812 */ /* 0x000fe200078e3cff */
[C---:B------:R-:W-:Y:S01]  /*03d0*/  VIADD R18, R7.reuse, 0xd ;  /* 0x0000000d07127836 */ /* 0x040fe20000000000 */
[----:B------:R-:W-:Y:S01]  /*03e0*/  ISETP.GE.AND P6, PT, R16, UR4, PT ;  /* 0x0000000410007c0c */ /* 0x000fe2000bfc6270 */
[----:B------:R-:W-:Y:S02]  /*03f0*/  IMAD.MOV.U32 R16, RZ, RZ, -0x1 ;  /* 0xffffffffff107424 */ /* 0x000fe400078e00ff */
[----:B------:R-:W-:Y:S02]  /*0400*/  IMAD.MOV.U32 R17, RZ, RZ, -0x1 ;  /* 0xffffffffff117424 */ /* 0x000fe400078e00ff */
[----:B------:R-:W-:-:S08]  /*0410*/  VIADD R19, R7, 0xe ;  /* 0x0000000e07137836 */ /* 0x000fd00000000000 */
[----:B------:R-:W5:Y:S01]  /*0420*/  @!P6 LDG.E R24, desc[UR8][R4.64+0x30] ;  /* 0x000030080418e981 */ /* 0x000f62000c1e1900 */
[----:B--2---:R-:W-:Y:S01]  /*0430*/  @!P0 LOP3.LUT R16, R6, 0x80000000, RZ, 0x3c, !PT ;  /* 0x8000000006108812 */ /* 0x004fe200078e3cff */
[C---:B------:R-:W-:Y:S01]  /*0440*/  VIADD R6, R7.reuse, 0xf ;  /* 0x0000000f07067836 */ /* 0x040fe20000000000 */
[----:B------:R-:W-:Y:S01]  /*0450*/  ISETP.GE.AND P0, PT, R18, UR4, PT ;  /* 0x0000000412007c0c */ /* 0x000fe2000bf06270 */
[----:B------:R-:W-:Y:S01]  /*0460*/  IMAD.MOV.U32 R18, RZ, RZ, -0x1 ;  /* 0xffffffffff127424 */ /* 0x000fe200078e00ff */
[----:B---3--:R-:W-:Y:S01]  /*0470*/  @!P1 LOP3.LUT R17, R8, 0x80000000, RZ, 0x3c, !PT ;  /* 0x8000000008119812 */ /* 0x008fe200078e3cff */
[----:B------:R-:W-:Y:S01]  /*0480*/  VIADD R8, R7, 0x10 ;  /* 0x0000001007087836 */ /* 0x000fe20000000000 */
[----:B----4-:R-:W-:Y:S02]  /*0490*/  @!P2 LOP3.LUT R18, R9, 0x80000000, RZ, 0x3c, !PT ;  /* 0x800000000912a812 */ /* 0x010fe400078e3cff */
[----:B------:R-:W-:Y:S01]  /*04a0*/  ISETP.GE.AND P2, PT, R6, UR4, PT ;  /* 0x0000000406007c0c */ /* 0x000fe2000bf46270 */
[----:B------:R-:W-:-:S02]  /*04b0*/  VIADD R6, R7, 0x11 ;  /* 0x0000001107067836 */ /* 0x000fc40000000000 */
[----:B------:R-:W-:Y:S01]  /*04c0*/  VIADD R7, R7, 0x12 ;  /* 0x0000001207077836 */ /* 0x000fe20000000000 */
[----:B------:R-:W-:Y:S01]  /*04d0*/  ISETP.GE.AND P1, PT, R19, UR4, PT ;  /* 0x0000000413007c0c */ /* 0x000fe2000bf26270 */
[----:B------:R-:W-:Y:S01]  /*04e0*/  IMAD.MOV.U32 R19, RZ, RZ, -0x1 ;  /* 0xffffffffff137424 */ /* 0x000fe200078e00ff */
[----:B-----5:R-:W-:Y:S02]  /*04f0*/  @!P3 LOP3.LUT R19, R10, 0x80000000, RZ, 0x3c, !PT ;  /* 0x800000000a13b812 */ /* 0x020fe400078e3cff */
[----:B------:R-:W-:Y:S02]  /*0500*/  @!P4 LOP3.LUT R20, R11, 0x80000000, RZ, 0x3c, !PT ;  /* 0x800000000b14c812 */ /* 0x000fe400078e3cff */
[----:B------:R-:W-:Y:S02]  /*0510*/  @!P5 LOP3.LUT R21, R22, 0x80000000, RZ, 0x3c, !PT ;  /* 0x800000001615d812 */ /* 0x000fe400078e3cff */
[----:B------:R-:W-:Y:S02]  /*0520*/  ISETP.GE.AND P3, PT, R8, UR4, PT ;  /* 0x0000000408007c0c */ /* 0x000fe4000bf66270 */
[----:B------:R-:W-:Y:S01]  /*0530*/  ISETP.GE.AND P4, PT, R6, UR4, PT ;  /* 0x0000000406007c0c */ /* 0x000fe2000bf86270 */
[----:B------:R-:W2:Y:S01]  /*0540*/  @!P2 LDG.E R8, desc[UR8][R4.64+0x3c] ;  /* 0x00003c080408a981 */ /* 0x000ea2000c1e1900 */
[----:B------:R-:W-:Y:S01]  /*0550*/  ISETP.GE.AND P5, PT, R7, UR4, PT ;  /* 0x0000000407007c0c */ /* 0x000fe2000bfa6270 */
[----:B------:R-:W0:Y:S02]  /*0560*/  LDCU.64 UR4, c[0x0][0x3a8] ;  /* 0x00007500ff0477ac */ /* 0x000e240008000a00 */
[----:B------:R-:W3:Y:S04]  /*0570*/  @!P0 LDG.E R6, desc[UR8][R4.64+0x34] ;  /* 0x0000340804068981 */ /* 0x000ee8000c1e1900 */
[----:B------:R-:W4:Y:S04]  /*0580*/  @!P1 LDG.E R7, desc[UR8][R4.64+0x38] ;  /* 0x0000380804079981 */ /* 0x000f28000c1e1900 */
[----:B------:R-:W5:Y:S04]  /*0590*/  @!P3 LDG.E R9, desc[UR8][R4.64+0x40] ;  /* 0x000040080409b981 */ /* 0x000f68000c1e1900 */
[----:B------:R-:W5:Y:S04]  /*05a0*/  @!P4 LDG.E R10, desc[UR8][R4.64+0x44] ;  /* 0x00004408040ac981 */ /* 0x000f68000c1e1900 */
[----:B------:R-:W5:Y:S01]  /*05b0*/  @!P5 LDG.E R11, desc[UR8][R4.64+0x48] ;  /* 0x00004808040bd981 */ /* 0x000f62000c1e1900 */
[----:B0-----:R-:W-:-:S02]  /*05c0*/  UIADD3 UR7, UPT, UPT, UR4, 0x6, URZ ;  /* 0x0000000604077890 */ /* 0x001fc4000fffe0ff */
[----:B------:R-:W-:-:S03]  /*05d0*/  UIADD3 UR5, UPT, UPT, -UR4, UR5, URZ ;  /* 0x0000000504057290 */ /* 0x000fc6000fffe1ff */
[----:B------:R-:W-:Y:S02]  /*05e0*/  UMOV UR4, 0x400 ;  /* 0x0000040000047882 */ /* 0x000fe40000000000 */
[----:B------:R-:W-:Y:S01]  /*05f0*/  ULEA UR4, UR6, UR4, 0x18 ;  /* 0x0000000406047291 */ /* 0x000fe2000f8ec0ff */
[----:B------:R-:W-:-:S05]  /*0600*/  SHF.R.U32.HI R105, RZ, 0x5, R0 ;  /* 0x00000005ff697819 */ /* 0x000fca0000011600 */
[----:B------:R-:W-:Y:S01]  /*0610*/  LEA R29, R0, UR4, 0x2 ;  /* 0x00000004001d7c11 */ /* 0x000fe2000f8e10ff */
[----:B------:R-:W-:Y:S01]  /*0620*/  IMAD.MOV.U32 R22, RZ, RZ, -0x1 ;  /* 0xffffffffff167424 */ /* 0x000fe200078e00ff */
[----:B------:R-:W-:-:S03]  /*0630*/  @!P6 LOP3.LUT R22, R24, 0x80000000, RZ, 0x3c, !PT ;  /* 0x800000001816e812 */ /* 0x000fc600078e3cff */
[----:B------:R-:W-:Y:S01]  /*0640*/  IMAD R31, R0, 0x80, R29 ;  /* 0x00000080001f7824 */ /* 0x000fe200078e021d */
[----:B------:R-:W-:Y:S01]  /*0650*/  LEA R32, R105, UR4, 0x2 ;  /* 0x0000000469207c11 */ /* 0x000fe2000f8e10ff */
[----:B------:R-:W-:Y:S02]  /*0660*/  IMAD.MOV.U32 R24, RZ, RZ, -0x1 ;  /* 0xffffffffff187424 */ /* 0x000fe400078e00ff */
[----:B------:R-:W-:Y:S02]  /*0670*/  IMAD.MOV.U32 R26, RZ, RZ, -0x1 ;  /* 0xffffffffff1a7424 */ /* 0x000fe400078e00ff */
[----:B------:R-:W-:Y:S02]  /*0680*/  IMAD.MOV.U32 R27, RZ, RZ, -0x1 ;  /* 0xffffffffff1b7424 */ /* 0x000fe400078e00ff */
[----:B------:R-:W-:Y:S02]  /*0690*/  IMAD.MOV.U32 R28, RZ, RZ, -0x1 ;  /* 0xffffffffff1c7424 */ /* 0x000fe400078e00ff */
[----:B------:R-:W-:-:S02]  /*06a0*/  IMAD.MOV.U32 R30, RZ, RZ, -0x1 ;  /* 0xffffffffff1e7424 */ /* 0x000fc400078e00ff */
[----:B------:R-:W-:Y:S01]  /*06b0*/  IMAD R33, R0, -0x38, R31 ;  /* 0xffffffc800217824 */ /* 0x000fe200078e021f */
[----:B------:R-:W-:Y:S01]  /*06c0*/  BAR.SYNC.DEFER_BLOCKING 0x0 ;  /* 0x0000000000007b1d */ /* 0x000fe20000010000 */
[----:B--2---:R-:W-:Y:S02]  /*06d0*/  @!P2 LOP3.LUT R26, R8, 0x80000000, RZ, 0x3c, !PT ;  /* 0x80000000081aa812 */ /* 0x004fe400078e3cff */
[----:B---3--:R-:W-:Y:S02]  /*06e0*/  @!P0 LOP3.LUT R24, R6, 0x80000000, RZ, 0x3c, !PT ;  /* 0x8000000006188812 */ /* 0x008fe400078e3cff */
[----:B----4-:R-:W-:Y:S02]  /*06f0*/  @!P1 LOP3.LUT R25, R7, 0x80000000, RZ, 0x3c, !PT ;  /* 0x8000000007199812 */ /* 0x010fe400078e3cff */
[----:B-----5:R-:W-:Y:S02]  /*0700*/  @!P3 LOP3.LUT R27, R9, 0x80000000, RZ, 0x3c, !PT ;  /* 0x80000000091bb812 */ /* 0x020fe400078e3cff */
[----:B------:R-:W-:-:S02]  /*0710*/  @!P4 LOP3.LUT R28, R10, 0x80000000, RZ, 0x3c, !PT ;  /* 0x800000000a1cc812 */ /* 0x000fc400078e3cff */
[----:B------:R-:W-:-:S07]  /*0720*/  @!P5 LOP3.LUT R30, R11, 0x80000000, RZ, 0x3c, !PT ;  /* 0x800000000b1ed812 */ /* 0x000fce00078e3cff */
.L_x_220:
[----:B------:R-:W-:Y:S01]  /*0730*/  UISETP.LT.AND UP0, UPT, UR5, 0x6, UPT ;  /* 0x000000060500788c */ /* 0x000fe2000bf01270 */
[----:B------:R-:W-:Y:S01]  /*0740*/  STS [R29], RZ ;  /* 0x000000ff1d007388 */ /* 0x000fe20000000800 */
[----:B------:R-:W-:Y:S01]  /*0750*/  UIADD3 UR6, UPT, UPT, UR7, -0x6, URZ ;  /* 0xfffffffa07067890 */ /* 0x000fe2000fffe0ff */
[----:B------:R-:W-:Y:S01]  /*0760*/  ISETP.NE.AND P1, PT, R23, 0x1f, PT ;  /* 0x0000001f1700780c */ /* 0x000fe20003f25270 */
[----:B------:R-:W-:Y:S01]  /*0770*/  USEL UR4, UR5, 0x6, UP0 ;  /* 0x0000000605047887 */ /* 0x000fe20008000000 */
[----:B------:R-:W-:Y:S01]  /*0780*/  STS [R29+0x400], RZ ;  /* 0x000400ff1d007388 */ /* 0x000fe20000000800 */
[C---:B------:R-:W-:Y:S01]  /*0790*/  ISETP.NE.AND P2, PT, R105.reuse, 0x6, PT ;  /* 0x000000066900780c */ /* 0x040fe20003f45270 */
[----:B------:R-:W-:Y:S01]  /*07a0*/  UISETP.GE.AND UP0, UPT, UR7, UR10, UPT ;  /* 0x0000000a0700728c */ /* 0x000fe2000bf06270 */
[----:B0-2---:R-:W-:Y:S01]  /*07b0*/  SHF.R.U32.HI R4, RZ, UR6, R2 ;  /* 0x00000006ff047c19 */ /* 0x005fe20008011602 */
[----:B------:R-:W-:Y:S01]  /*07c0*/  UBMSK UR4, URZ, UR4 ;  /* 0x00000004ff04729b */ /* 0x000fe20008000000 */
[----:B------:R-:W-:Y:S01]  /*07d0*/  STS [R29+0x800], RZ ;  /* 0x000800ff1d007388 */ /* 0x000fe20000000800 */
[----:B------:R-:W-:-:S03]  /*07e0*/  ISETP.NE.AND P3, PT, R105, 0x7, PT ;  /* 0x000000076900780c */ /* 0x000fc60003f65270 */
[----:B------:R-:W-:Y:S01]  /*07f0*/  STS [R29+0xc00], RZ ;  /* 0x000c00ff1d007388 */ /* 0x000fe20000000800 */
[----:B------:R-:W-:-:S03]  /*0800*/  LOP3.LUT R4, R4, UR4, RZ, 0xc0, !PT ;  /* 0x0000000404047c12 */ /* 0x000fc6000f8ec0ff */
[----:B------:R-:W-:Y:S02]  /*0810*/  STS [R29+0x1000], RZ ;  /* 0x001000ff1d007388 */ /* 0x000fe40000000800 */
[----:B------:R-:W-:Y:S01]  /*0820*/  IMAD.SHL.U32 R5, R4, 0x400, RZ ;  /* 0x0000040004057824 */ /* 0x000fe200078e00ff */
[----:B------:R-:W-:Y:S01]  /*0830*/  SHF.R.U32.HI R4, RZ, 0x4, R4 ;  /* 0x00000004ff047819 */ /* 0x000fe20000011604 */
[----:B------:R-:W-:Y:S03]  /*0840*/  STS [R29+0x1400], RZ ;  /* 0x001400ff1d007388 */ /* 0x000fe60000000800 */
[----:B------:R-:W-:Y:S01]  /*0850*/  LOP3.LUT R36, R5, 0x7c00, RZ, 0xc0, !PT ;  /* 0x00007c0005247812 */ /* 0x000fe200078ec0ff */
[----:B------:R-:W-:Y:S01]  /*0860*/  STS [R29+0x1800], RZ ;  /* 0x001800ff1d007388 */ /* 0x000fe20000000800 */
[----:B------:R-:W-:-:S03]  /*0870*/  LOP3.LUT R4, R4, 0xffffffe, RZ, 0xc0, !PT ;  /* 0x0ffffffe04047812 */ /* 0x000fc600078ec0ff */
[----:B------:R-:W-:Y:S01]  /*0880*/  STS [R29+0x1c00], RZ ;  /* 0x001c00ff1d007388 */ /* 0x000fe20000000800 */
[----:B------:R-:W-:Y:S02]  /*0890*/  IADD3 R36, PT, PT, R4, R29, R36 ;  /* 0x0000001d04247210 */ /* 0x000fe40007ffe024 */
[----:B------:R-:W-:Y:S01]  /*08a0*/  SHF.R.U32.HI R4, RZ, UR6, R3 ;  /* 0x00000006ff047c19 */ /* 0x000fe20008011603 */
[----:B------:R-:W-:Y:S03]  /*08b0*/  STS [R29+0x2000], RZ ;  /* 0x002000ff1d007388 */ /* 0x000fe60000000800 */
[----:B------:R-:W-:Y:S01]  /*08c0*/  LOP3.LUT R4, R4, UR4, RZ, 0xc0, !PT ;  /* 0x0000000404047c12 */ /* 0x000fe2000f8ec0ff */
[----:B------:R-:W-:Y:S03]  /*08d0*/  STS [R29+0x2400], RZ ;  /* 0x002400ff1d007388 */ /* 0x000fe60000000800 */
[----:B------:R-:W-:Y:S01]  /*08e0*/  SHF.R.U32.HI R6, RZ, 0x4, R4 ;  /* 0x00000004ff067819 */ /* 0x000fe20000011604 */
[----:B------:R-:W-:Y:S01]  /*08f0*/  STS [R29+0x2800], RZ ;  /* 0x002800ff1d007388 */ /* 0x000fe20000000800 */
[----:B------:R-:W-:-:S02]  /*0900*/  IMAD.SHL.U32 R5, R4, 0x400, RZ ;  /* 0x0000040004057824 */ /* 0x000fc400078e00ff */
[----:B------:R-:W-:Y:S01]  /*0910*/  LOP3.LUT R6, R6, 0xffffffe, RZ, 0xc0, !PT ;  /* 0x0ffffffe06067812 */ /* 0x000fe200078ec0ff */
[----:B------:R-:W-:Y:S02]  /*0920*/  STS [R29+0x2c00], RZ ;  /* 0x002c00ff1d007388 */ /* 0x000fe40000000800 */
[----:B------:R-:W-:Y:S02]  /*0930*/  LOP3.LUT R4, R5, 0x7c00, RZ, 0xc0, !PT ;  /* 0x00007c0005047812 */ /* 0x000fe400078ec0ff */
[----:B------:R-:W-:Y:S02]  /*0940*/  STS [R29+0x3000], RZ ;  /* 0x003000ff1d007388 */ /* 0x000fe40000000800 */
[----:B------:R-:W-:Y:S02]  /*0950*/  IADD3 R37, PT, PT, R6, R29, R4 ;  /* 0x0000001d06257210 */ /* 0x000fe40007ffe004 */
[----:B------:R-:W-:Y:S01]  /*0960*/  STS [R29+0x3400], RZ ;  /* 0x003400ff1d007388 */ /* 0x000fe20000000800 */
[----:B------:R-:W-:-:S03]  /*0970*/  SHF.R.U32.HI R4, RZ, UR6, R12 ;  /* 0x00000006ff047c19 */ /* 0x000fc6000801160c */
        /* <DEDUP_REMOVED lines=10> */
[----:B------:R-:W-:-:S03]  /*0a20*/  IADD3 R39, PT, PT, R39, R29, R6 ;  /* 0x0000001d27277210 */ /* 0x000fc60007ffe006 */
[----:B------:R-:W-:Y:S04]  /*0a30*/  STS [R29+0x4c00], RZ ;  /* 0x004c00ff1d007388 */ /* 0x000fe80000000800 */
        /* <DEDUP_REMOVED lines=13> */
[----:B------:R-:W0:Y:S02]  /*0b10*/  LDS.U16 R34, [R36] ;  /* 0x0000000024227984 */ /* 0x000e240000000400 */
[----:B0-----:R-:W-:-:S05]  /*0b20*/  VIADD R5, R34, 0x1 ;  /* 0x0000000122057836 */ /* 0x001fca0000000000 */
[----:B------:R0:W-:Y:S04]  /*0b30*/  STS.U16 [R36], R5 ;  /* 0x0000000524007388 */ /* 0x0001e80000000400 */
[----:B------:R-:W1:Y:S01]  /*0b40*/  LDS.U16 R38, [R37] ;  /* 0x0000000025267984 */ /* 0x000e620000000400 */
[----:B0-----:R-:W-:-:S04]  /*0b50*/  SHF.R.U32.HI R5, RZ, UR6, R13 ;  /* 0x00000006ff057c19 */ /* 0x001fc8000801160d */
[----:B------:R-:W-:-:S05]  /*0b60*/  LOP3.LUT R5, R5, UR4, RZ, 0xc0, !PT ;  /* 0x0000000405057c12 */ /* 0x000fca000f8ec0ff */
[----:B------:R-:W-:Y:S01]  /*0b70*/  IMAD.SHL.U32 R6, R5, 0x400, RZ ;  /* 0x0000040005067824 */ /* 0x000fe200078e00ff */
[----:B------:R-:W-:-:S04]  /*0b80*/  SHF.R.U32.HI R5, RZ, 0x4, R5 ;  /* 0x00000004ff057819 */ /* 0x000fc80000011605 */
[----:B------:R-:W-:Y:S02]  /*0b90*/  LOP3.LUT R8, R6, 0x7c00, RZ, 0xc0, !PT ;  /* 0x00007c0006087812 */ /* 0x000fe400078ec0ff */
[----:B------:R-:W-:-:S04]  /*0ba0*/  LOP3.LUT R5, R5, 0xffffffe, RZ, 0xc0, !PT ;  /* 0x0ffffffe05057812 */ /* 0x000fc800078ec0ff */
[----:B------:R-:W-:Y:S01]  /*0bb0*/  IADD3 R41, PT, PT, R5, R29, R8 ;  /* 0x0000001d05297210 */ /* 0x000fe20007ffe008 */
[----:B-1----:R-:W-:-:S05]  /*0bc0*/  VIADD R4, R38, 0x1 ;  /* 0x0000000126047836 */ /* 0x002fca0000000000 */
[----:B------:R0:W-:Y:S04]  /*0bd0*/  STS.U16 [R37], R4 ;  /* 0x0000000425007388 */ /* 0x0001e80000000400 */
[----:B------:R-:W1:Y:S01]  /*0be0*/  LDS.U16 R40, [R39] ;  /* 0x0000000027287984 */ /* 0x000e620000000400 */
[----:B0-----:R-:W-:-:S04]  /*0bf0*/  SHF.R.U32.HI R4, RZ, UR6, R14 ;  /* 0x00000006ff047c19 */ /* 0x001fc8000801160e */
[----:B------:R-:W-:-:S05]  /*0c00*/  LOP3.LUT R4, R4, UR4, RZ, 0xc0, !PT ;  /* 0x0000000404047c12 */ /* 0x000fca000f8ec0ff */
[----:B------:R-:W-:Y:S01]  /*0c10*/  IMAD.SHL.U32 R5, R4, 0x400, RZ ;  /* 0x0000040004057824 */ /* 0x000fe200078e00ff */
[----:B------:R-:W-:-:S04]  /*0c20*/  SHF.R.U32.HI R4, RZ, 0x4, R4 ;  /* 0x00000004ff047819 */ /* 0x000fc80000011604 */
[----:B------:R-:W-:Y:S02]  /*0c30*/  LOP3.LUT R8, R5, 0x7c00, RZ, 0xc0, !PT ;  /* 0x00007c0005087812 */ /* 0x000fe400078ec0ff */
[----:B------:R-:W-:Y:S02]  /*0c40*/  LOP3.LUT R43, R4, 0xffffffe, RZ, 0xc0, !PT ;  /* 0x0ffffffe042b7812 */ /* 0x000fe400078ec0ff */
[----:B------:R-:W-:Y:S02]  /*0c50*/  SHF.R.U32.HI R5, RZ, UR6, R15 ;  /* 0x00000006ff057c19 */ /* 0x000fe4000801160f */
[----:B------:R-:W-:Y:S02]  /*0c60*/  IADD3 R43, PT, PT, R43, R29, R8 ;  /* 0x0000001d2b2b7210 */ /* 0x000fe40007ffe008 */
[----:B------:R-:W-:Y:S01]  /*0c70*/  LOP3.LUT R5, R5, UR4, RZ, 0xc0, !PT ;  /* 0x0000000405057c12 */ /* 0x000fe2000f8ec0ff */
[----:B-1----:R-:W-:-:S05]  /*0c80*/  VIADD R6, R40, 0x1 ;  /* 0x0000000128067836 */ /* 0x002fca0000000000 */
[----:B------:R0:W-:Y:S04]  /*0c90*/  STS.U16 [R39], R6 ;  /* 0x0000000627007388 */ /* 0x0001e80000000400 */
[----:B------:R-:W1:Y:S01]  /*0ca0*/  LDS.U16 R42, [R41] ;  /* 0x00000000292a7984 */ /* 0x000e620000000400 */
[----:B0-----:R-:W-:Y:S01]  /*0cb0*/  IMAD.SHL.U32 R6, R5, 0x400, RZ ;  /* 0x0000040005067824 */ /* 0x001fe200078e00ff */
        /* <DEDUP_REMOVED lines=127> */
[----:B0-----:R-:W-:Y:S01]  /*14b0*/  SHF.R.U32.HI R4, RZ, UR6, R30 ;  /* 0x00000006ff047c19 */ /* 0x001fe2000801161e */
[----:B------:R-:W0:Y:S03]  /*14c0*/  S2UR UR6, SR_CgaCtaId ;  /* 0x00000000000679c3 */ /* 0x000e260000008800 */
[----:B------:R-:W-:Y:S01]  /*14d0*/  LOP3.LUT R4, R4, UR4, RZ, 0xc0, !PT ;  /* 0x0000000404047c12 */ /* 0x000fe2000f8ec0ff */
[----:B------:R-:W-:-:S04]  /*14e0*/  UMOV UR4, 0x400 ;  /* 0x0000040000047882 */ /* 0x000fc80000000000 */
[----:B------:R-:W-:Y:S01]  /*14f0*/  IMAD.SHL.U32 R5, R4, 0x400, RZ ;  /* 0x0000040004057824 */ /* 0x000fe200078e00ff */
[----:B------:R-:W-:-:S04]  /*1500*/  SHF.R.U32.HI R4, RZ, 0x4, R4 ;  /* 0x00000004ff047819 */ /* 0x000fc80000011604 */
[----:B------:R-:W-:Y:S02]  /*1510*/  LOP3.LUT R8, R5, 0x7c00, RZ, 0xc0, !PT ;  /* 0x00007c0005087812 */ /* 0x000fe400078ec0ff */
[----:B------:R-:W-:-:S04]  /*1520*/  LOP3.LUT R71, R4, 0xffffffe, RZ, 0xc0, !PT ;  /* 0x0ffffffe04477812 */ /* 0x000fc800078ec0ff */
[----:B------:R-:W-:Y:S01]  /*1530*/  IADD3 R71, PT, PT, R71, R29, R8 ;  /* 0x0000001d47477210 */ /* 0x000fe20007ffe008 */
[----:B0-----:R-:W-:Y:S01]  /*1540*/  ULEA UR4, UR6, UR4, 0x18 ;  /* 0x0000000406047291 */ /* 0x001fe2000f8ec0ff */
[----:B-1----:R-:W-:-:S05]  /*1550*/  VIADD R6, R68, 0x1 ;  /* 0x0000000144067836 */ /* 0x002fca0000000000 */
[----:B------:R-:W-:Y:S04]  /*1560*/  STS.U16 [R67], R6 ;  /* 0x0000000643007388 */ /* 0x000fe80000000400 */
[----:B------:R-:W0:Y:S02]  /*1570*/  LDS.U16 R70, [R69] ;  /* 0x0000000045467984 */ /* 0x000e240000000400 */
[----:B0-----:R-:W-:-:S05]  /*1580*/  VIADD R4, R70, 0x1 ;  /* 0x0000000146047836 */ /* 0x001fca0000000000 */
[----:B------:R-:W-:Y:S04]  /*1590*/  STS.U16 [R69], R4 ;  /* 0x0000000445007388 */ /* 0x000fe80000000400 */
[----:B------:R-:W0:Y:S02]  /*15a0*/  LDS.U16 R72, [R71] ;  /* 0x0000000047487984 */ /* 0x000e240000000400 */
[----:B0-----:R-:W-:-:S05]  /*15b0*/  VIADD R6, R72, 0x1 ;  /* 0x0000000148067836 */ /* 0x001fca0000000000 */
[----:B------:R-:W-:Y:S01]  /*15c0*/  STS.U16 [R71], R6 ;  /* 0x0000000647007388 */ /* 0x000fe20000000400 */
[----:B------:R-:W-:Y:S06]  /*15d0*/  BAR.SYNC.DEFER_BLOCKING 0x0 ;  /* 0x0000000000007b1d */ /* 0x000fec0000010000 */
[----:B------:R-:W-:Y:S04]  /*15e0*/  LDS R73, [R31] ;  /* 0x000000001f497984 */ /* 0x000fe80000000800 */
[----:B------:R-:W0:Y:S04]  /*15f0*/  LDS R74, [R31+0x4] ;  /* 0x000004001f4a7984 */ /* 0x000e280000000800 */
        /* <DEDUP_REMOVED lines=13> */
[----:B------:R-:W1:Y:S01]  /*16d0*/  LDS R86, [R31+0x34] ;  /* 0x000034001f567984 */ /* 0x000e620000000800 */
[----:B--2---:R-:W-:-:S03]  /*16e0*/  IMAD.IADD R76, R76, 0x1, R75 ;  /* 0x000000014c4c7824 */ /* 0x004fc600078e024b */
[----:B------:R-:W2:Y:S01]  /*16f0*/  LDS R87, [R31+0x38] ;  /* 0x000038001f577984 */ /* 0x000ea20000000800 */
[----:B---3--:R-:W-:-:S03]  /*1700*/  IMAD.IADD R77, R77, 0x1, R76 ;  /* 0x000000014d4d7824 */ /* 0x008fc600078e024c */
[----:B------:R-:W3:Y:S01]  /*1710*/  LDS R88, [R31+0x3c] ;  /* 0x00003c001f587984 */ /* 0x000ee20000000800 */
[----:B----4-:R-:W-:-:S03]  /*1720*/  IMAD.IADD R78, R78, 0x1, R77 ;  /* 0x000000014e4e7824 */ /* 0x010fc600078e024d */
[----:B------:R-:W4:Y:S01]  /*1730*/  LDS R89, [R31+0x40] ;  /* 0x000040001f597984 */ /* 0x000f220000000800 */
[----:B-----5:R-:W-:-:S03]  /*1740*/  IMAD.IADD R79, R79, 0x1, R78 ;  /* 0x000000014f4f7824 */ /* 0x020fc600078e024e */
[----:B------:R-:W5:Y:S01]  /*1750*/  LDS R90, [R31+0x44] ;  /* 0x000044001f5a7984 */ /* 0x000f620000000800 */
[----:B------:R-:W-:-:S03]  /*1760*/  IMAD.IADD R80, R80, 0x1, R79 ;  /* 0x0000000150507824 */ /* 0x000fc600078e024f */
        /* <DEDUP_REMOVED lines=29> */
[----:B------:R-:W-:-:S04]  /*1940*/  IMAD.IADD R95, R95, 0x1, R94 ;  /* 0x000000015f5f7824 */ /* 0x000fc800078e025e */
[----:B0-----:R-:W-:-:S04]  /*1950*/  IMAD.IADD R96, R96, 0x1, R95 ;  /* 0x0000000160607824 */ /* 0x001fc800078e025f */
[----:B-1----:R-:W-:-:S04]  /*1960*/  IMAD.IADD R97, R97, 0x1, R96 ;  /* 0x0000000161617824 */ /* 0x002fc800078e0260 */
[----:B--2---:R-:W-:-:S04]  /*1970*/  IMAD.IADD R98, R98, 0x1, R97 ;  /* 0x0000000162627824 */ /* 0x004fc800078e0261 */
[----:B---3--:R-:W-:-:S04]  /*1980*/  IMAD.IADD R99, R99, 0x1, R98 ;  /* 0x0000000163637824 */ /* 0x008fc800078e0262 */
[----:B----4-:R-:W-:-:S04]  /*1990*/  IMAD.IADD R100, R100, 0x1, R99 ;  /* 0x0000000164647824 */ /* 0x010fc800078e0263 */
[----:B-----5:R-:W-:-:S04]  /*19a0*/  IMAD.IADD R101, R101, 0x1, R100 ;  /* 0x0000000165657824 */ /* 0x020fc800078e0264 */
[----:B------:R-:W-:-:S04]  /*19b0*/  IMAD.IADD R102, R102, 0x1, R101 ;  /* 0x0000000166667824 */ /* 0x000fc800078e0265 */
[----:B------:R-:W-:-:S04]  /*19c0*/  IMAD.IADD R103, R103, 0x1, R102 ;  /* 0x0000000167677824 */ /* 0x000fc800078e0266 */
[----:B------:R-:W-:-:S04]  /*19d0*/  IMAD.IADD R104, R104, 0x1, R103 ;  /* 0x0000000168687824 */ /* 0x000fc800078e0267 */
[----:B------:R-:W-:-:S05]  /*19e0*/  IMAD.IADD R106, R5, 0x1, R104 ;  /* 0x00000001056a7824 */ /* 0x000fca00078e0268 */
        /* <DEDUP_REMOVED lines=8> */
[----:B------:R-:W0:Y:S02]  /*1a70*/  SHFL.UP P0, R107, R108, 0x10, RZ ;  /* 0x060000006c6b7989 */ /* 0x000e2400000000ff */
[----:B0-----:R-:W-:Y:S01]  /*1a80*/  @P0 IMAD.IADD R107, R108, 0x1, R107 ;  /* 0x000000016c6b0824 */ /* 0x001fe200078e026b */
[----:B------:R-:W-:-:S03]  /*1a90*/  ISETP.NE.AND P0, PT, R105, 0x1, PT ;  /* 0x000000016900780c */ /* 0x000fc60003f05270 */
[----:B------:R-:W-:Y:S01]  /*1aa0*/  IMAD.IADD R106, R107, 0x1, -R106 ;  /* 0x000000016b6a7824 */ /* 0x000fe200078e0a6a */
[----:B------:R-:W-:Y:S01]  /*1ab0*/  @!P1 STS [R32+0x8400], R107 ;  /* 0x0084006b20009388 */ /* 0x000fe20000000800 */
[----:B------:R-:W-:Y:S01]  /*1ac0*/  BAR.SYNC.DEFER_BLOCKING 0x0 ;  /* 0x0000000000007b1d */ /* 0x000fe20000010000 */
[----:B------:R-:W-:-:S05]  /*1ad0*/  ISETP.NE.AND P1, PT, R105, 0x4, PT ;  /* 0x000000046900780c */ /* 0x000fca0003f25270 */
[----:B------:R-:W0:Y:S04]  /*1ae0*/  LDS.128 R4, [UR4+0x8400] ;  /* 0x00840004ff047984 */ /* 0x000e280008000c00 */
[----:B------:R-:W1:Y:S01]  /*1af0*/  LDS.128 R8, [UR4+0x8410] ;  /* 0x00841004ff087984 */ /* 0x000e620008000c00 */
[C---:B0-----:R-:W-:Y:S01]  /*1b00*/  SEL R35, R4.reuse, R35, !P0 ;  /* 0x0000002304237207 */ /* 0x041fe20004000000 */
[----:B------:R-:W-:Y:S01]  /*1b10*/  IMAD.IADD R5, R4, 0x1, R5 ;  /* 0x0000000104057824 */ /* 0x000fe200078e0205 */
[----:B------:R-:W-:-:S03]  /*1b20*/  ISETP.NE.AND P0, PT, R105, 0x2, PT ;  /* 0x000000026900780c */ /* 0x000fc60003f05270 */
[----:B------:R-:W-:Y:S01]  /*1b30*/  IMAD.IADD R6, R6, 0x1, R5 ;  /* 0x0000000106067824 */ /* 0x000fe200078e0205 */
[----:B------:R-:W-:Y:S02]  /*1b40*/  SEL R35, R5, R35, !P0 ;  /* 0x0000002305237207 */ /* 0x000fe40004000000 */
[----:B------:R-:W-:Y:S01]  /*1b50*/  ISETP.NE.AND P0, PT, R105, 0x3, PT ;  /* 0x000000036900780c */ /* 0x000fe20003f05270 */
[----:B------:R-:W-:-:S03]  /*1b60*/  IMAD.IADD R7, R7, 0x1, R6 ;  /* 0x0000000107077824 */ /* 0x000fc600078e0206 */
[----:B------:R-:W-:Y:S01]  /*1b70*/  SEL R35, R6, R35, !P0 ;  /* 0x0000002306237207 */ /* 0x000fe20004000000 */
[----:B-1----:R-:W-:Y:S01]  /*1b80*/  IMAD.IADD R8, R7, 0x1, R8 ;  /* 0x0000000107087824 */ /* 0x002fe200078e0208 */
[----:B------:R-:W-:Y:S02]  /*1b90*/  ISETP.NE.AND P0, PT, R105, 0x5, PT ;  /* 0x000000056900780c */ /* 0x000fe40003f05270 */
[----:B------:R-:W-:Y:S01]  /*1ba0*/  SEL R35, R7, R35, !P1 ;  /* 0x0000002307237207 */ /* 0x000fe20004800000 */
[----:B------:R-:W-:Y:S01]  /*1bb0*/  IMAD.IADD R9, R9, 0x1, R8 ;  /* 0x0000000109097824 */ /* 0x000fe200078e0208 */
[----:B------:R-:W-:Y:S02]  /*1bc0*/  ISETP.NE.AND P1, PT, R23, RZ, PT ;  /* 0x000000ff1700720c */ /* 0x000fe40003f25270 */
[----:B------:R-:W-:Y:S01]  /*1bd0*/  SEL R35, R8, R35, !P0 ;  /* 0x0000002308237207 */ /* 0x000fe20004000000 */
[----:B------:R-:W-:Y:S01]  /*1be0*/  IMAD.IADD R10, R10, 0x1, R9 ;  /* 0x000000010a0a7824 */ /* 0x000fe200078e0209 */
[----:B------:R-:W-:-:S02]  /*1bf0*/  ISETP.GT.U32.AND P0, PT, R0, 0x1f, PT ;  /* 0x0000001f0000780c */ /* 0x000fc40003f04070 */
[----:B------:R-:W-:Y:S01]  /*1c00*/  SEL R35, R9, R35, !P2 ;  /* 0x0000002309237207 */ /* 0x000fe20005000000 */
[----:B------:R-:W-:Y:S01]  /*1c10*/  IMAD.IADD R11, R11, 0x1, R10 ;  /* 0x000000010b0b7824 */ /* 0x000fe200078e020a */
[----:B------:R-:W-:Y:S02]  /*1c20*/  ISETP.GT.U32.OR P2, PT, R0, 0x1f, P1 ;  /* 0x0000001f0000780c */ /* 0x000fe40000f44470 */
[----:B------:R-:W-:Y:S02]  /*1c30*/  SEL R4, R106, RZ, P1 ;  /* 0x000000ff6a047207 */ /* 0x000fe40000800000 */
[----:B------:R-:W-:-:S05]  /*1c40*/  SEL R35, R10, R35, !P3 ;  /* 0x000000230a237207 */ /* 0x000fca0005800000 */
[----:B------:R-:W-:Y:S01]  /*1c50*/  @P0 IMAD.IADD R106, R35, 0x1, R4 ;  /* 0x00000001236a0824 */ /* 0x000fe200078e0204 */
[----:B------:R-:W-:-:S03]  /*1c60*/  ISETP.NE.AND P0, PT, R0, RZ, PT ;  /* 0x000000ff0000720c */ /* 0x000fc60003f05270 */
[----:B------:R-:W-:-:S05]  /*1c70*/  @!P2 IMAD.U32 R106, R11, 0x10000, RZ ;  /* 0x000100000b6aa824 */ /* 0x000fca00078e00ff */
[----:B------:R-:W-:Y:S01]  /*1c80*/  @!P2 STS [UR4+0x8428], R106 ;  /* 0x0084286aff00a988 */ /* 0x000fe20008000804 */
[----:B------:R-:W-:Y:S06]  /*1c90*/  BAR.SYNC.DEFER_BLOCKING 0x0 ;  /* 0x0000000000007b1d */ /* 0x000fec0000010000 */
[----:B------:R-:W0:Y:S02]  /*1ca0*/  LDS R4, [UR4+0x8428] ;  /* 0x00842804ff047984 */ /* 0x000e240008000800 */
[----:B0-----:R-:W-:-:S05]  /*1cb0*/  SEL R5, R4, RZ, P0 ;  /* 0x000000ff04057207 */ /* 0x001fca0000000000 */
[----:B------:R-:W-:-:S04]  /*1cc0*/  IMAD.IADD R4, R5, 0x1, R106 ;  /* 0x0000000105047824 */ /* 0x000fc800078e026a */
[--C-:B------:R-:W-:Y:S01]  /*1cd0*/  IMAD.IADD R6, R73, 0x1, R4.reuse ;  /* 0x0000000149067824 */ /* 0x100fe200078e0204 */
[----:B------:R-:W-:Y:S01]  /*1ce0*/  STS [R31], R4 ;  /* 0x000000041f007388 */ /* 0x000fe20000000800 */
[--C-:B------:R-:W-:Y:S02]  /*1cf0*/  IMAD.IADD R74, R74, 0x1, R4.reuse ;  /* 0x000000014a4a7824 */ /* 0x100fe400078e0204 */
[--C-:B------:R-:W-:Y:S01]  /*1d00*/  IMAD.IADD R8, R75, 0x1, R4.reuse ;  /* 0x000000014b087824 */ /* 0x100fe200078e0204 */
[----:B------:R-:W-:Y:S01]  /*1d10*/  STS [R31+0x4], R6 ;  /* 0x000004061f007388 */ /* 0x000fe20000000800 */
[--C-:B------:R-:W-:Y:S02]  /*1d20*/  IMAD.IADD R76, R76, 0x1, R4.reuse ;  /* 0x000000014c4c7824 */ /* 0x100fe400078e0204 */
[--C-:B------:R-:W-:Y:S01]  /*1d30*/  IMAD.IADD R10, R77, 0x1, R4.reuse ;  /* 0x000000014d0a7824 */ /* 0x100fe200078e0204 */
[----:B------:R-:W-:Y:S01]  /*1d40*/  STS [R31+0x8], R74 ;  /* 0x0000084a1f007388 */ /* 0x000fe20000000800 */
[----:B------:R-:W-:-:S02]  /*1d50*/  IMAD.IADD R78, R78, 0x1, R4 ;  /* 0x000000014e4e7824 */ /* 0x000fc400078e0204 */
[--C-:B------:R-:W-:Y:S01]  /*1d60*/  IMAD.IADD R106, R79, 0x1, R4.reuse ;  /* 0x000000014f6a7824 */ /* 0x100fe200078e0204 */
[----:B------:R-:W-:Y:S01]  /*1d70*/  STS [R31+0xc], R8 ;  /* 0x00000c081f007388 */ /* 0x000fe20000000800 */
        /* <DEDUP_REMOVED lines=36> */
[----:B------:R-:W-:-:S03]  /*1fc0*/  IMAD.IADD R104, R104, 0x1, R4 ;  /* 0x0000000168687824 */ /* 0x000fc600078e0204 */
[----:B------:R-:W-:Y:S04]  /*1fd0*/  STS [R31+0x40], R88 ;  /* 0x000040581f007388 */ /* 0x000fe80000000800 */
        /* <DEDUP_REMOVED lines=15> */
[----:B------:R-:W-:Y:S01]  /*20d0*/  STS [R31+0x80], R104 ;  /* 0x000080681f007388 */ /* 0x000fe20000000800 */
[----:B------:R-:W-:Y:S06]  /*20e0*/  BAR.SYNC.DEFER_BLOCKING 0x0 ;  /* 0x0000000000007b1d */ /* 0x000fec0000010000 */
[----:B------:R-:W0:Y:S04]  /*20f0*/  LDS.U16 R5, [R36] ;  /* 0x0000000024057984 */ /* 0x000e280000000400 */
[----:B------:R-:W1:Y:S04]  /*2100*/  LDS.U16 R37, [R37] ;  /* 0x0000000025257984 */ /* 0x000e680000000400 */
[----:B------:R-:W2:Y:S04]  /*2110*/  LDS.U16 R39, [R39] ;  /* 0x0000000027277984 */ /* 0x000ea80000000400 */
[----:B------:R-:W3:Y:S04]  /*2120*/  LDS.U16 R41, [R41] ;  /* 0x0000000029297984 */ /* 0x000ee80000000400 */
[----:B------:R-:W4:Y:S04]  /*2130*/  LDS.U16 R43, [R43] ;  /* 0x000000002b2b7984 */ /* 0x000f280000000400 */
[----:B------:R-:W5:Y:S04]  /*2140*/  LDS.U16 R45, [R45] ;  /* 0x000000002d2d7984 */ /* 0x000f680000000400 */
[----:B------:R-:W5:Y:S04]  /*2150*/  LDS.U16 R47, [R47] ;  /* 0x000000002f2f7984 */ /* 0x000f680000000400 */
[----:B------:R-:W5:Y:S04]  /*2160*/  LDS.U16 R49, [R49] ;  /* 0x0000000031317984 */ /* 0x000f680000000400 */
[----:B------:R-:W5:Y:S04]  /*2170*/  LDS.U16 R51, [R51] ;  /* 0x0000000033337984 */ /* 0x000f680000000400 */
[----:B------:R-:W5:Y:S04]  /*2180*/  LDS.U16 R53, [R53] ;  /* 0x0000000035357984 */ /* 0x000f680000000400 */
[----:B------:R-:W5:Y:S01]  /*2190*/  LDS.U16 R55, [R55] ;  /* 0x0000000037377984 */ /* 0x000f620000000400 */
[----:B0-----:R-:W-:-:S03]  /*21a0*/  IMAD.IADD R5, R34, 0x1, R5 ;  /* 0x0000000122057824 */ /* 0x001fc600078e0205 */
[----:B------:R-:W0:Y:S01]  /*21b0*/  LDS.U16 R57, [R57] ;  /* 0x0000000039397984 */ /* 0x000e220000000400 */
[----:B-1----:R-:W-:-:S03]  /*21c0*/  IMAD.IADD R37, R38, 0x1, R37 ;  /* 0x0000000126257824 */ /* 0x002fc600078e0225 */
[----:B------:R-:W1:Y:S01]  /*21d0*/  LDS.U16 R59, [R59] ;  /* 0x000000003b3b7984 */ /* 0x000e620000000400 */
[----:B--2---:R-:W-:-:S03]  /*21e0*/  IMAD.IADD R39, R40, 0x1, R39 ;  /* 0x0000000128277824 */ /* 0x004fc600078e0227 */
[----:B------:R-:W2:Y:S01]  /*21f0*/  LDS.U16 R61, [R61] ;  /* 0x000000003d3d7984 */ /* 0x000ea20000000400 */
[----:B---3--:R-:W-:-:S03]  /*2200*/  IMAD.IADD R41, R42, 0x1, R41 ;  /* 0x000000012a297824 */ /* 0x008fc600078e0229 */
[----:B------:R-:W3:Y:S01]  /*2210*/  LDS.U16 R63, [R63] ;  /* 0x000000003f3f7984 */ /* 0x000ee20000000400 */
[----:B----4-:R-:W-:-:S03]  /*2220*/  IMAD.IADD R43, R44, 0x1, R43 ;  /* 0x000000012c2b7824 */ /* 0x010fc600078e022b */
[----:B------:R-:W4:Y:S01]  /*2230*/  LDS.U16 R65, [R65] ;  /* 0x0000000041417984 */ /* 0x000f220000000400 */
[----:B-----5:R-:W-:-:S03]  /*2240*/  IMAD.IADD R45, R46, 0x1, R45 ;  /* 0x000000012e2d7824 */ /* 0x020fc600078e022d */
[----:B------:R-:W5:Y:S01]  /*2250*/  LDS.U16 R67, [R67] ;  /* 0x0000000043437984 */ /* 0x000f620000000400 */
[----:B------:R-:W-:-:S03]  /*2260*/  IMAD.IADD R47, R48, 0x1, R47 ;  /* 0x00000001302f7824 */ /* 0x000fc600078e022f */
[----:B------:R-:W5:Y:S01]  /*2270*/  LDS.U16 R69, [R69] ;  /* 0x0000000045457984 */ /* 0x000f620000000400 */
[----:B------:R-:W-:-:S03]  /*2280*/  IMAD.IADD R49, R50, 0x1, R49 ;  /* 0x0000000132317824 */ /* 0x000fc600078e0231 */
[----:B------:R-:W5:Y:S01]  /*2290*/  LDS.U16 R71, [R71] ;  /* 0x0000000047477984 */ /* 0x000f620000000400 */
[----:B------:R-:W-:Y:S02]  /*22a0*/  IMAD.IADD R51, R52, 0x1, R51 ;  /* 0x0000000134337824 */ /* 0x000fe400078e0233 */
[----:B------:R-:W-:Y:S02]  /*22b0*/  IMAD.IADD R53, R54, 0x1, R53 ;  /* 0x0000000136357824 */ /* 0x000fe400078e0235 */
[----:B------:R-:W-:Y:S02]  /*22c0*/  IMAD.IADD R55, R56, 0x1, R55 ;  /* 0x0000000138377824 */ /* 0x000fe400078e0237 */
[----:B0-----:R-:W-:Y:S02]  /*22d0*/  IMAD.IADD R57, R58, 0x1, R57 ;  /* 0x000000013a397824 */ /* 0x001fe400078e0239 */
[----:B-1----:R-:W-:Y:S02]  /*22e0*/  IMAD.IADD R59, R60, 0x1, R59 ;  /* 0x000000013c3b7824 */ /* 0x002fe400078e023b */
[----:B--2---:R-:W-:-:S02]  /*22f0*/  IMAD.IADD R61, R62, 0x1, R61 ;  /* 0x000000013e3d7824 */ /* 0x004fc400078e023d */
[----:B---3--:R-:W-:Y:S02]  /*2300*/  IMAD.IADD R63, R64, 0x1, R63 ;  /* 0x00000001403f7824 */ /* 0x008fe400078e023f */
[----:B----4-:R-:W-:Y:S02]  /*2310*/  IMAD.IADD R65, R66, 0x1, R65 ;  /* 0x0000000142417824 */ /* 0x010fe400078e0241 */
[----:B-----5:R-:W-:Y:S02]  /*2320*/  IMAD.IADD R67, R68, 0x1, R67 ;  /* 0x0000000144437824 */ /* 0x020fe400078e0243 */
[----:B------:R-:W-:Y:S02]  /*2330*/  IMAD.IADD R69, R70, 0x1, R69 ;  /* 0x0000000146457824 */ /* 0x000fe400078e0245 */
[----:B------:R-:W-:Y:S01]  /*2340*/  IMAD.IADD R71, R72, 0x1, R71 ;  /* 0x0000000148477824 */ /* 0x000fe200078e0247 */
[----:B------:R-:W-:Y:S06]  /*2350*/  BAR.SYNC.DEFER_BLOCKING 0x0 ;  /* 0x0000000000007b1d */ /* 0x000fec0000010000 */
[----:B------:R-:W-:Y:S05]  /*2360*/  BRA.U UP0, `(.L_x_219) ;  /* 0x0000000100f87547 */ /* 0x000fea000b800000 */
[----:B------:R-:W-:Y:S01]  /*2370*/  LEA R5, R5, UR4, 0x2 ;  /* 0x0000000405057c11 */ /* 0x000fe2000f8e10ff */
[----:B------:R-:W-:Y:S01]  /*2380*/  UIADD3 UR7, UPT, UPT, UR7, 0x6, URZ ;  /* 0x0000000607077890 */ /* 0x000fe2000fffe0ff */
[----:B------:R-:W-:Y:S01]  /*2390*/  LEA R4, R37, UR4, 0x2 ;  /* 0x0000000425047c11 */ /* 0x000fe2000f8e10ff */
[----:B------:R-:W-:Y:S01]  /*23a0*/  UIADD3 UR5, UPT, UPT, UR5, -0x6, URZ ;  /* 0xfffffffa05057890 */ /* 0x000fe2000fffe0ff */
[----:B------:R-:W-:Y:S01]  /*23b0*/  LEA R7, R39, UR4, 0x2 ;  /* 0x0000000427077c11 */ /* 0x000fe2000f8e10ff */
[----:B------:R0:W-:Y:S01]  /*23c0*/  STS [R5], R2 ;  /* 0x0000000205007388 */ /* 0x0001e20000000800 */
[----:B------:R-:W-:Y:S02]  /*23d0*/  LEA R6, R41, UR4, 0x2 ;  /* 0x0000000429067c11 */ /* 0x000fe4000f8e10ff */
[----:B------:R-:W-:Y:S01]  /*23e0*/  LEA R9, R43, UR4, 0x2 ;  /* 0x000000042b097c11 */ /* 0x000fe2000f8e10ff */
[----:B------:R1:W-:Y:S01]  /*23f0*/  STS [R4], R3 ;  /* 0x0000000304007388 */ /* 0x0003e20000000800 */
[----:B------:R-:W-:-:S02]  /*2400*/  LEA R8, R45, UR4, 0x2 ;  /* 0x000000042d087c11 */ /* 0x000fc4000f8e10ff */
[----:B------:R-:W-:Y:S01]  /*2410*/  LEA R11, R47, UR4, 0x2 ;  /* 0x000000042f0b7c11 */ /* 0x000fe2000f8e10ff */
[----:B------:R2:W-:Y:S01]  /*2420*/  STS [R7], R12 ;  /* 0x0000000c07007388 */ /* 0x0005e20000000800 */
[----:B------:R-:W-:Y:S02]  /*2430*/  LEA R10, R49, UR4, 0x2 ;  /* 0x00000004310a7c11 */ /* 0x000fe4000f8e10ff */
[----:B0-----:R-:W-:Y:S01]  /*2440*/  LEA R5, R51, UR4, 0x2 ;  /* 0x0000000433057c11 */ /* 0x001fe2000f8e10ff */
[----:B------:R0:W-:Y:S01]  /*2450*/  STS [R6], R13 ;  /* 0x0000000d06007388 */ /* 0x0001e20000000800 */
[----:B------:R-:W-:Y:S02]  /*2460*/  LEA R2, R53, UR4, 0x2 ;  /* 0x0000000435027c11 */ /* 0x000fe4000f8e10ff */
[----:B-1----:R-:W-:Y:S01]  /*2470*/  LEA R3, R55, UR4, 0x2 ;  /* 0x0000000437037c11 */ /* 0x002fe2000f8e10ff */
[----:B------:R1:W-:Y:S01]  /*2480*/  STS [R9], R14 ;  /* 0x0000000e09007388 */ /* 0x0003e20000000800 */
[----:B------:R-:W-:-:S02]  /*2490*/  LEA R4, R57, UR4, 0x2 ;  /* 0x0000000439047c11 */ /* 0x000fc4000f8e10ff */
[----:B--2---:R-:W-:Y:S01]  /*24a0*/  LEA R7, R59, UR4, 0x2 ;  /* 0x000000043b077c11 */ /* 0x004fe2000f8e10ff */
[----:B------:R2:W-:Y:S01]  /*24b0*/  STS [R8], R15 ;  /* 0x0000000f08007388 */ /* 0x0005e20000000800 */
[----:B0-----:R-:W-:-:S03]  /*24c0*/  LEA R6, R63, UR4, 0x2 ;  /* 0x000000043f067c11 */ /* 0x001fc6000f8e10ff */
[----:B------:R0:W-:Y:S01]  /*24d0*/  STS [R11], R16 ;  /* 0x000000100b007388 */ /* 0x0001e20000000800 */
[----:B-1----:R-:W-:-:S03]  /*24e0*/  LEA R9, R61, UR4, 0x2 ;  /* 0x000000043d097c11 */ /* 0x002fc6000f8e10ff */
[----:B------:R-:W-:Y:S01]  /*24f0*/  STS [R10], R17 ;  /* 0x000000110a007388 */ /* 0x000fe20000000800 */
[----:B--2---:R-:W-:-:S03]  /*2500*/  LEA R8, R67, UR4, 0x2 ;  /* 0x0000000443087c11 */ /* 0x004fc6000f8e10ff */
[----:B------:R1:W-:Y:S01]  /*2510*/  STS [R5], R18 ;  /* 0x0000001205007388 */ /* 0x0003e20000000800 */
[----:B0-----:R-:W-:-:S03]  /*2520*/  LEA R11, R65, UR4, 0x2 ;  /* 0x00000004410b7c11 */ /* 0x001fc6000f8e10ff */
[----:B------:R0:W-:Y:S04]  /*2530*/  STS [R2], R19 ;  /* 0x0000001302007388 */ /* 0x0001e80000000800 */
[----:B------:R2:W-:Y:S01]  /*2540*/  STS [R3], R20 ;  /* 0x0000001403007388 */ /* 0x0005e20000000800 */
[----:B-1----:R-:W-:-:S03]  /*2550*/  LEA R5, R69, UR4, 0x2 ;  /* 0x0000000445057c11 */ /* 0x002fc6000f8e10ff */
[----:B------:R2:W-:Y:S01]  /*2560*/  STS [R4], R21 ;  /* 0x0000001504007388 */ /* 0x0005e20000000800 */
[----:B0-----:R-:W-:-:S03]  /*2570*/  LEA R19, R71, UR4, 0x2 ;  /* 0x0000000447137c11 */ /* 0x001fc6000f8e10ff */
[----:B------:R2:W-:Y:S04]  /*2580*/  STS [R7], R22 ;  /* 0x0000001607007388 */ /* 0x0005e80000000800 */
[----:B------:R2:W-:Y:S04]  /*2590*/  STS [R9], R24 ;  /* 0x0000001809007388 */ /* 0x0005e80000000800 */
[----:B------:R2:W-:Y:S04]  /*25a0*/  STS [R6], R25 ;  /* 0x0000001906007388 */ /* 0x0005e80000000800 */
[----:B------:R2:W-:Y:S04]  /*25b0*/  STS [R11], R26 ;  /* 0x0000001a0b007388 */ /* 0x0005e80000000800 */
[----:B------:R2:W-:Y:S04]  /*25c0*/  STS [R8], R27 ;  /* 0x0000001b08007388 */ /* 0x0005e80000000800 */
[----:B------:R2:W-:Y:S04]  /*25d0*/  STS [R5], R28 ;  /* 0x0000001c05007388 */ /* 0x0005e80000000800 */
[----:B------:R2:W-:Y:S01]  /*25e0*/  STS [R19], R30 ;  /* 0x0000001e13007388 */ /* 0x0005e20000000800 */
[----:B------:R-:W-:Y:S06]  /*25f0*/  BAR.SYNC.DEFER_BLOCKING 0x0 ;  /* 0x0000000000007b1d */ /* 0x000fec0000010000 */
[----:B------:R2:W0:Y:S04]  /*2600*/  LDS R2, [R33] ;  /* 0x0000000021027984 */ /* 0x0004280000000800 */
[----:B------:R2:W1:Y:S04]  /*2610*/  LDS R3, [R33+0x4] ;  /* 0x0000040021037984 */ /* 0x0004680000000800 */
[----:B------:R2:W3:Y:S04]  /*2620*/  LDS R12, [R33+0x8] ;  /* 0x00000800210c7984 */ /* 0x0004e80000000800 */
[----:B------:R2:W4:Y:S04]  /*2630*/  LDS R13, [R33+0xc] ;  /* 0x00000c00210d7984 */ /* 0x0005280000000800 */
[----:B------:R2:W0:Y:S04]  /*2640*/  LDS R14, [R33+0x10] ;  /* 0x00001000210e7984 */ /* 0x0004280000000800 */
        /* <DEDUP_REMOVED lines=13> */
[----:B------:R2:W0:Y:S01]  /*2720*/  LDS R30, [R33+0x48] ;  /* 0x00004800211e7984 */ /* 0x0004220000000800 */
[----:B------:R-:W-:Y:S06]  /*2730*/  BAR.SYNC.DEFER_BLOCKING 0x0 ;  /* 0x0000000000007b1d */ /* 0x000fec0000010000 */
[----:B-1-34-:R-:W-:Y:S05]  /*2740*/  BRA `(.L_x_220) ;  /* 0xffffffdc00f87947 */ /* 0x01afea000383ffff */
.L_x_219:
[----:B------:R-:W-:Y:S01]  /*2750*/  LEA R5, R5, UR4, 0x2 ;  /* 0x0000000405057c11 */ /* 0x000fe2000f8e10ff */
[C---:B------:R-:W-:Y:S01]  /*2760*/  IMAD R33, R0.reuse, -0x48, R33 ;  /* 0xffffffb800217824 */ /* 0x040fe200078e0221 */
[----:B------:R-:W-:Y:S01]  /*2770*/  LEA R4, R37, UR4, 0x2 ;  /* 0x0000000425047c11 */ /* 0x000fe2000f8e10ff */
[C---:B------:R-:W-:Y:S01]  /*2780*/  VIADD R7, R0.reuse, 0x100 ;  /* 0x0000010000077836 */ /* 0x040fe20000000000 */
[----:B------:R-:W-:Y:S01]  /*2790*/  LEA R39, R39, UR4, 0x2 ;  /* 0x0000000427277c11 */ /* 0x000fe2000f8e10ff */
[----:B------:R0:W-:Y:S01]  /*27a0*/  STS [R5], R2 ;  /* 0x0000000205007388 */ /* 0x0001e20000000800 */
[----:B------:R-:W-:Y:S01]  /*27b0*/  LEA R6, R41, UR4, 0x2 ;  /* 0x0000000429067c11 */ /* 0x000fe2000f8e10ff */
[----:B------:R-:W-:Y:S01]  /*27c0*/  VIADD R9, R0, 0x200 ;  /* 0x0000020000097836 */ /* 0x000fe20000000000 */
[----:B------:R-:W-:Y:S01]  /*27d0*/  LEA R43, R43, UR4, 0x2 ;  /* 0x000000042b2b7c11 */ /* 0x000fe2000f8e10ff */
[----:B------:R1:W-:Y:S01]  /*27e0*/  STS [R4], R3 ;  /* 0x0000000304007388 */ /* 0x0003e20000000800 */
[----:B------:R-:W-:-:S02]  /*27f0*/  LEA R8, R45, UR4, 0x2 ;  /* 0x000000042d087c11 */ /* 0x000fc4000f8e10ff */
[----:B------:R-:W-:Y:S01]  /*2800*/  LEA R47, R47, UR4, 0x2 ;  /* 0x000000042f2f7c11 */ /* 0x000fe2000f8e10ff */
[----:B------:R-:W-:Y:S01]  /*2810*/  STS [R39], R12 ;  /* 0x0000000c27007388 */ /* 0x000fe20000000800 */
[----:B------:R-:W-:Y:S02]  /*2820*/  LEA R10, R49, UR4, 0x2 ;  /* 0x00000004310a7c11 */ /* 0x000fe4000f8e10ff */
[----:B------:R-:W-:Y:S01]  /*2830*/  LEA R51, R51, UR4, 0x2 ;  /* 0x0000000433337c11 */ /* 0x000fe2000f8e10ff */
[----:B------:R2:W-:Y:S01]  /*2840*/  STS [R6], R13 ;  /* 0x0000000d06007388 */ /* 0x0005e20000000800 */
[----:B0-----:R-:W-:Y:S02]  /*2850*/  LEA R2, R53, UR4, 0x2 ;  /* 0x0000000435027c11 */ /* 0x001fe4000f8e10ff */
[----:B------:R-:W-:Y:S01]  /*2860*/  LEA R55, R55, UR4, 0x2 ;  /* 0x0000000437377c11 */ /* 0x000fe2000f8e10ff */
[----:B------:R0:W-:Y:S01]  /*2870*/  STS [R43], R14 ;  /* 0x0000000e2b007388 */ /* 0x0001e20000000800 */
[----:B-1----:R-:W-:-:S02]  /*2880*/  LEA R4, R57, UR4, 0x2 ;  /* 0x0000000439047c11 */ /* 0x002fc4000f8e10ff */
[----:B------:R-:W-:Y:S01]  /*2890*/  LEA R59, R59, UR4, 0x2 ;  /* 0x000000043b3b7c11 */ /* 0x000fe2000f8e10ff */
[----:B------:R1:W-:Y:S01]  /*28a0*/  STS [R8], R15 ;  /* 0x0000000f08007388 */ /* 0x0003e20000000800 */
[----:B------:R-:W-:Y:S01]  /*28b0*/  LEA R61, R61, UR4, 0x2 ;  /* 0x000000043d3d7c11 */ /* 0x000fe2000f8e10ff */
[C---:B--2---:R-:W-:Y:S01]  /*28c0*/  VIADD R13, R0.reuse, 0x500 ;  /* 0x00000500000d7836 */ /* 0x044fe20000000000 */
[----:B------:R-:W-:Y:S01]  /*28d0*/  LEA R6, R63, UR4, 0x2 ;  /* 0x000000043f067c11 */ /* 0x000fe2000f8e10ff */
[----:B------:R2:W-:Y:S01]  /*28e0*/  STS [R47], R16 ;  /* 0x000000102f007388 */ /* 0x0005e20000000800 */
[----:B------:R-:W-:Y:S01]  /*28f0*/  LEA R65, R65, UR4, 0x2 ;  /* 0x0000000441417c11 */ /* 0x000fe2000f8e10ff */
[C---:B0-----:R-:W-:Y:S01]  /*2900*/  VIADD R14, R0.reuse, 0x600 ;  /* 0x00000600000e7836 */ /* 0x041fe20000000000 */
[----:B------:R-:W-:Y:S01]  /*2910*/  LEA R69, R69, UR4, 0x2 ;  /* 0x0000000445457c11 */ /* 0x000fe2000f8e10ff */
[----:B------:R0:W-:Y:S01]  /*2920*/  STS [R10], R17 ;  /* 0x000000110a007388 */ /* 0x0001e20000000800 */
[----:B------:R-:W-:Y:S01]  /*2930*/  LEA R71, R71, UR4, 0x2 ;  /* 0x0000000447477c11 */ /* 0x000fe2000f8e10ff */
[C---:B-1----:R-:W-:Y:S01]  /*2940*/  VIADD R15, R0.reuse, 0x700 ;  /* 0x00000700000f7836 */ /* 0x042fe20000000000 */
[----:B------:R-:W-:Y:S01]  /*2950*/  LEA R8, R67, UR4, 0x2 ;  /* 0x0000000443087c11 */ /* 0x000fe2000f8e10ff */
[----:B------:R-:W-:Y:S01]  /*2960*/  STS [R51], R18 ;  /* 0x0000001233007388 */ /* 0x000fe20000000800 */
[----:B------:R-:W1:Y:S01]  /*2970*/  LDCU.64 UR4, c[0x0][0x3a0] ;  /* 0x00007400ff0477ac */ /* 0x000e620008000a00 */
[C---:B------:R-:W-:Y:S01]  /*2980*/  LOP3.LUT R12, R0.reuse, 0x400, RZ, 0xfc, !PT ;  /* 0x00000400000c7812 */ /* 0x040fe200078efcff */
[C---:B--2---:R-:W-:Y:S01]  /*2990*/  VIADD R16, R0.reuse, 0xd00 ;  /* 0x00000d0000107836 */ /* 0x044fe20000000000 */
[----:B------:R2:W-:Y:S01]  /*29a0*/  STS [R2], R19 ;  /* 0x0000001302007388 */ /* 0x0005e20000000800 */
[----:B0-----:R-:W-:-:S03]  /*29b0*/  VIADD R10, R0, 0x300 ;  /* 0x00000300000a7836 */ /* 0x001fc60000000000 */
[----:B------:R-:W-:Y:S04]  /*29c0*/  STS [R55], R20 ;  /* 0x0000001437007388 */ /* 0x000fe80000000800 */
[----:B------:R-:W-:Y:S01]  /*29d0*/  STS [R4], R21 ;  /* 0x0000001504007388 */ /* 0x000fe20000000800 */
[----:B--2---:R-:W0:Y:S03]  /*29e0*/  LDC.64 R2, c[0x0][0x388] ;  /* 0x0000e200ff027b82 */ /* 0x004e260000000a00 */
[----:B------:R-:W-:Y:S01]  /*29f0*/  STS [R59], R22 ;  /* 0x000000163b007388 */ /* 0x000fe20000000800 */
[----:B-1----:R-:W-:-:S03]  /*2a00*/  ISETP.GE.U32.AND P2, PT, R7, UR4, PT ;  /* 0x0000000407007c0c */ /* 0x002fc6000bf46070 */
[----:B------:R-:W-:Y:S01]  /*2a10*/  STS [R61], R24 ;  /* 0x000000183d007388 */ /* 0x000fe20000000800 */
[----:B------:R-:W-:Y:S02]  /*2a20*/  ISETP.GE.U32.AND P3, PT, R9, UR4, PT ;  /* 0x0000000409007c0c */ /* 0x000fe4000bf66070 */
[----:B------:R-:W-:Y:S01]  /*2a30*/  ISETP.GE.U32.AND P6, PT, R10, UR4, PT ;  /* 0x000000040a007c0c */ /* 0x000fe2000bfc6070 */
[----:B------:R-:W-:Y:S01]  /*2a40*/  STS [R6], R25 ;  /* 0x0000001906007388 */ /* 0x000fe20000000800 */
[----:B------:R-:W-:Y:S02]  /*2a50*/  ISETP.GE.U32.AND.EX P3, PT, RZ, UR5, PT, P3 ;  /* 0x00000005ff007c0c */ /* 0x000fe4000bf66130 */
[----:B------:R-:W-:Y:S01]  /*2a60*/  ISETP.GE.U32.AND.EX P2, PT, RZ, UR5, PT, P2 ;  /* 0x00000005ff007c0c */ /* 0x000fe2000bf46120 */
[----:B------:R-:W-:Y:S01]  /*2a70*/  STS [R65], R26 ;  /* 0x0000001a41007388 */ /* 0x000fe20000000800 */
[----:B------:R-:W-:Y:S02]  /*2a80*/  ISETP.GE.U32.AND P1, PT, R13, UR4, PT ;  /* 0x000000040d007c0c */ /* 0x000fe4000bf26070 */
[----:B------:R-:W-:Y:S01]  /*2a90*/  ISETP.GE.U32.AND.EX P6, PT, RZ, UR5, PT, P6 ;  /* 0x00000005ff007c0c */ /* 0x000fe2000bfc6160 */
[----:B------:R-:W-:Y:S01]  /*2aa0*/  STS [R8], R27 ;  /* 0x0000001b08007388 */ /* 0x000fe20000000800 */
[----:B------:R-:W-:-:S02]  /*2ab0*/  ISETP.GE.U32.AND.EX P1, PT, RZ, UR5, PT, P1 ;  /* 0x00000005ff007c0c */ /* 0x000fc4000bf26110 */
[----:B------:R-:W-:Y:S01]  /*2ac0*/  ISETP.GE.U32.AND P5, PT, R12, UR4, PT ;  /* 0x000000040c007c0c */ /* 0x000fe2000bfa6070 */
[----:B------:R-:W-:Y:S01]  /*2ad0*/  STS [R69], R28 ;  /* 0x0000001c45007388 */ /* 0x000fe20000000800 */
[----:B------:R-:W-:Y:S01]  /*2ae0*/  ISETP.GE.U32.AND P4, PT, R15, UR4, PT ;  /* 0x000000040f007c0c */ /* 0x000fe2000bf86070 */
[----:B0-----:R-:W-:Y:S01]  /*2af0*/  IMAD.WIDE.U32 R2, R0, 0x4, R2 ;  /* 0x0000000400027825 */ /* 0x001fe200078e0002 */
[----:B------:R-:W-:Y:S01]  /*2b00*/  ISETP.GE.U32.AND.EX P5, PT, RZ, UR5, PT, P5 ;  /* 0x00000005ff007c0c */ /* 0x000fe2000bfa6150 */
[----:B------:R-:W-:Y:S01]  /*2b10*/  STS [R71], R30 ;  /* 0x0000001e47007388 */ /* 0x000fe20000000800 */
[----:B------:R-:W-:Y:S01]  /*2b20*/  BAR.SYNC.DEFER_BLOCKING 0x0 ;  /* 0x0000000000007b1d */ /* 0x000fe20000010000 */
[----:B------:R-:W-:Y:S01]  /*2b30*/  ISETP.GE.U32.AND P0, PT, R14, UR4, PT ;  /* 0x000000040e007c0c */ /* 0x000fe2000bf06070 */
[C---:B------:R-:W-:Y:S01]  /*2b40*/  VIADD R14, R0.reuse, 0x900 ;  /* 0x00000900000e7836 */ /* 0x040fe20000000000 */
[----:B------:R-:W-:Y:S02]  /*2b50*/  LOP3.LUT R12, R0, 0x800, RZ, 0xfc, !PT ;  /* 0x00000800000c7812 */ /* 0x000fe400078efcff */
[----:B------:R-:W-:-:S02]  /*2b60*/  ISETP.GE.U32.AND.EX P0, PT, RZ, UR5, PT, P0 ;  /* 0x00000005ff007c0c */ /* 0x000fc4000bf06100 */
[----:B------:R-:W-:Y:S01]  /*2b70*/  ISETP.GE.U32.AND.EX P4, PT, RZ, UR5, PT, P4 ;  /* 0x00000005ff007c0c */ /* 0x000fe2000bf86140 */
[----:B------:R-:W0:Y:S04]  /*2b80*/  LDS R5, [R33+0x800] ;  /* 0x0008000021057984 */ /* 0x000e280000000800 */
[----:B------:R-:W1:Y:S04]  /*2b90*/  LDS R4, [R33+0x400] ;  /* 0x0004000021047984 */ /* 0x000e680000000800 */
[----:B------:R-:W2:Y:S04]  /*2ba0*/  LDS R6, [R33+0xc00] ;  /* 0x000c000021067984 */ /* 0x000ea80000000800 */
[----:B------:R-:W3:Y:S04]  /*2bb0*/  LDS R8, [R33+0x1400] ;  /* 0x0014000021087984 */ /* 0x000ee80000000800 */
[----:B------:R-:W4:Y:S04]  /*2bc0*/  LDS R7, [R33+0x1000] ;  /* 0x0010000021077984 */ /* 0x000f280000000800 */
[----:B------:R-:W5:Y:S04]  /*2bd0*/  LDS R9, [R33+0x1800] ;  /* 0x0018000021097984 */ /* 0x000f680000000800 */
[----:B------:R-:W5:Y:S01]  /*2be0*/  LDS R10, [R33+0x1c00] ;  /* 0x001c0000210a7984 */ /* 0x000f620000000800 */
[----:B0-----:R-:W-:-:S03]  /*2bf0*/  @!P3 LOP3.LUT R13, R5, 0x80000000, RZ, 0x3c, !PT ;  /* 0x80000000050db812 */ /* 0x001fc600078e3cff */
[----:B------:R-:W-:Y:S01]  /*2c00*/  LDS R5, [R33+0x2400] ;  /* 0x0024000021057984 */ /* 0x000fe20000000800 */
[----:B-1----:R-:W-:-:S03]  /*2c10*/  @!P2 LOP3.LUT R11, R4, 0x80000000, RZ, 0x3c, !PT ;  /* 0x80000000040ba812 */ /* 0x002fc600078e3cff */
[----:B------:R-:W0:Y:S01]  /*2c20*/  LDS R4, [R33+0x2000] ;  /* 0x0020000021047984 */ /* 0x000e220000000800 */
[----:B--2---:R-:W-:-:S03]  /*2c30*/  @!P6 LOP3.LUT R15, R6, 0x80000000, RZ, 0x3c, !PT ;  /* 0x80000000060fe812 */ /* 0x004fc600078e3cff */
[----:B------:R-:W-:Y:S01]  /*2c40*/  @!P2 STG.E desc[UR8][R2.64+0x400], R11 ;  /* 0x0004000b0200a986 */ /* 0x000fe2000c101908 */
[----:B------:R-:W-:Y:S01]  /*2c50*/  ISETP.GE.U32.AND P2, PT, R12, UR4, PT ;  /* 0x000000040c007c0c */ /* 0x000fe2000bf46070 */
[----:B------:R-:W-:Y:S01]  /*2c60*/  VIADD R12, R0, 0xa00 ;  /* 0x00000a00000c7836 */ /* 0x000fe20000000000 */
[----:B---3--:R-:W-:Y:S01]  /*2c70*/  @!P1 LOP3.LUT R19, R8, 0x80000000, RZ, 0x3c, !PT ;  /* 0x8000000008139812 */ /* 0x008fe200078e3cff */
[----:B------:R-:W-:Y:S01]  /*2c80*/  LDS R11, [R33+0x2800] ;  /* 0x00280000210b7984 */ /* 0x000fe20000000800 */
[----:B------:R-:W-:Y:S02]  /*2c90*/  ISETP.GE.U32.AND.EX P2, PT, RZ, UR5, PT, P2 ;  /* 0x00000005ff007c0c */ /* 0x000fe4000bf46120 */
[----:B----4-:R-:W-:Y:S01]  /*2ca0*/  @!P5 LOP3.LUT R17, R7, 0x80000000, RZ, 0x3c, !PT ;  /* 0x800000000711d812 */ /* 0x010fe200078e3cff */
[----:B------:R-:W-:Y:S01]  /*2cb0*/  LDS R6, [R33+0x2c00] ;  /* 0x002c000021067984 */ /* 0x000fe20000000800 */
[----:B-----5:R-:W-:-:S03]  /*2cc0*/  @!P0 LOP3.LUT R21, R9, 0x80000000, RZ, 0x3c, !PT ;  /* 0x8000000009158812 */ /* 0x020fc600078e3cff */
[----:B------:R-:W-:Y:S01]  /*2cd0*/  @!P1 STG.E desc[UR8][R2.64+0x1400], R19 ;  /* 0x0014001302009986 */ /* 0x000fe2000c101908 */
[----:B------:R-:W-:-:S03]  /*2ce0*/  ISETP.GE.U32.AND P1, PT, R0, UR4, PT ;  /* 0x0000000400007c0c */ /* 0x000fc6000bf26070 */
[----:B------:R-:W1:Y:S01]  /*2cf0*/  LDS R7, [R33+0x3000] ;  /* 0x0030000021077984 */ /* 0x000e620000000800 */
[----:B------:R-:W-:-:S03]  /*2d00*/  ISETP.GE.U32.AND.EX P1, PT, RZ, UR5, PT, P1 ;  /* 0x00000005ff007c0c */ /* 0x000fc6000bf26110 */
[----:B------:R-:W-:Y:S01]  /*2d10*/  @!P3 STG.E desc[UR8][R2.64+0x800], R13 ;  /* 0x0008000d0200b986 */ /* 0x000fe2000c101908 */
[----:B------:R-:W-:Y:S01]  /*2d20*/  ISETP.GE.U32.AND P3, PT, R14, UR4, PT ;  /* 0x000000040e007c0c */ /* 0x000fe2000bf66070 */
[----:B------:R-:W-:Y:S02]  /*2d30*/  VIADD R14, R0, 0xb00 ;  /* 0x00000b00000e7836 */ /* 0x000fe40000000000 */
[----:B------:R2:W-:Y:S01]  /*2d40*/  @!P6 STG.E desc[UR8][R2.64+0xc00], R15 ;  /* 0x000c000f0200e986 */ /* 0x0005e2000c101908 */
[----:B------:R-:W-:Y:S02]  /*2d50*/  ISETP.GE.U32.AND P6, PT, R12, UR4, PT ;  /* 0x000000040c007c0c */ /* 0x000fe4000bfc6070 */
[----:B------:R-:W-:Y:S01]  /*2d60*/  LOP3.LUT R12, R0, 0xc00, RZ, 0xfc, !PT ;  /* 0x00000c00000c7812 */ /* 0x000fe200078efcff */
[----:B------:R0:W-:Y:S01]  /*2d70*/  @!P5 STG.E desc[UR8][R2.64+0x1000], R17 ;  /* 0x001000110200d986 */ /* 0x0001e2000c101908 */
[----:B------:R-:W-:Y:S02]  /*2d80*/  ISETP.GE.U32.AND.EX P3, PT, RZ, UR5, PT, P3 ;  /* 0x00000005ff007c0c */ /* 0x000fe4000bf66130 */
[----:B------:R-:W-:Y:S01]  /*2d90*/  ISETP.GE.U32.AND P5, PT, R14, UR4, PT ;  /* 0x000000040e007c0c */ /* 0x000fe2000bfa6070 */
[----:B------:R-:W-:Y:S01]  /*2da0*/  @!P0 STG.E desc[UR8][R2.64+0x1800], R21 ;  /* 0x0018001502008986 */ /* 0x000fe2000c101908 */
[----:B------:R-:W-:-:S02]  /*2db0*/  ISETP.GE.U32.AND P0, PT, R12, UR4, PT ;  /* 0x000000040c007c0c */ /* 0x000fc4000bf06070 */
[----:B--2---:R-:W-:Y:S01]  /*2dc0*/  @!P4 LOP3.LUT R15, R10, 0x80000000, RZ, 0x3c, !PT ;  /* 0x800000000a0fc812 */ /* 0x004fe200078e3cff */
[----:B------:R-:W2:Y:S01]  /*2dd0*/  LDS R8, [R33+0x3400] ;  /* 0x0034000021087984 */ /* 0x000ea20000000800 */
[----:B------:R-:W-:Y:S02]  /*2de0*/  ISETP.GE.U32.AND.EX P0, PT, RZ, UR5, PT, P0 ;  /* 0x00000005ff007c0c */ /* 0x000fe4000bf06100 */
[----:B0-----:R-:W-:Y:S01]  /*2df0*/  @!P2 LOP3.LUT R17, R4, 0x80000000, RZ, 0x3c, !PT ;  /* 0x800000000411a812 */ /* 0x001fe200078e3cff */
[----:B------:R-:W0:Y:S02]  /*2e00*/  LDS R9, [R33+0x3800] ;  /* 0x0038000021097984 */ /* 0x000e240000000800 */
[----:B------:R-:W-:Y:S01]  /*2e10*/  @!P3 LOP3.LUT R5, R5, 0x80000000, RZ, 0x3c, !PT ;  /* 0x800000000505b812 */ /* 0x000fe200078e3cff */
[----:B------:R-:W-:Y:S01]  /*2e20*/  VIADD R4, R0, 0xe00 ;  /* 0x00000e0000047836 */ /* 0x000fe20000000000 */
[----:B------:R-:W3:Y:S04]  /*2e30*/  LDS R10, [R33+0x3c00] ;  /* 0x003c0000210a7984 */ /* 0x000ee80000000800 */
[----:B------:R-:W4:Y:S04]  /*2e40*/  LDS R12, [R33+0x4000] ;  /* 0x00400000210c7984 */ /* 0x000f280000000800 */
[----:B------:R-:W5:Y:S01]  /*2e50*/  LDS R13, [R33+0x4400] ;  /* 0x00440000210d7984 */ /* 0x000f620000000800 */
[----:B-1----:R-:W-:-:S03]  /*2e60*/  @!P0 LOP3.LUT R7, R7, 0x80000000, RZ, 0x3c, !PT ;  /* 0x8000000007078812 */ /* 0x002fc600078e3cff */
[----:B------:R-:W1:Y:S04]  /*2e70*/  @!P1 LDS R14, [R33] ;  /* 0x00000000210e9984 */ /* 0x000e680000000800 */
[----:B------:R2:W-:Y:S01]  /*2e80*/  @!P4 STG.E desc[UR8][R2.64+0x1c00], R15 ;  /* 0x001c000f0200c986 */ /* 0x0005e2000c101908 */
[----:B------:R-:W-:Y:S02]  /*2e90*/  ISETP.GE.U32.AND.EX P4, PT, RZ, UR5, PT, P6 ;  /* 0x00000005ff007c0c */ /* 0x000fe4000bf86160 */
[----:B------:R-:W-:Y:S01]  /*2ea0*/  ISETP.GE.U32.AND.EX P6, PT, RZ, UR5, PT, P5 ;  /* 0x00000005ff007c0c */ /* 0x000fe2000bfc6150 */
[----:B------:R-:W-:Y:S01]  /*2eb0*/  @!P3 STG.E desc[UR8][R2.64+0x2400], R5 ;  /* 0x002400050200b986 */ /* 0x000fe2000c101908 */
[----:B------:R-:W-:-:S03]  /*2ec0*/  ISETP.GE.U32.AND P5, PT, R16, UR4, PT ;  /* 0x0000000410007c0c */ /* 0x000fc6000bfa6070 */
[----:B------:R0:W-:Y:S01]  /*2ed0*/  @!P2 STG.E desc[UR8][R2.64+0x2000], R17 ;  /* 0x002000110200a986 */ /* 0x0001e2000c101908 */
[----:B------:R-:W-:Y:S02]  /*2ee0*/  ISETP.GE.U32.AND P2, PT, R4, UR4, PT ;  /* 0x0000000404007c0c */ /* 0x000fe4000bf46070 */
[C---:B------:R-:W-:Y:S01]  /*2ef0*/  LOP3.LUT R4, R0.reuse, 0x1000, RZ, 0xfc, !PT ;  /* 0x0000100000047812 */ /* 0x040fe200078efcff */
[----:B--2---:R-:W-:Y:S01]  /*2f00*/  VIADD R15, R0, 0xf00 ;  /* 0x00000f00000f7836 */ /* 0x004fe20000000000 */
[----:B------:R-:W-:Y:S01]  /*2f10*/  ISETP.GE.U32.AND.EX P5, PT, RZ, UR5, PT, P5 ;  /* 0x00000005ff007c0c */ /* 0x000fe2000bfa6150 */
[----:B------:R-:W-:Y:S01]  /*2f20*/  @!P0 STG.E desc[UR8][R2.64+0x3000], R7 ;  /* 0x0030000702008986 */ /* 0x000fe2000c101908 */
[----:B------:R-:W-:Y:S02]  /*2f30*/  @!P4 LOP3.LUT R11, R11, 0x80000000, RZ, 0x3c, !PT ;  /* 0x800000000b0bc812 */ /* 0x000fe400078e3cff */
[----:B------:R-:W-:Y:S02]  /*2f40*/  ISETP.GE.U32.AND P3, PT, R15, UR4, PT ;  /* 0x000000040f007c0c */ /* 0x000fe4000bf66070 */
[----:B------:R-:W-:Y:S01]  /*2f50*/  @!P6 LOP3.LUT R15, R6, 0x80000000, RZ, 0x3c, !PT ;  /* 0x80000000060fe812 */ /* 0x000fe200078e3cff */
[----:B------:R-:W-:Y:S01]  /*2f60*/  VIADD R6, R0, 0x1100 ;  /* 0x0000110000067836 */ /* 0x000fe20000000000 */
[----:B------:R3:W-:Y:S01]  /*2f70*/  @!P4 STG.E desc[UR8][R2.64+0x2800], R11 ;  /* 0x0028000b0200c986 */ /* 0x0007e2000c101908 */
[----:B------:R-:W-:Y:S01]  /*2f80*/  ISETP.GE.U32.AND P4, PT, R4, UR4, PT ;  /* 0x0000000404007c0c */ /* 0x000fe2000bf86070 */
[----:B------:R-:W-:Y:S01]  /*2f90*/  VIADD R0, R0, 0x1200 ;  /* 0x0000120000007836 */ /* 0x000fe20000000000 */
[----:B------:R-:W-:Y:S01]  /*2fa0*/  ISETP.GE.U32.AND.EX P2, PT, RZ, UR5, PT, P2 ;  /* 0x00000005ff007c0c */ /* 0x000fe2000bf46120 */
[----:B------:R4:W-:Y:S01]  /*2fb0*/  @!P6 STG.E desc[UR8][R2.64+0x2c00], R15 ;  /* 0x002c000f0200e986 */ /* 0x0009e2000c101908 */
[----:B------:R-:W-:-:S02]  /*2fc0*/  ISETP.GE.U32.AND P6, PT, R6, UR4, PT ;  /* 0x0000000406007c0c */ /* 0x000fc4000bfc6070 */
[----:B------:R-:W-:Y:S02]  /*2fd0*/  ISETP.GE.U32.AND.EX P3, PT, RZ, UR5, PT, P3 ;  /* 0x00000005ff007c0c */ /* 0x000fe4000bf66130 */
[----:B------:R-:W-:Y:S02]  /*2fe0*/  ISETP.GE.U32.AND.EX P4, PT, RZ, UR5, PT, P4 ;  /* 0x00000005ff007c0c */ /* 0x000fe4000bf86140 */
[----:B------:R-:W-:Y:S02]  /*2ff0*/  ISETP.GE.U32.AND.EX P6, PT, RZ, UR5, PT, P6 ;  /* 0x00000005ff007c0c */ /* 0x000fe4000bfc6160 */
[----:B------:R-:W-:Y:S02]  /*3000*/  ISETP.GE.U32.AND P0, PT, R0, UR4, PT ;  /* 0x0000000400007c0c */ /* 0x000fe4000bf06070 */
[----:B0-----:R-:W-:Y:S02]  /*3010*/  @!P5 LOP3.LUT R17, R8, 0x80000000, RZ, 0x3c, !PT ;  /* 0x800000000811d812 */ /* 0x001fe400078e3cff */
[----:B------:R-:W-:-:S02]  /*3020*/  ISETP.GE.U32.AND.EX P0, PT, RZ, UR5, PT, P0 ;  /* 0x00000005ff007c0c */ /* 0x000fc4000bf06100 */
[----:B------:R-:W-:Y:S01]  /*3030*/  @!P2 LOP3.LUT R9, R9, 0x80000000, RZ, 0x3c, !PT ;  /* 0x800000000909a812 */ /* 0x000fe200078e3cff */
[----:B------:R0:W-:Y:S01]  /*3040*/  @!P5 STG.E desc[UR8][R2.64+0x3400], R17 ;  /* 0x003400110200d986 */ /* 0x0001e2000c101908 */
[----:B---3--:R-:W-:Y:S02]  /*3050*/  @!P3 LOP3.LUT R11, R10, 0x80000000, RZ, 0x3c, !PT ;  /* 0x800000000a0bb812 */ /* 0x008fe400078e3cff */
[----:B----4-:R-:W-:Y:S01]  /*3060*/  @!P4 LOP3.LUT R15, R12, 0x80000000, RZ, 0x3c, !PT ;  /* 0x800000000c0fc812 */ /* 0x010fe200078e3cff */
[----:B------:R0:W-:Y:S01]  /*3070*/  @!P2 STG.E desc[UR8][R2.64+0x3800], R9 ;  /* 0x003800090200a986 */ /* 0x0001e2000c101908 */
[----:B-----5:R-:W-:Y:S02]  /*3080*/  @!P6 LOP3.LUT R13, R13, 0x80000000, RZ, 0x3c, !PT ;  /* 0x800000000d0de812 */ /* 0x020fe400078e3cff */
[----:B-1----:R-:W-:Y:S01]  /*3090*/  @!P1 LOP3.LUT R5, R14, 0x80000000, RZ, 0x3c, !PT ;  /* 0x800000000e059812 */ /* 0x002fe200078e3cff */
[----:B------:R0:W-:Y:S04]  /*30a0*/  @!P3 STG.E desc[UR8][R2.64+0x3c00], R11 ;  /* 0x003c000b0200b986 */ /* 0x0001e8000c101908 */
[----:B------:R0:W-:Y:S04]  /*30b0*/  @!P4 STG.E desc[UR8][R2.64+0x4000], R15 ;  /* 0x0040000f0200c986 */ /* 0x0001e8000c101908 */
[----:B------:R0:W-:Y:S04]  /*30c0*/  @!P6 STG.E desc[UR8][R2.64+0x4400], R13 ;  /* 0x0044000d0200e986 */ /* 0x0001e8000c101908 */
[----:B------:R0:W-:Y:S01]  /*30d0*/  @!P1 STG.E desc[UR8][R2.64], R5 ;  /* 0x0000000502009986 */ /* 0x0001e2000c101908 */
[----:B------:R-:W-:Y:S05]  /*30e0*/  @P0 EXIT ;  /* 0x000000000000094d */ /* 0x000fea0003800000 */
[----:B------:R-:W0:Y:S02]  /*30f0*/  LDS R33, [R33+0x4800] ;  /* 0x0048000021217984 */ /* 0x000e240000000800 */
[----:B0-----:R-:W-:-:S05]  /*3100*/  LOP3.LUT R5, R33, 0x80000000, RZ, 0x3c, !PT ;  /* 0x8000000021057812 */ /* 0x001fca00078e3cff */
[----:B------:R-:W-:Y:S01]  /*3110*/  STG.E desc[UR8][R2.64+0x4800], R5 ;  /* 0x0048000502007986 */ /* 0x000fe2000c101908 */
[----:B------:R-:W-:Y:S05]  /*3120*/  EXIT ;  /* 0x000000000000794d */ /* 0x000fea0003800000 */
.L_x_221:
        /* <DEDUP_REMOVED lines=13> */
.L_x_228:


//--------------------- .text._ZN3cub18CUB_300001_SM_10006detail11EmptyKernelIvEEvv --------------------------
	.section	.text._ZN3cub18CUB_300001_SM_10006detail11EmptyKernelIvEEvv,"ax",@progbits
	.align	128
        .global         _ZN3cub18CUB_300001_SM_10006detail11EmptyKernelIvEEvv
        .type           _ZN3cub18CUB_300001_SM_10006detail11EmptyKernelIvEEvv,@function
        .size           _ZN3cub18CUB_300001_SM_10006detail11EmptyKernelIvEEvv,(.L_x_229 - _ZN3cub18CUB_300001_SM_10006detail11EmptyKernelIvEEvv)
        .other          _ZN3cub18CUB_300001_SM_10006detail11EmptyKernelIvEEvv,@"STO_CUDA_ENTRY STV_DEFAULT"
_ZN3cub18CUB_300001_SM_10006detail11EmptyKernelIvEEvv:
.text._ZN3cub18CUB_300001_SM_10006detail11EmptyKernelIvEEvv:
[----:B------:R-:W-:Y:S01]  /*0000*/  LDC R1, c[0x0][0x37c] ;  /* 0x0000df00ff017b82 */ /* 0x000fe20000000800 */
[----:B------:R-:W-:Y:S05]  /*0010*/  EXIT ;  /* 0x000000000000794d */ /* 0x000fea0003800000 */
.L_x_222:
        /* <DEDUP_REMOVED lines=14> */
.L_x_229:


//--------------------- .text._Z17bitonic_Sort_StepPiiii --------------------------
	.section	.text._Z17bitonic_Sort_StepPiiii,"ax",@progbits
	.align	128
        .global         _Z17bitonic_Sort_StepPiiii
        .type           _Z17bitonic_Sort_StepPiiii,@function
        .size           _Z17bitonic_Sort_StepPiiii,(.L_x_230 - _Z17bitonic_Sort_StepPiiii)
        .other          _Z17bitonic_Sort_StepPiiii,@"STO_CUDA_ENTRY STV_DEFAULT"
_Z17bitonic_Sort_StepPiiii:
.text._Z17bitonic_Sort_StepPiiii:
[----:B------:R-:W-:Y:S01]  /*0000*/  LDC R1, c[0x0][0x37c] ;  /* 0x0000df00ff017b82 */ /* 0x000fe20000000800 */
[----:B------:R-:W0:Y:S01]  /*0010*/  S2R R0, SR_CTAID.X ;  /* 0x0000000000007919 */ /* 0x000e220000002500 */
[----:B------:R-:W0:Y:S01]  /*0020*/  LDCU UR4, c[0x0][0x360] ;  /* 0x00006c00ff0477ac */ /* 0x000e220008000800 */
[----:B------:R-:W1:Y:S01]  /*0030*/  S2R R7, SR_TID.X ;  /* 0x0000000000077919 */ /* 0x000e620000002100 */
[----:B------:R-:W2:Y:S01]  /*0040*/  LDCU UR5, c[0x0][0x388] ;  /* 0x00007100ff0577ac */ /* 0x000ea20008000800 */
[----:B------:R-:W3:Y:S01]  /*0050*/  LDCU UR6, c[0x0][0x390] ;  /* 0x00007200ff0677ac */ /* 0x000ee20008000800 */
[----:B0-----:R-:W-:-:S04]  /*0060*/  IMAD R0, R0, UR4, RZ ;  /* 0x0000000400007c24 */ /* 0x001fc8000f8e02ff */
[----:B-1----:R-:W-:-:S05]  /*0070*/  IMAD R7, R0, 0x2, R7 ;  /* 0x0000000200077824 */ /* 0x002fca00078e0207 */
[----:B--2---:R-:W-:-:S04]  /*0080*/  LOP3.LUT R0, R7, UR5, RZ, 0x3c, !PT ;  /* 0x0000000507007c12 */ /* 0x004fc8000f8e3cff */
[----:B------:R-:W-:-:S04]  /*0090*/  VIMNMX.U32 R2, PT, PT, R7, R0, !PT ;  /* 0x0000000007027248 */ /* 0x000fc80007fe0000 */
[----:B---3--:R-:W-:-:S04]  /*00a0*/  ISETP.GE.U32.AND P0, PT, R2, UR6, PT ;  /* 0x0000000602007c0c */ /* 0x008fc8000bf06070 */
[----:B------:R-:W-:-:S13]  /*00b0*/  ISETP.LE.U32.OR P0, PT, R0, R7, P0 ;  /* 0x000000070000720c */ /* 0x000fda0000703470 */
[----:B------:R-:W-:Y:S05]  /*00c0*/  @P0 EXIT ;  /* 0x000000000000094d */ /* 0x000fea0003800000 */
[----:B------:R-:W0:Y:S02]  /*00d0*/  LDCU UR4, c[0x0][0x38c] ;  /* 0x00007180ff0477ac */ /* 0x000e240008000800 */
[----:B0-----:R-:W-:Y:S01]  /*00e0*/  LOP3.LUT P0, RZ, R7, UR4, RZ, 0xc0, !PT ;  /* 0x0000000407ff7c12 */ /* 0x001fe2000f80c0ff */
[----:B------:R-:W0:-:S12]  /*00f0*/  LDCU.64 UR4, c[0x0][0x358] ;  /* 0x00006b00ff0477ac */ /* 0x000e180008000a00 */
[----:B------:R-:W-:Y:S05]  /*0100*/  @P0 BRA `(.L_x_223) ;  /* 0x0000000000280947 */ /* 0x000fea0003800000 */
[----:B------:R-:W1:Y:S02]  /*0110*/  LDC.64 R4, c[0x0][0x380] ;  /* 0x0000e000ff047b82 */ /* 0x000e640000000a00 */
[----:B-1----:R-:W-:-:S04]  /*0120*/  IMAD.WIDE.U32 R2, R7, 0x4, R4 ;  /* 0x0000000407027825 */ /* 0x002fc800078e0004 */
[----:B------:R-:W-:Y:S01]  /*0130*/  IMAD.WIDE.U32 R4, R0, 0x4, R4 ;  /* 0x0000000400047825 */ /* 0x000fe200078e0004 */
[----:B0-----:R-:W2:Y:S04]  /*0140*/  LDG.E R7, desc[UR4][R2.64] ;  /* 0x0000000402077981 */ /* 0x001ea8000c1e1900 */
[----:B------:R-:W2:Y:S02]  /*0150*/  LDG.E R0, desc[UR4][R4.64] ;  /* 0x0000000404007981 */ /* 0x000ea4000c1e1900 */
[----:B--2---:R-:W-:-:S13]  /*0160*/  ISETP.GT.AND P0, PT, R7, R0, PT ;  /* 0x000000000700720c */ /* 0x004fda0003f04270 */
[----:B------:R-:W-:Y:S05]  /*0170*/  @!P0 EXIT ;  /* 0x000000000000894d */ /* 0x000fea0003800000 */
[----:B------:R-:W-:Y:S04]  /*0180*/  STG.E desc[UR4][R2.64], R0 ;  /* 0x0000000002007986 */ /* 0x000fe8000c101904 */
[----:B------:R-:W-:Y:S01]  /*0190*/  STG.E desc[UR4][R4.64], R7 ;  /* 0x0000000704007986 */ /* 0x000fe2000c101904 */
[----:B------:R-:W-:Y:S05]  /*01a0*/  EXIT ;  /* 0x000000000000794d */ /* 0x000fea0003800000 */
.L_x_223:
        /* <DEDUP_REMOVED lines=10> */
.L_x_224:
        /* <DEDUP_REMOVED lines=11> */
.L_x_230:


//--------------------- .nv.shared._ZN3cub18CUB_300001_SM_10006detail10radix_sort29DeviceRadixSortOnesweepKernelINS1_5radix10policy_hubIiNS0_8NullTypeEyE10Policy1000ELNS0_9SortOrderE0EiS6_yiiNS1_21identity_decomposer_tEEEvPT5_SC_PT3_PKSD_PT1_PKSH_PT2_PKSL_T4_iiT6_ --------------------------
	.section	.nv.shared._ZN3cub18CUB_300001_SM_10006detail10radix_sort29DeviceRadixSortOnesweepKernelINS1_5radix10policy_hubIiNS0_8NullTypeEyE10Policy1000ELNS0_9SortOrderE0EiS6_yiiNS1_21identity_decomposer_tEEEvPT5_SC_PT3_PKSD_PT1_PKSH_PT2_PKSL_T4_iiT6_,"aw",@nobits
	.sectionflags	@""
	.align	16
.nv.shared._ZN3cub18CUB_300001_SM_10006detail10radix_sort29DeviceRadixSortOnesweepKernelINS1_5radix10policy_hubIiNS0_8NullTypeEyE10Policy1000ELNS0_9SortOrderE0EiS6_yiiNS1_21identity_decomposer_tEEEvPT5_SC_PT3_PKSD_PT1_PKSH_PT2_PKSL_T4_iiT6_:
	.zero		32256


//--------------------- .nv.shared.reserved.0     --------------------------
	.section	.nv.shared.reserved.0,"aw",@nobits
	.weak		__nv_reservedSMEM_offset_0_alias
	.size		__nv_reservedSMEM_offset_0_alias, 0, 64
	.other		__nv_reservedSMEM_offset_0_alias,@"STO_CUDA_RESERVED_SHARED STV_DEFAULT"
__nv_reservedSMEM_offset_0_alias:
	.zero		0
	.zero		64


//--------------------- .nv.global                --------------------------
	.section	.nv.global,"aw",@nobits
.nv.global:
	.type		_ZN34_INTERNAL_320b496b_4_k_cu_ffdd143c6thrust24THRUST_300001_SM_1000_NS12placeholders2_8E,@object
	.size		_ZN34_INTERNAL_320b496b_4_k_cu_ffdd143c6thrust24THRUST_300001_SM_1000_NS12placeholders2_8E,(_ZN34_INTERNAL_320b496b_4_k_cu_ffdd143c4cuda3std3__436_GLOBAL__N__320b496b_4_k_cu_ffdd143c6ignoreE - _ZN34_INTERNAL_320b496b_4_k_cu_ffdd143c6thrust24THRUST_300001_SM_1000_NS12placeholders2_8E)
_ZN34_INTERNAL_320b496b_4_k_cu_ffdd143c6thrust24THRUST_300001_SM_1000_NS12placeholders2_8E:
	.zero		1
	.type		_ZN34_INTERNAL_320b496b_4_k_cu_ffdd143c4cuda3std3__436_GLOBAL__N__320b496b_4_k_cu_ffdd143c6ignoreE,@object
	.size		_ZN34_INTERNAL_320b496b_4_k_cu_ffdd143c4cuda3std3__436_GLOBAL__N__320b496b_4_k_cu_ffdd143c6ignoreE,(_ZN34_INTERNAL_320b496b_4_k_cu_ffdd143c4cuda3std6ranges3__45__cpo4dataE - _ZN34_INTERNAL_320b496b_4_k_cu_ffdd143c4cuda3std3__436_GLOBAL__N__320b496b_4_k_cu_ffdd143c6ignoreE)
_ZN34_INTERNAL_320b496b_4_k_cu_ffdd143c4cuda3std3__436_GLOBAL__N__320b496b_4_k_cu_ffdd143c6ignoreE:
	.zero		1
	.type		_ZN34_INTERNAL_320b496b_4_k_cu_ffdd143c4cuda3std6ranges3__45__cpo4dataE,@object
	.size		_ZN34_INTERNAL_320b496b_4_k_cu_ffdd143c4cuda3std6ranges3__45__cpo4dataE,(_ZN34_INTERNAL_320b496b_4_k_cu_ffdd143c6thrust24THRUST_300001_SM_1000_NS6system3cpp3parE - _ZN34_INTERNAL_320b496b_4_k_cu_ffdd143c4cuda3std6ranges3__45__cpo4dataE)
_ZN34_INTERNAL_320b496b_4_k_cu_ffdd143c4cuda3std6ranges3__45__cpo4dataE:
	.zero		1
	.type		_ZN34_INTERNAL_320b496b_4_k_cu_ffdd143c6thrust24THRUST_300001_SM_1000_NS6system3cpp3parE,@object
	.size		_ZN34_INTERNAL_320b496b_4_k_cu_ffdd143c6thrust24THRUST_300001_SM_1000_NS6system3cpp3parE,(_ZN34_INTERNAL_320b496b_4_k_cu_ffdd143c4cuda3std3__45__cpo5beginE - _ZN34_INTERNAL_320b496b_4_k_cu_ffdd143c6thrust24THRUST_300001_SM_1000_NS6system3cpp3parE)
_ZN34_INTERNAL_320b496b_4_k_cu_ffdd143c6thrust24THRUST_300001_SM_1000_NS6system3cpp3parE:
	.zero		1
	.type		_ZN34_INTERNAL_320b496b_4_k_cu_ffdd143c4cuda3std3__45__cpo5beginE,@object
	.size		_ZN34_INTERNAL_320b496b_4_k_cu_ffdd143c4cuda3std3__45__cpo5beginE,(_ZN34_INTERNAL_320b496b_4_k_cu_ffdd143c4cuda3std6ranges3__45__cpo5beginE - _ZN34_INTERNAL_320b496b_4_k_cu_ffdd143c4cuda3std3__45__cpo5beginE)
_ZN34_INTERNAL_320b496b_4_k_cu_ffdd143c4cuda3std3__45__cpo5beginE:
	.zero		1
	.type		_ZN34_INTERNAL_320b496b_4_k_cu_ffdd143c4cuda3std6ranges3__45__cpo5beginE,@object
	.size		_ZN34_INTERNAL_320b496b_4_k_cu_ffdd143c4cuda3std6ranges3__45__cpo5beginE,(_ZN34_INTERNAL_320b496b_4_k_cu_ffdd143c6thrust24THRUST_300001_SM_1000_NS6deviceE - _ZN34_INTERNAL_320b496b_4_k_cu_ffdd143c4cuda3std6ranges3__45__cpo5beginE)
_ZN34_INTERNAL_320b496b_4_k_cu_ffdd143c4cuda3std6ranges3__45__cpo5beginE:
	.zero		1
	.type		_ZN34_INTERNAL_320b496b_4_k_cu_ffdd143c6thrust24THRUST_300001_SM_1000_NS6deviceE,@object
	.size		_ZN34_INTERNAL_320b496b_4_k_cu_ffdd143c6thrust24THRUST_300001_SM_1000_NS6deviceE,(_ZN34_INTERNAL_320b496b_4_k_cu_ffdd143c4cuda3std3__47nulloptE - _ZN34_INTERNAL_320b496b_4_k_cu_ffdd143c6thrust24THRUST_300001_SM_1000_NS6deviceE)
_ZN34_INTERNAL_320b496b_4_k_cu_ffdd143c6thrust24THRUST_300001_SM_1000_NS6deviceE:
	.zero		1
	.type		_ZN34_INTERNAL_320b496b_4_k_cu_ffdd143c4cuda3std3__47nulloptE,@object
	.size		_ZN34_INTERNAL_320b496b_4_k_cu_ffdd143c4cuda3std3__47nulloptE,(_ZN34_INTERNAL_320b496b_4_k_cu_ffdd143c4cuda3std6ranges3__45__cpo8distanceE - _ZN34_INTERNAL_320b496b_4_k_cu_ffdd143c4cuda3std3__47nulloptE)
_ZN34_INTERNAL_320b496b_4_k_cu_ffdd143c4cuda3std3__47nulloptE:
	.zero		1
	.type		_ZN34_INTERNAL_320b496b_4_k_cu_ffdd143c4cuda3std6ranges3__45__cpo8distanceE,@object
	.size		_ZN34_INTERNAL_320b496b_4_k_cu_ffdd143c4cuda3std6ranges3__45__cpo8distanceE,(_ZN34_INTERNAL_320b496b_4_k_cu_ffdd143c6thrust24THRUST_300001_SM_1000_NS12placeholders2_4E - _ZN34_INTERNAL_320b496b_4_k_cu_ffdd143c4cuda3std6ranges3__45__cpo8distanceE)
_ZN34_INTERNAL_320b496b_4_k_cu_ffdd143c4cuda3std6ranges3__45__cpo8distanceE:
	.zero		1
	.type		_ZN34_INTERNAL_320b496b_4_k_cu_ffdd143c6thrust24THRUST_300001_SM_1000_NS12placeholders2_4E,@object
	.size		_ZN34_INTERNAL_320b496b_4_k_cu_ffdd143c6thrust24THRUST_300001_SM_1000_NS12placeholders2_4E,(_ZN34_INTERNAL_320b496b_4_k_cu_ffdd143c4cuda3std3__45__cpo6rbeginE - _ZN34_INTERNAL_320b496b_4_k_cu_ffdd143c6thrust24THRUST_300001_SM_1000_NS12placeholders2_4E)
_ZN34_INTERNAL_320b496b_4_k_cu_ffdd143c6thrust24THRUST_300001_SM_1000_NS12placeholders2_4E:
	.zero		1
	.type		_ZN34_INTERNAL_320b496b_4_k_cu_ffdd143c4cuda3std3__45__cpo6rbeginE,@object
	.size		_ZN34_INTERNAL_320b496b_4_k_cu_ffdd143c4cuda3std3__45__cpo6rbeginE,(_ZN34_INTERNAL_320b496b_4_k_cu_ffdd143c4cuda3std6ranges3__45__cpo7advanceE - _ZN34_INTERNAL_320b496b_4_k_cu_ffdd143c4cuda3std3__45__cpo6rbeginE)
_ZN34_INTERNAL_320b496b_4_k_cu_ffdd143c4cuda3std3__45__cpo6rbeginE:
	.zero		1
	.type		_ZN34_INTERNAL_320b496b_4_k_cu_ffdd143c4cuda3std6ranges3__45__cpo7advanceE,@object
	.size		_ZN34_INTERNAL_320b496b_4_k_cu_ffdd143c4cuda3std6ranges3__45__cpo7advanceE,(_ZN34_INTERNAL_320b496b_4_k_cu_ffdd143c6thrust24THRUST_300001_SM_1000_NS12placeholders3_10E - _ZN34_INTERNAL_320b496b_4_k_cu_ffdd143c4cuda3std6ranges3__45__cpo7advanceE)
_ZN34_INTERNAL_320b496b_4_k_cu_ffdd143c4cuda3std6ranges3__45__cpo7advanceE:
	.zero		1
	.type		_ZN34_INTERNAL_320b496b_4_k_cu_ffdd143c6thrust24THRUST_300001_SM_1000_NS12placeholders3_10E,@object
	.size		_ZN34_INTERNAL_320b496b_4_k_cu_ffdd143c6thrust24THRUST_300001_SM_1000_NS12placeholders3_10E,(_ZN34_INTERNAL_320b496b_4_k_cu_ffdd143c4cuda3std3__48in_placeE - _ZN34_INTERNAL_320b496b_4_k_cu_ffdd143c6thrust24THRUST_300001_SM_1000_NS12placeholders3_10E)
_ZN34_INTERNAL_320b496b_4_k_cu_ffdd143c6thrust24THRUST_300001_SM_1000_NS12placeholders3_10E:
	.zero		1
	.type		_ZN34_INTERNAL_320b496b_4_k_cu_ffdd143c4cuda3std3__48in_placeE,@object
	.size		_ZN34_INTERNAL_320b496b_4_k_cu_ffdd143c4cuda3std3__48in_placeE,(_ZN34_INTERNAL_320b496b_4_k_cu_ffdd143c4cuda3std6ranges3__45__cpo4sizeE - _ZN34_INTERNAL_320b496b_4_k_cu_ffdd143c4cuda3std3__48in_placeE)
_ZN34_INTERNAL_320b496b_4_k_cu_ffdd143c4cuda3std3__48in_placeE:
	.zero		1
	.type		_ZN34_INTERNAL_320b496b_4_k_cu_ffdd143c4cuda3std6ranges3__45__cpo4sizeE,@object
	.size		_ZN34_INTERNAL_320b496b_4_k_cu_ffdd143c4cuda3std6ranges3__45__cpo4sizeE,(_ZN34_INTERNAL_320b496b_4_k_cu_ffdd143c6thrust24THRUST_300001_SM_1000_NS12placeholders2_2E - _ZN34_INTERNAL_320b496b_4_k_cu_ffdd143c4cuda3std6ranges3__45__cpo4sizeE)
_ZN34_INTERNAL_320b496b_4_k_cu_ffdd143c4cuda3std6ranges3__45__cpo4sizeE:
	.zero		1
	.type		_ZN34_INTERNAL_320b496b_4_k_cu_ffdd143c6thrust24THRUST_300001_SM_1000_NS12placeholders2_2E,@object
	.size		_ZN34_INTERNAL_320b496b_4_k_cu_ffdd143c6thrust24THRUST_300001_SM_1000_NS12placeholders2_2E,(_ZN34_INTERNAL_320b496b_4_k_cu_ffdd143c4cuda3std3__45__cpo6cbeginE - _ZN34_INTERNAL_320b496b_4_k_cu_ffdd143c6thrust24THRUST_300001_SM_1000_NS12placeholders2_2E)
_ZN34_INTERNAL_320b496b_4_k_cu_ffdd143c6thrust24THRUST_300001_SM_1000_NS12placeholders2_2E:
	.zero		1
	.type		_ZN34_INTERNAL_320b496b_4_k_cu_ffdd143c4cuda3std3__45__cpo6cbeginE,@object
	.size		_ZN34_INTERNAL_320b496b_4_k_cu_ffdd143c4cuda3std3__45__cpo6cbeginE,(_ZN34_INTERNAL_320b496b_4_k_cu_ffdd143c4cuda3std6ranges3__45__cpo6cbeginE - _ZN34_INTERNAL_320b496b_4_k_cu_ffdd143c4cuda3std3__45__cpo6cbeginE)
_ZN34_INTERNAL_320b496b_4_k_cu_ffdd143c4cuda3std3__45__cpo6cbeginE:
	.zero		1
	.type		_ZN34_INTERNAL_320b496b_4_k_cu_ffdd143c4cuda3std6ranges3__45__cpo6cbeginE,@object
	.size		_ZN34_INTERNAL_320b496b_4_k_cu_ffdd143c4cuda3std6ranges3__45__cpo6cbeginE,(_ZN34_INTERNAL_320b496b_4_k_cu_ffdd143c6thrust24THRUST_300001_SM_1000_NS12placeholders2_6E - _ZN34_INTERNAL_320b496b_4_k_cu_ffdd143c4cuda3std6ranges3__45__cpo6cbeginE)
_ZN34_INTERNAL_320b496b_4_k_cu_ffdd143c4cuda3std6ranges3__45__cpo6cbeginE:
	.zero		1
	.type		_ZN34_INTERNAL_320b496b_4_k_cu_ffdd143c6thrust24THRUST_300001_SM_1000_NS12placeholders2_6E,@object
	.size		_ZN34_INTERNAL_320b496b_4_k_cu_ffdd143c6thrust24THRUST_300001_SM_1000_NS12placeholders2_6E,(_ZN34_INTERNAL_320b496b_4_k_cu_ffdd143c4cuda3std3__45__cpo7crbeginE - _ZN34_INTERNAL_320b496b_4_k_cu_ffdd143c6thrust24THRUST_300001_SM_1000_NS12placeholders2_6E)
_ZN34_INTERNAL_320b496b_4_k_cu_ffdd143c6thrust24THRUST_300001_SM_1000_NS12placeholders2_6E:
	.zero		1
	.type		_ZN34_INTERNAL_320b496b_4_k_cu_ffdd143c4cuda3std3__45__cpo7crbeginE,@object
	.size		_ZN34_INTERNAL_320b496b_4_k_cu_ffdd143c4cuda3std3__45__cpo7crbeginE,(_ZN34_INTERNAL_320b496b_4_k_cu_ffdd143c4cuda3std6ranges3__45__cpo4nextE - _ZN34_INTERNAL_320b496b_4_k_cu_ffdd143c4cuda3std3__45__cpo7crbeginE)
_ZN34_INTERNAL_320b496b_4_k_cu_ffdd143c4cuda3std3__45__cpo7crbeginE:
	.zero		1
	.type		_ZN34_INTERNAL_320b496b_4_k_cu_ffdd143c4cuda3std6ranges3__45__cpo4nextE,@object
	.size		_ZN34_INTERNAL_320b496b_4_k_cu_ffdd143c4cuda3std6ranges3__45__cpo4nextE,(_ZN34_INTERNAL_320b496b_4_k_cu_ffdd143c4cuda3std6ranges3__45__cpo4swapE - _ZN34_INTERNAL_320b496b_4_k_cu_ffdd143c4cuda3std6ranges3__45__cpo4nextE)
_ZN34_INTERNAL_320b496b_4_k_cu_ffdd143c4cuda3std6ranges3__45__cpo4nextE:
	.zero		1
	.type		_ZN34_INTERNAL_320b496b_4_k_cu_ffdd143c4cuda3std6ranges3__45__cpo4swapE,@object
	.size		_ZN34_INTERNAL_320b496b_4_k_cu_ffdd143c4cuda3std6ranges3__45__cpo4swapE,(_ZN34_INTERNAL_320b496b_4_k_cu_ffdd143c6thrust24THRUST_300001_SM_1000_NS8cuda_cub10par_nosyncE - _ZN34_INTERNAL_320b496b_4_k_cu_ffdd143c4cuda3std6ranges3__45__cpo4swapE)
_ZN34_INTERNAL_320b496b_4_k_cu_ffdd143c4cuda3std6ranges3__45__cpo4swapE:
	.zero		1
	.type		_ZN34_INTERNAL_320b496b_4_k_cu_ffdd143c6thrust24THRUST_300001_SM_1000_NS8cuda_cub10par_nosyncE,@object
	.size		_ZN34_INTERNAL_320b496b_4_k_cu_ffdd143c6thrust24THRUST_300001_SM_1000_NS8cuda_cub10par_nosyncE,(_ZN34_INTERNAL_320b496b_4_k_cu_ffdd143c6thrust24THRUST_300001_SM_1000_NS3seqE - _ZN34_INTERNAL_320b496b_4_k_cu_ffdd143c6thrust24THRUST_300001_SM_1000_NS8cuda_cub10par_nosyncE)
_ZN34_INTERNAL_320b496b_4_k_cu_ffdd143c6thrust24THRUST_300001_SM_1000_NS8cuda_cub10par_nosyncE:
	.zero		1
	.type		_ZN34_INTERNAL_320b496b_4_k_cu_ffdd143c6thrust24THRUST_300001_SM_1000_NS3seqE,@object
	.size		_ZN34_INTERNAL_320b496b_4_k_cu_ffdd143c6thrust24THRUST_300001_SM_1000_NS3seqE,(_ZN34_INTERNAL_320b496b_4_k_cu_ffdd143c4cuda3std3__420unreachable_sentinelE - _ZN34_INTERNAL_320b496b_4_k_cu_ffdd143c6thrust24THRUST_300001_SM_1000_NS3seqE)
_ZN34_INTERNAL_320b496b_4_k_cu_ffdd143c6thrust24THRUST_300001_SM_1000_NS3seqE:
	.zero		1
	.type		_ZN34_INTERNAL_320b496b_4_k_cu_ffdd143c4cuda3std3__420unreachable_sentinelE,@object
	.size		_ZN34_INTERNAL_320b496b_4_k_cu_ffdd143c4cuda3std3__420unreachable_sentinelE,(_ZN34_INTERNAL_320b496b_4_k_cu_ffdd143c4cuda3std6ranges3__45__cpo5ssizeE - _ZN34_INTERNAL_320b496b_4_k_cu_ffdd143c4cuda3std3__420unreachable_sentinelE)
_ZN34_INTERNAL_320b496b_4_k_cu_ffdd143c4cuda3std3__420unreachable_sentinelE:
	.zero		1
	.type		_ZN34_INTERNAL_320b496b_4_k_cu_ffdd143c4cuda3std6ranges3__45__cpo5ssizeE,@object
	.size		_ZN34_INTERNAL_320b496b_4_k_cu_ffdd143c4cuda3std6ranges3__45__cpo5ssizeE,(_ZN34_INTERNAL_320b496b_4_k_cu_ffdd143c6thrust24THRUST_300001_SM_1000_NS12placeholders2_3E - _ZN34_INTERNAL_320b496b_4_k_cu_ffdd143c4cuda3std6ranges3__45__cpo5ssizeE)
_ZN34_INTERNAL_320b496b_4_k_cu_ffdd143c4cuda3std6ranges3__45__cpo5ssizeE:
	.zero		1
	.type		_ZN34_INTERNAL_320b496b_4_k_cu_ffdd143c6thrust24THRUST_300001_SM_1000_NS12placeholders2_3E,@object
	.size		_ZN34_INTERNAL_320b496b_4_k_cu_ffdd143c6thrust24THRUST_300001_SM_1000_NS12placeholders2_3E,(_ZN34_INTERNAL_320b496b_4_k_cu_ffdd143c4cuda3std3__45__cpo4cendE - _ZN34_INTERNAL_320b496b_4_k_cu_ffdd143c6thrust24THRUST_300001_SM_1000_NS12placeholders2_3E)
_ZN34_INTERNAL_320b496b_4_k_cu_ffdd143c6thrust24THRUST_300001_SM_1000_NS12placeholders2_3E:
	.zero		1
	.type		_ZN34_INTERNAL_320b496b_4_k_cu_ffdd143c4cuda3std3__45__cpo4cendE,@object
	.size		_ZN34_INTERNAL_320b496b_4_k_cu_ffdd143c4cuda3std3__45__cpo4cendE,(_ZN34_INTERNAL_320b496b_4_k_cu_ffdd143c4cuda3std6ranges3__45__cpo4cendE - _ZN34_INTERNAL_320b496b_4_k_cu_ffdd143c4cuda3std3__45__cpo4cendE)
_ZN34_INTERNAL_320b496b_4_k_cu_ffdd143c4cuda3std3__45__cpo4cendE:
	.zero		1
	.type		_ZN34_INTERNAL_320b496b_4_k_cu_ffdd143c4cuda3std6ranges3__45__cpo4cendE,@object
	.size		_ZN34_INTERNAL_320b496b_4_k_cu_ffdd143c4cuda3std6ranges3__45__cpo4cendE,(_ZN34_INTERNAL_320b496b_4_k_cu_ffdd143c6thrust24THRUST_300001_SM_1000_NS12placeholders2_7E - _ZN34_INTERNAL_320b496b_4_k_cu_ffdd143c4cuda3std6ranges3__45__cpo4cendE)
_ZN34_INTERNAL_320b496b_4_k_cu_ffdd143c4cuda3std6ranges3__45__cpo4cendE:
	.zero		1
	.type		_ZN34_INTERNAL_320b496b_4_k_cu_ffdd143c6thrust24THRUST_300001_SM_1000_NS12placeholders2_7E,@object
	.size		_ZN34_INTERNAL_320b496b_4_k_cu_ffdd143c6thrust24THRUST_300001_SM_1000_NS12placeholders2_7E,(_ZN34_INTERNAL_320b496b_4_k_cu_ffdd143c4cuda3std3__45__cpo5crendE - _ZN34_INTERNAL_320b496b_4_k_cu_ffdd143c6thrust24THRUST_300001_SM_1000_NS12placeholders2_7E)
_ZN34_INTERNAL_320b496b_4_k_cu_ffdd143c6thrust24THRUST_300001_SM_1000_NS12placeholders2_7E:
	.zero		1
	.type		_ZN34_INTERNAL_320b496b_4_k_cu_ffdd143c4cuda3std3__45__cpo5crendE,@object
	.size		_ZN34_INTERNAL_320b496b_4_k_cu_ffdd143c4cuda3std3__45__cpo5crendE,(_ZN34_INTERNAL_320b496b_4_k_cu_ffdd143c4cuda3std6ranges3__45__cpo4prevE - _ZN34_INTERNAL_320b496b_4_k_cu_ffdd143c4cuda3std3__45__cpo5crendE)
_ZN34_INTERNAL_320b496b_4_k_cu_ffdd143c4cuda3std3__45__cpo5crendE:
	.zero		1
	.type		_ZN34_INTERNAL_320b496b_4_k_cu_ffdd143c4cuda3std6ranges3__45__cpo4prevE,@object
	.size		_ZN34_INTERNAL_320b496b_4_k_cu_ffdd143c4cuda3std6ranges3__45__cpo4prevE,(_ZN34_INTERNAL_320b496b_4_k_cu_ffdd143c4cuda3std6ranges3__45__cpo9iter_moveE - _ZN34_INTERNAL_320b496b_4_k_cu_ffdd143c4cuda3std6ranges3__45__cpo4prevE)
_ZN34_INTERNAL_320b496b_4_k_cu_ffdd143c4cuda3std6ranges3__45__cpo4prevE:
	.zero		1
	.type		_ZN34_INTERNAL_320b496b_4_k_cu_ffdd143c4cuda3std6ranges3__45__cpo9iter_moveE,@object
	.size		_ZN34_INTERNAL_320b496b_4_k_cu_ffdd143c4cuda3std6ranges3__45__cpo9iter_moveE,(_ZN34_INTERNAL_320b496b_4_k_cu_ffdd143c6thrust24THRUST_300001_SM_1000_NS6system6detail10sequential3seqE - _ZN34_INTERNAL_320b496b_4_k_cu_ffdd143c4cuda3std6ranges3__45__cpo9iter_moveE)
_ZN34_INTERNAL_320b496b_4_k_cu_ffdd143c4cuda3std6ranges3__45__cpo9iter_moveE:
	.zero		1
	.type		_ZN34_INTERNAL_320b496b_4_k_cu_ffdd143c6thrust24THRUST_300001_SM_1000_NS6system6detail10sequential3seqE,@object
	.size		_ZN34_INTERNAL_320b496b_4_k_cu_ffdd143c6thrust24THRUST_300001_SM_1000_NS6system6detail10sequential3seqE,(_ZN34_INTERNAL_320b496b_4_k_cu_ffdd143c6thrust24THRUST_300001_SM_1000_NS12placeholders2_9E - _ZN34_INTERNAL_320b496b_4_k_cu_ffdd143c6thrust24THRUST_300001_SM_1000_NS6system6detail10sequential3seqE)
_ZN34_INTERNAL_320b496b_4_k_cu_ffdd143c6thrust24THRUST_300001_SM_1000_NS6system6detail10sequential3seqE:
	.zero		1
	.type		_ZN34_INTERNAL_320b496b_4_k_cu_ffdd143c6thrust24THRUST_300001_SM_1000_NS12placeholders2_9E,@object
	.size		_ZN34_INTERNAL_320b496b_4_k_cu_ffdd143c6thrust24THRUST_300001_SM_1000_NS12placeholders2_9E,(_ZN34_INTERNAL_320b496b_4_k_cu_ffdd143c4cuda3std3__419piecewise_constructE - _ZN34_INTERNAL_320b496b_4_k_cu_ffdd143c6thrust24THRUST_300001_SM_1000_NS12placeholders2_9E)
_ZN34_INTERNAL_320b496b_4_k_cu_ffdd143c6thrust24THRUST_300001_SM_1000_NS12placeholders2_9E:
	.zero		1
	.type		_ZN34_INTERNAL_320b496b_4_k_cu_ffdd143c4cuda3std3__419piecewise_constructE,@object
	.size		_ZN34_INTERNAL_320b496b_4_k_cu_ffdd143c4cuda3std3__419piecewise_constructE,(_ZN34_INTERNAL_320b496b_4_k_cu_ffdd143c4cuda3std6ranges3__45__cpo5cdataE - _ZN34_INTERNAL_320b496b_4_k_cu_ffdd143c4cuda3std3__419piecewise_constructE)
_ZN34_INTERNAL_320b496b_4_k_cu_ffdd143c4cuda3std3__419piecewise_constructE:
	.zero		1
	.type		_ZN34_INTERNAL_320b496b_4_k_cu_ffdd143c4cuda3std6ranges3__45__cpo5cdataE,@object
	.size		_ZN34_INTERNAL_320b496b_4_k_cu_ffdd143c4cuda3std6ranges3__45__cpo5cdataE,(_ZN34_INTERNAL_320b496b_4_k_cu_ffdd143c6thrust24THRUST_300001_SM_1000_NS12placeholders2_1E - _ZN34_INTERNAL_320b496b_4_k_cu_ffdd143c4cuda3std6ranges3__45__cpo5cdataE)
_ZN34_INTERNAL_320b496b_4_k_cu_ffdd143c4cuda3std6ranges3__45__cpo5cdataE:
	.zero		1
	.type		_ZN34_INTERNAL_320b496b_4_k_cu_ffdd143c6thrust24THRUST_300001_SM_1000_NS12placeholders2_1E,@object
	.size		_ZN34_INTERNAL_320b496b_4_k_cu_ffdd143c6thrust24THRUST_300001_SM_1000_NS12placeholders2_1E,(_ZN34_INTERNAL_320b496b_4_k_cu_ffdd143c4cuda3std3__45__cpo3endE - _ZN34_INTERNAL_320b496b_4_k_cu_ffdd143c6thrust24THRUST_300001_SM_1000_NS12placeholders2_1E)
_ZN34_INTERNAL_320b496b_4_k_cu_ffdd143c6thrust24THRUST_300001_SM_1000_NS12placeholders2_1E:
	.zero		1
	.type		_ZN34_INTERNAL_320b496b_4_k_cu_ffdd143c4cuda3std3__45__cpo3endE,@object
	.size		_ZN34_INTERNAL_320b496b_4_k_cu_ffdd143c4cuda3std3__45__cpo3endE,(_ZN34_INTERNAL_320b496b_4_k_cu_ffdd143c4cuda3std6ranges3__45__cpo3endE - _ZN34_INTERNAL_320b496b_4_k_cu_ffdd143c4cuda3std3__45__cpo3endE)
_ZN34_INTERNAL_320b496b_4_k_cu_ffdd143c4cuda3std3__45__cpo3endE:
	.zero		1
	.type		_ZN34_INTERNAL_320b496b_4_k_cu_ffdd143c4cuda3std6ranges3__45__cpo3endE,@object
	.size		_ZN34_INTERNAL_320b496b_4_k_cu_ffdd143c4cuda3std6ranges3__45__cpo3endE,(_ZN34_INTERNAL_320b496b_4_k_cu_ffdd143c6thrust24THRUST_300001_SM_1000_NS12placeholders2_5E - _ZN34_INTERNAL_320b496b_4_k_cu_ffdd143c4cuda3std6ranges3__45__cpo3endE)
_ZN34_INTERNAL_320b496b_4_k_cu_ffdd143c4cuda3std6ranges3__45__cpo3endE:
	.zero		1
	.type		_ZN34_INTERNAL_320b496b_4_k_cu_ffdd143c6thrust24THRUST_300001_SM_1000_NS12placeholders2_5E,@object
	.size		_ZN34_INTERNAL_320b496b_4_k_cu_ffdd143c6thrust24THRUST_300001_SM_1000_NS12placeholders2_5E,(_ZN34_INTERNAL_320b496b_4_k_cu_ffdd143c4cuda3std3__45__cpo4rendE - _ZN34_INTERNAL_320b496b_4_k_cu_ffdd143c6thrust24THRUST_300001_SM_1000_NS12placeholders2_5E)
_ZN34_INTERNAL_320b496b_4_k_cu_ffdd143c6thrust24THRUST_300001_SM_1000_NS12placeholders2_5E:
	.zero		1
	.type		_ZN34_INTERNAL_320b496b_4_k_cu_ffdd143c4cuda3std3__45__cpo4rendE,@object
	.size		_ZN34_INTERNAL_320b496b_4_k_cu_ffdd143c4cuda3std3__45__cpo4rendE,(_ZN34_INTERNAL_320b496b_4_k_cu_ffdd143c4cuda3std6ranges3__45__cpo9iter_swapE - _ZN34_INTERNAL_320b496b_4_k_cu_ffdd143c4cuda3std3__45__cpo4rendE)
_ZN34_INTERNAL_320b496b_4_k_cu_ffdd143c4cuda3std3__45__cpo4rendE:
	.zero		1
	.type		_ZN34_INTERNAL_320b496b_4_k_cu_ffdd143c4cuda3std6ranges3__45__cpo9iter_swapE,@object
	.size		_ZN34_INTERNAL_320b496b_4_k_cu_ffdd143c4cuda3std6ranges3__45__cpo9iter_swapE,(_ZN34_INTERNAL_320b496b_4_k_cu_ffdd143c4cuda3std3__48unexpectE - _ZN34_INTERNAL_320b496b_4_k_cu_ffdd143c4cuda3std6ranges3__45__cpo9iter_swapE)
_ZN34_INTERNAL_320b496b_4_k_cu_ffdd143c4cuda3std6ranges3__45__cpo9iter_swapE:
	.zero		1
	.type		_ZN34_INTERNAL_320b496b_4_k_cu_ffdd143c4cuda3std3__48unexpectE,@object
	.size		_ZN34_INTERNAL_320b496b_4_k_cu_ffdd143c4cuda3std3__48unexpectE,(_ZN34_INTERNAL_320b496b_4_k_cu_ffdd143c6thrust24THRUST_300001_SM_1000_NS8cuda_cub3parE - _ZN34_INTERNAL_320b496b_4_k_cu_ffdd143c4cuda3std3__48unexpectE)
_ZN34_INTERNAL_320b496b_4_k_cu_ffdd143c4cuda3std3__48unexpectE:
	.zero		1
	.type		_ZN34_INTERNAL_320b496b_4_k_cu_ffdd143c6thrust24THRUST_300001_SM_1000_NS8cuda_cub3parE,@object
	.size		_ZN34_INTERNAL_320b496b_4_k_cu_ffdd143c6thrust24THRUST_300001_SM_1000_NS8cuda_cub3parE,(.L_29 - _ZN34_INTERNAL_320b496b_4_k_cu_ffdd143c6thrust24THRUST_300001_SM_1000_NS8cuda_cub3parE)
_ZN34_INTERNAL_320b496b_4_k_cu_ffdd143c6thrust24THRUST_300001_SM_1000_NS8cuda_cub3parE:
	.zero		1
.L_29:


//--------------------- .nv.shared._ZN3cub18CUB_300001_SM_10006detail10radix_sort33DeviceRadixSortExclusiveSumKernelINS1_5radix10policy_hubIiNS0_8NullTypeEyE10Policy1000EyEEvPT0_ --------------------------
	.section	.nv.shared._ZN3cub18CUB_300001_SM_10006detail10radix_sort33DeviceRadixSortExclusiveSumKernelINS1_5radix10policy_hubIiNS0_8NullTypeEyE10Policy1000EyEEvPT0_,"aw",@nobits
	.sectionflags	@""
	.align	16
.nv.shared._ZN3cub18CUB_300001_SM_10006detail10radix_sort33DeviceRadixSortExclusiveSumKernelINS1_5radix10policy_hubIiNS0_8NullTypeEyE10Policy1000EyEEvPT0_:
	.zero		3360


//--------------------- .nv.shared._ZN3cub18CUB_300001_SM_10006detail10radix_sort30DeviceRadixSortHistogramKernelINS1_5radix10policy_hubIiNS0_8NullTypeEyE10Policy1000ELNS0_9SortOrderE0EiyNS1_21identity_decomposer_tEEEvPT2_PKT1_SB_iiT3_ --------------------------
	.section	.nv.shared._ZN3cub18CUB_300001_SM_10006detail10radix_sort30DeviceRadixSortHistogramKernelINS1_5radix10policy_hubIiNS0_8NullTypeEyE10Policy1000ELNS0_9SortOrderE0EiyNS1_21identity_decomposer_tEEEvPT2_PKT1_SB_iiT3_,"aw",@nobits
	.sectionflags	@""
	.align	4
.nv.shared._ZN3cub18CUB_300001_SM_10006detail10radix_sort30DeviceRadixSortHistogramKernelINS1_5radix10policy_hubIiNS0_8NullTypeEyE10Policy1000ELNS0_9SortOrderE0EiyNS1_21identity_decomposer_tEEEvPT2_PKT1_SB_iiT3_:
	.zero		5120


//--------------------- .nv.shared._ZN3cub18CUB_300001_SM_10006detail10radix_sort31DeviceRadixSortSingleTileKernelINS1_5radix10policy_hubIiNS0_8NullTypeEyE10Policy1000ELNS0_9SortOrderE0EiS6_yNS1_21identity_decomposer_tEEEvPKT1_PSB_PKT2_PSF_T3_iiT4_ --------------------------
	.section	.nv.shared._ZN3cub18CUB_300001_SM_10006detail10radix_sort31DeviceRadixSortSingleTileKernelINS1_5radix10policy_hubIiNS0_8NullTypeEyE10Policy1000ELNS0_9SortOrderE0EiS6_yNS1_21identity_decomposer_tEEEvPKT1_PSB_PKT2_PSF_T3_iiT4_,"aw",@nobits
	.sectionflags	@""
	.align	16
.nv.shared._ZN3cub18CUB_300001_SM_10006detail10radix_sort31DeviceRadixSortSingleTileKernelINS1_5radix10policy_hubIiNS0_8NullTypeEyE10Policy1000ELNS0_9SortOrderE0EiS6_yNS1_21identity_decomposer_tEEEvPKT1_PSB_PKT2_PSF_T3_iiT4_:
	.zero		34880


//--------------------- .nv.constant0._ZN3cub18CUB_300001_SM_10006detail10radix_sort29DeviceRadixSortOnesweepKernelINS1_5radix10policy_hubIiNS0_8NullTypeEyE10Policy1000ELNS0_9SortOrderE0EiS6_yiiNS1_21identity_decomposer_tEEEvPT5_SC_PT3_PKSD_PT1_PKSH_PT2_PKSL_T4_iiT6_ --------------------------
	.section	.nv.constant0._ZN3cub18CUB_300001_SM_10006detail10radix_sort29DeviceRadixSortOnesweepKernelINS1_5radix10policy_hubIiNS0_8NullTypeEyE10Policy1000ELNS0_9SortOrderE0EiS6_yiiNS1_21identity_decomposer_tEEEvPT5_SC_PT3_PKSD_PT1_PKSH_PT2_PKSL_T4_iiT6_,"a",@progbits
	.sectionflags	@""
	.align	4
.nv.constant0._ZN3cub18CUB_300001_SM_10006detail10radix_sort29DeviceRadixSortOnesweepKernelINS1_5radix10policy_hubIiNS0_8NullTypeEyE10Policy1000ELNS0_9SortOrderE0EiS6_yiiNS1_21identity_decomposer_tEEEvPT5_SC_PT3_PKSD_PT1_PKSH_PT2_PKSL_T4_iiT6_:
	.zero		973


//--------------------- .nv.constant0._ZN3cub18CUB_300001_SM_10006detail10radix_sort33DeviceRadixSortExclusiveSumKernelINS1_5radix10policy_hubIiNS0_8NullTypeEyE10Policy1000EyEEvPT0_ --------------------------
	.section	.nv.constant0._ZN3cub18CUB_300001_SM_10006detail10radix_sort33DeviceRadixSortExclusiveSumKernelINS1_5radix10policy_hubIiNS0_8NullTypeEyE10Policy1000EyEEvPT0_,"a",@progbits
	.sectionflags	@""
	.align	4
.nv.constant0._ZN3cub18CUB_300001_SM_10006detail10radix_sort33DeviceRadixSortExclusiveSumKernelINS1_5radix10policy_hubIiNS0_8NullTypeEyE10Policy1000EyEEvPT0_:
	.zero		904


//--------------------- .nv.constant0._ZN3cub18CUB_300001_SM_10006detail10radix_sort30DeviceRadixSortHistogramKernelINS1_5radix10policy_hubIiNS0_8NullTypeEyE10Policy1000ELNS0_9SortOrderE0EiyNS1_21identity_decomposer_tEEEvPT2_PKT1_SB_iiT3_ --------------------------
	.section	.nv.constant0._ZN3cub18CUB_300001_SM_10006detail10radix_sort30DeviceRadixSortHistogramKernelINS1_5radix10policy_hubIiNS0_8NullTypeEyE10Policy1000ELNS0_9SortOrderE0EiyNS1_21identity_decomposer_tEEEvPT2_PKT1_SB_iiT3_,"a",@progbits
	.sectionflags	@""
	.align	4
.nv.constant0._ZN3cub18CUB_300001_SM_10006detail10radix_sort30DeviceRadixSortHistogramKernelINS1_5radix10policy_hubIiNS0_8NullTypeEyE10Policy1000ELNS0_9SortOrderE0EiyNS1_21identity_decomposer_tEEEvPT2_PKT1_SB_iiT3_:
	.zero		929


//--------------------- .nv.constant0._ZN3cub18CUB_300001_SM_10006detail10radix_sort31DeviceRadixSortSingleTileKernelINS1_5radix10policy_hubIiNS0_8NullTypeEyE10Policy1000ELNS0_9SortOrderE0EiS6_yNS1_21identity_decomposer_tEEEvPKT1_PSB_PKT2_PSF_T3_iiT4_ --------------------------
	.section	.nv.constant0._ZN3cub18CUB_300001_SM_10006detail10radix_sort31DeviceRadixSortSingleTileKernelINS1_5radix10policy_hubIiNS0_8NullTypeEyE10Policy1000ELNS0_9SortOrderE0EiS6_yNS1_21identity_decomposer_tEEEvPKT1_PSB_PKT2_PSF_T3_iiT4_,"a",@progbits
	.sectionflags	@""
	.align	4
.nv.constant0._ZN3cub18CUB_300001_SM_10006detail10radix_sort31DeviceRadixSortSingleTileKernelINS1_5radix10policy_hubIiNS0_8NullTypeEyE10Policy1000ELNS0_9SortOrderE0EiS6_yNS1_21identity_decomposer_tEEEvPKT1_PSB_PKT2_PSF_T3_iiT4_:
	.zero		945


//--------------------- .nv.constant0._ZN3cub18CUB_300001_SM_10006detail11EmptyKernelIvEEvv --------------------------
	.section	.nv.constant0._ZN3cub18CUB_300001_SM_10006detail11EmptyKernelIvEEvv,"a",@progbits
	.sectionflags	@""
	.align	4
.nv.constant0._ZN3cub18CUB_300001_SM_10006detail11EmptyKernelIvEEvv:
	.zero		896


//--------------------- .nv.constant0._Z17bitonic_Sort_StepPiiii --------------------------
	.section	.nv.constant0._Z17bitonic_Sort_StepPiiii,"a",@progbits
	.sectionflags	@""
	.align	4
.nv.constant0._Z17bitonic_Sort_StepPiiii:
	.zero		916


//--------------------- SYMBOLS --------------------------

	.type		.nv.reservedSmem.offset0,@object
	.size		.nv.reservedSmem.offset0,0x4
	.type		.nv.reservedSmem.cap,@object
	.size		.nv.reservedSmem.cap,0x4
